def matmul_kernel(
    a_ptr,
    b_ptr,
    c_ptr,
    M,
    N,
    K,
    stride_am,
    stride_ak,
    stride_bk,
    stride_bn,
    stride_cm,
    stride_cn,
    BLOCK_M: tl.constexpr,
    BLOCK_N: tl.constexpr,
    BLOCK_K: tl.constexpr,
    GROUP_M: tl.constexpr,
):
    pid = tl.program_id(axis=0)
    num_pid_m = tl.cdiv(M, BLOCK_M)
    num_pid_n = tl.cdiv(N, BLOCK_N)
    num_pid_in_group = GROUP_M * num_pid_n
    group_id = pid // num_pid_in_group
    first_pid_m = group_id * GROUP_M
    group_size_m = min(num_pid_m - first_pid_m, GROUP_M)
    pid_m = first_pid_m + ((pid % num_pid_in_group) % group_size_m)
    pid_n = (pid % num_pid_in_group) // group_size_m

    offs_am = (pid_m * BLOCK_M + tl.arange(0, BLOCK_M)) % M
    offs_bn = (pid_n * BLOCK_N + tl.arange(0, BLOCK_N)) % N
    offs_k = tl.arange(0, BLOCK_K)
    a_ptrs = a_ptr + offs_am[:, None] * stride_am + offs_k[None, :] * stride_ak
    b_ptrs = b_ptr + offs_k[:, None] * stride_bk + offs_bn[None, :] * stride_bn

    acc = tl.zeros((BLOCK_M, BLOCK_N), dtype=tl.float32)
    for kk in range(0, tl.cdiv(K, BLOCK_K)):
        a = tl.load(a_ptrs, mask=offs_k[None, :] < K - kk * BLOCK_K, other=0.0)
        b = tl.load(b_ptrs, mask=offs_k[:, None] < K - kk * BLOCK_K, other=0.0)
        acc = tl.dot(a, b, acc)
        a_ptrs += BLOCK_K * stride_ak
        b_ptrs += BLOCK_K * stride_bk

    c = acc.to(c_ptr.dtype.element_ty)
    offs_cm = pid_m * BLOCK_M + tl.arange(0, BLOCK_M)
    offs_cn = pid_n * BLOCK_N + tl.arange(0, BLOCK_N)
    c_ptrs = c_ptr + offs_cm[:, None] * stride_cm + offs_cn[None, :] * stride_cn
    mask = (offs_cm[:, None] < M) & (offs_cn[None, :] < N)
    tl.store(c_ptrs, c, mask=mask)

# config = {"BLOCK_K": 64, "BLOCK_M": 64, "BLOCK_N": 256, "GROUP_M": 1, "arch": "sm_90", "dtype": "fp16", "num_ctas": 1, "num_stages": 3, "num_warps": 4}
# arch = sm_90


// ===== COMPILED SASS (sm_90a) =====

	.target	sm_90a

	.elftype	@"ET_EXEC"


//--------------------- .note.nv.tkinfo           --------------------------
	.section	.note.nv.tkinfo,"",@"SHT_NOTE"
	.sectionflags	@"SHF_NOTE_NV_TKINFO"
	.tkinfo
        /*0018*/ 	.word	0x00000002
        /*0030*/ 	.string	""
        /*0030*/ 	.string	"ptxas"
        /*0030*/ 	.string	"Cuda compilation tools, release 13.0, V13.0.88"
        /*0030*/ 	.string	"Build cuda_13.0.r13.0/compiler.36424714_0"
        /*0030*/ 	.string	"-v  -suppress-debug-info  -lineinfo  -arch sm_90a "



//--------------------- .note.nv.cuinfo           --------------------------
	.section	.note.nv.cuinfo,"",@"SHT_NOTE"
	.sectionflags	@"SHF_NOTE_NV_CUINFO"
        /*0018*/ 	.short	0x0002
        /*001a*/ 	.short	0x005a
        /*001c*/ 	.short	0x0082
	.zero		2


//--------------------- .nv.info                  --------------------------
	.section	.nv.info,"",@"SHT_CUDA_INFO"
	.align	4


	//----- nvinfo : EIATTR_REGCOUNT
	.align		4
        /*0000*/ 	.byte	0x04, 0x2f
        /*0002*/ 	.short	(.L_1 - .L_0)
	.align		4
.L_0:
        /*0004*/ 	.word	index@(matmul_kernel)
        /*0008*/ 	.word	0x000000ff


	//----- nvinfo : EIATTR_FRAME_SIZE
	.align		4
.L_1:
        /*000c*/ 	.byte	0x04, 0x11
        /*000e*/ 	.short	(.L_3 - .L_2)
	.align		4
.L_2:
        /*0010*/ 	.word	index@(matmul_kernel)
        /*0014*/ 	.word	0x000008e8


	//----- nvinfo : EIATTR_MIN_STACK_SIZE
	.align		4
.L_3:
        /*0018*/ 	.byte	0x04, 0x12
        /*001a*/ 	.short	(.L_5 - .L_4)
	.align		4
.L_4:
        /*001c*/ 	.word	index@(matmul_kernel)
        /*0020*/ 	.word	0x000008e8
.L_5:


//--------------------- .nv.compat                --------------------------
	.section	.nv.compat,"",@"SHT_CUDA_COMPAT_INFO"
	.align	4
        /*0000*/ 	.byte	0x02, 0x09, 0x01, 0x00, 0x02, 0x02, 0x04, 0x00, 0x02, 0x05, 0x05, 0x00, 0x03, 0x07, 0x01, 0x01
        /*0010*/ 	.byte	0x02, 0x03, 0x00, 0x00, 0x02, 0x06, 0x01, 0x00, 0x04, 0x0b, 0x08, 0x00, 0x00, 0x00, 0x00, 0x00
        /*0020*/ 	.byte	0x00, 0x00, 0x00, 0x00


//--------------------- .nv.info.matmul_kernel    --------------------------
	.section	.nv.info.matmul_kernel,"",@"SHT_CUDA_INFO"
	.sectionflags	@""
	.align	4


	//----- nvinfo : EIATTR_CUDA_API_VERSION
	.align		4
        /*0000*/ 	.byte	0x04, 0x37
        /*0002*/ 	.short	(.L_7 - .L_6)
.L_6:
        /*0004*/ 	.word	0x00000082


	//----- nvinfo : EIATTR_KPARAM_INFO
	.align		4
.L_7:
        /*0008*/ 	.byte	0x04, 0x17
        /*000a*/ 	.short	(.L_9 - .L_8)
.L_8:
        /*000c*/ 	.word	0x00000000
        /*0010*/ 	.short	0x000d
        /*0012*/ 	.short	0x0048
        /*0014*/ 	.byte	0x00, 0xf4, 0x21, 0x00


	//----- nvinfo : EIATTR_KPARAM_INFO
	.align		4
.L_9:
        /*0018*/ 	.byte	0x04, 0x17
        /*001a*/ 	.short	(.L_11 - .L_10)
.L_10:
        /*001c*/ 	.word	0x00000000
        /*0020*/ 	.short	0x000c
        /*0022*/ 	.short	0x0040
        /*0024*/ 	.byte	0x00, 0xf4, 0x21, 0x00


	//----- nvinfo : EIATTR_KPARAM_INFO
	.align		4
.L_11:
        /*0028*/ 	.byte	0x04, 0x17
        /*002a*/ 	.short	(.L_13 - .L_12)
.L_12:
        /*002c*/ 	.word	0x00000000
        /*0030*/ 	.short	0x000b
        /*0032*/ 	.short	0x0038
        /*0034*/ 	.byte	0x00, 0xf0, 0x11, 0x00


	//----- nvinfo : EIATTR_KPARAM_INFO
	.align		4
.L_13:
        /*0038*/ 	.byte	0x04, 0x17
        /*003a*/ 	.short	(.L_15 - .L_14)
.L_14:
        /*003c*/ 	.word	0x00000000
        /*0040*/ 	.short	0x000a
        /*0042*/ 	.short	0x0034
        /*0044*/ 	.byte	0x00, 0xf0, 0x11, 0x00


	//----- nvinfo : EIATTR_KPARAM_INFO
	.align		4
.L_15:
        /*0048*/ 	.byte	0x04, 0x17
        /*004a*/ 	.short	(.L_17 - .L_16)
.L_16:
        /*004c*/ 	.word	0x00000000
        /*0050*/ 	.short	0x0009
        /*0052*/ 	.short	0x0030
        /*0054*/ 	.byte	0x00, 0xf0, 0x11, 0x00


	//----- nvinfo : EIATTR_KPARAM_INFO
	.align		4
.L_17:
        /*0058*/ 	.byte	0x04, 0x17
        /*005a*/ 	.short	(.L_19 - .L_18)
.L_18:
        /*005c*/ 	.word	0x00000000
        /*0060*/ 	.short	0x0008
        /*0062*/ 	.short	0x002c
        /*0064*/ 	.byte	0x00, 0xf0, 0x11, 0x00


	//----- nvinfo : EIATTR_KPARAM_INFO
	.align		4
.L_19:
        /*0068*/ 	.byte	0x04, 0x17
        /*006a*/ 	.short	(.L_21 - .L_20)
.L_20:
        /*006c*/ 	.word	0x00000000
        /*0070*/ 	.short	0x0007
        /*0072*/ 	.short	0x0028
        /*0074*/ 	.byte	0x00, 0xf0, 0x11, 0x00


	//----- nvinfo : EIATTR_KPARAM_INFO
	.align		4
.L_21:
        /*0078*/ 	.byte	0x04, 0x17
        /*007a*/ 	.short	(.L_23 - .L_22)
.L_22:
        /*007c*/ 	.word	0x00000000
        /*0080*/ 	.short	0x0006
        /*0082*/ 	.short	0x0024
        /*0084*/ 	.byte	0x00, 0xf0, 0x11, 0x00


	//----- nvinfo : EIATTR_KPARAM_INFO
	.align		4
.L_23:
        /*0088*/ 	.byte	0x04, 0x17
        /*008a*/ 	.short	(.L_25 - .L_24)
.L_24:
        /*008c*/ 	.word	0x00000000
        /*0090*/ 	.short	0x0005
        /*0092*/ 	.short	0x0020
        /*0094*/ 	.byte	0x00, 0xf0, 0x11, 0x00


	//----- nvinfo : EIATTR_KPARAM_INFO
	.align		4
.L_25:
        /*0098*/ 	.byte	0x04, 0x17
        /*009a*/ 	.short	(.L_27 - .L_26)
.L_26:
        /*009c*/ 	.word	0x00000000
        /*00a0*/ 	.short	0x0004
        /*00a2*/ 	.short	0x001c
        /*00a4*/ 	.byte	0x00, 0xf0, 0x11, 0x00


	//----- nvinfo : EIATTR_KPARAM_INFO
	.align		4
.L_27:
        /*00a8*/ 	.byte	0x04, 0x17
        /*00aa*/ 	.short	(.L_29 - .L_28)
.L_28:
        /*00ac*/ 	.word	0x00000000
        /*00b0*/ 	.short	0x0003
        /*00b2*/ 	.short	0x0018
        /*00b4*/ 	.byte	0x00, 0xf0, 0x11, 0x00


	//----- nvinfo : EIATTR_KPARAM_INFO
	.align		4
.L_29:
        /*00b8*/ 	.byte	0x04, 0x17
        /*00ba*/ 	.short	(.L_31 - .L_30)
.L_30:
        /*00bc*/ 	.word	0x00000000
        /*00c0*/ 	.short	0x0002
        /*00c2*/ 	.short	0x0010
        /*00c4*/ 	.byte	0x00, 0xf4, 0x21, 0x00


	//----- nvinfo : EIATTR_KPARAM_INFO
	.align		4
.L_31:
        /*00c8*/ 	.byte	0x04, 0x17
        /*00ca*/ 	.short	(.L_33 - .L_32)
.L_32:
        /*00cc*/ 	.word	0x00000000
        /*00d0*/ 	.short	0x0001
        /*00d2*/ 	.short	0x0008
        /*00d4*/ 	.byte	0x00, 0xf4, 0x21, 0x00


	//----- nvinfo : EIATTR_KPARAM_INFO
	.align		4
.L_33:
        /*00d8*/ 	.byte	0x04, 0x17
        /*00da*/ 	.short	(.L_35 - .L_34)
.L_34:
        /*00dc*/ 	.word	0x00000000
        /*00e0*/ 	.short	0x0000
        /*00e2*/ 	.short	0x0000
        /*00e4*/ 	.byte	0x00, 0xf4, 0x21, 0x00


	//----- nvinfo : EIATTR_SPARSE_MMA_MASK
	.align		4
.L_35:
        /*00e8*/ 	.byte	0x03, 0x50
        /*00ea*/ 	.short	0x0000


	//----- nvinfo : EIATTR_MAXREG_COUNT
	.align		4
        /*00ec*/ 	.byte	0x03, 0x1b
        /*00ee*/ 	.short	0x00ff


	//----- nvinfo : EIATTR_NUM_BARRIERS
	.align		4
        /*00f0*/ 	.byte	0x02, 0x4c
        /*00f2*/ 	.byte	0x01
	.zero		1


	//----- nvinfo : EIATTR_ANNOTATIONS
	.align		4
        /*00f4*/ 	.byte	0x04, 0x55
        /*00f6*/ 	.short	(.L_37 - .L_36)


	//   ....[0]....
.L_36:
        /*00f8*/ 	.word	0x00000001
        /*00fc*/ 	.byte	0x60, 0x07, 0x00, 0x00, 0x01, 0x00, 0x00, 0x00, 0x90, 0x07, 0x00, 0x00, 0x01, 0x00, 0x00, 0x00
        /* <DEDUP_REMOVED lines=833> */
        /*351c*/ 	.byte	0x50, 0x81, 0x01, 0x00, 0x01, 0x00, 0x00, 0x00, 0x80, 0x81, 0x01, 0x00


	//----- nvinfo : EIATTR_MERCURY_ISA_VERSION
	.align		4
.L_37:
        /*3528*/ 	.byte	0x03, 0x5f
        /*352a*/ 	.short	0x0101


	//----- nvinfo : EIATTR_EXIT_INSTR_OFFSETS
	.align		4
        /*352c*/ 	.byte	0x04, 0x1c
        /*352e*/ 	.short	(.L_39 - .L_38)


	//   ....[0]....
.L_38:
        /*3530*/ 	.word	0x00018460


	//   ....[1]....
        /*3534*/ 	.word	0x00018490


	//----- nvinfo : EIATTR_REQNTID
	.align		4
.L_39:
        /*3538*/ 	.byte	0x04, 0x10
        /*353a*/ 	.short	(.L_41 - .L_40)
.L_40:
        /*353c*/ 	.word	0x00000080
        /*3540*/ 	.word	0x00000001
        /*3544*/ 	.word	0x00000001


	//----- nvinfo : EIATTR_CBANK_PARAM_SIZE
	.align		4
.L_41:
        /*3548*/ 	.byte	0x03, 0x19
        /*354a*/ 	.short	0x0050


	//----- nvinfo : EIATTR_PARAM_CBANK
	.align		4
        /*354c*/ 	.byte	0x04, 0x0a
        /*354e*/ 	.short	(.L_43 - .L_42)
	.align		4
.L_42:
        /*3550*/ 	.word	index@(.nv.constant0.matmul_kernel)
        /*3554*/ 	.short	0x0210
        /*3556*/ 	.short	0x0050


	//----- nvinfo : EIATTR_SW_WAR
	.align		4
.L_43:
        /*3558*/ 	.byte	0x04, 0x36
        /*355a*/ 	.short	(.L_45 - .L_44)
.L_44:
        /*355c*/ 	.word	0x00000008
.L_45:


//--------------------- .nv.callgraph             --------------------------
	.section	.nv.callgraph,"",@"SHT_CUDA_CALLGRAPH"
	.align	4
	.sectionentsize	8
	.align		4
        /*0000*/ 	.word	0x00000000
	.align		4
        /*0004*/ 	.word	0xffffffff
	.align		4
        /*0008*/ 	.word	0x00000000
	.align		4
        /*000c*/ 	.word	0xfffffffe
	.align		4
        /*0010*/ 	.word	0x00000000
	.align		4
        /*0014*/ 	.word	0xfffffffd
	.align		4
        /*0018*/ 	.word	0x00000000
	.align		4
        /*001c*/ 	.word	0xfffffffc


//--------------------- .text.matmul_kernel       --------------------------
	.section	.text.matmul_kernel,"ax",@progbits
	.align	128
        .global         matmul_kernel
        .type           matmul_kernel,@function
        .size           matmul_kernel,(.L_x_3 - matmul_kernel)
        .other          matmul_kernel,@"STO_CUDA_ENTRY STV_DEFAULT"
matmul_kernel:
.text.matmul_kernel:
[----:B------:R-:W0:Y:S08]  /*0000*/  LDC R1, c[0x0][0x28] ;  /* 0x00000a00ff017b82 */ /* 0x000e300000000800 */
[----:B------:R-:W1:Y:S01]  /*0010*/  LDC.64 R2, c[0x0][0x228] ;  /* 0x00008a00ff027b82 */ /* 0x000e620000000a00 */
[----:B------:R-:W2:Y:S01]  /*0020*/  S2R R7, SR_CTAID.X ;  /* 0x0000000000077919 */ /* 0x000ea20000002500 */
[----:B0-----:R-:W-:Y:S01]  /*0030*/  VIADD R1, R1, 0xfffff718 ;  /* 0xfffff71801017836 */ /* 0x001fe20000000000 */
[----:B------:R-:W-:Y:S01]  /*0040*/  UMOV UR8, 0x400 ;  /* 0x0000040000087882 */ /* 0x000fe20000000000 */
[----:B------:R-:W-:Y:S01]  /*0050*/  ULDC.64 UR10, c[0x0][0x208] ;  /* 0x00008200000a7ab9 */ /* 0x000fe20000000a00 */
[----:B------:R-:W0:Y:S01]  /*0060*/  S2R R14, SR_TID.X ;  /* 0x00000000000e7919 */ /* 0x000e220000002100 */
[----:B------:R-:W-:-:S02]  /*0070*/  CS2R R24, SRZ ;  /* 0x0000000000187805 */ /* 0x000fc4000001ff00 */
[----:B------:R-:W-:Y:S01]  /*0080*/  CS2R R26, SRZ ;  /* 0x00000000001a7805 */ /* 0x000fe2000001ff00 */
[----:B------:R-:W3:Y:S01]  /*0090*/  LDC R135, c[0x0][0x230] ;  /* 0x00008c00ff877b82 */ /* 0x000ee20000000800 */
[----:B------:R-:W-:Y:S02]  /*00a0*/  CS2R R32, SRZ ;  /* 0x0000000000207805 */ /* 0x000fe4000001ff00 */
[----:B------:R-:W-:Y:S02]  /*00b0*/  CS2R R34, SRZ ;  /* 0x0000000000227805 */ /* 0x000fe4000001ff00 */
[----:B------:R-:W-:Y:S02]  /*00c0*/  CS2R R40, SRZ ;  /* 0x0000000000287805 */ /* 0x000fe4000001ff00 */
[----:B------:R-:W-:Y:S02]  /*00d0*/  CS2R R42, SRZ ;  /* 0x00000000002a7805 */ /* 0x000fe4000001ff00 */
[----:B------:R-:W-:-:S02]  /*00e0*/  CS2R R48, SRZ ;  /* 0x0000000000307805 */ /* 0x000fc4000001ff00 */
[----:B------:R-:W-:Y:S02]  /*00f0*/  CS2R R50, SRZ ;  /* 0x0000000000327805 */ /* 0x000fe4000001ff00 */
[----:B------:R-:W-:Y:S01]  /*0100*/  CS2R R56, SRZ ;  /* 0x0000000000387805 */ /* 0x000fe2000001ff00 */
[----:B------:R-:W4:Y:S01]  /*0110*/  S2UR UR4, SR_CgaCtaId ;  /* 0x00000000000479c3 */ /* 0x000f220000008800 */
[----:B------:R-:W-:Y:S02]  /*0120*/  CS2R R58, SRZ ;  /* 0x00000000003a7805 */ /* 0x000fe4000001ff00 */
[----:B------:R-:W-:Y:S02]  /*0130*/  CS2R R64, SRZ ;  /* 0x0000000000407805 */ /* 0x000fe4000001ff00 */
[----:B------:R-:W-:Y:S02]  /*0140*/  CS2R R66, SRZ ;  /* 0x0000000000427805 */ /* 0x000fe4000001ff00 */
[----:B------:R-:W-:-:S02]  /*0150*/  CS2R R72, SRZ ;  /* 0x0000000000487805 */ /* 0x000fc4000001ff00 */
[----:B------:R-:W-:Y:S02]  /*0160*/  CS2R R74, SRZ ;  /* 0x00000000004a7805 */ /* 0x000fe4000001ff00 */
[----:B------:R-:W-:Y:S02]  /*0170*/  CS2R R80, SRZ ;  /* 0x0000000000507805 */ /* 0x000fe4000001ff00 */
[----:B------:R-:W-:Y:S01]  /*0180*/  CS2R R82, SRZ ;  /* 0x0000000000527805 */ /* 0x000fe2000001ff00 */
[----:B-1----:R-:W-:Y:S01]  /*0190*/  VIADD R0, R3, 0xff ;  /* 0x000000ff03007836 */ /* 0x002fe20000000000 */
[----:B------:R-:W-:Y:S02]  /*01a0*/  CS2R R88, SRZ ;  /* 0x0000000000587805 */ /* 0x000fe4000001ff00 */
[----:B------:R-:W-:Y:S02]  /*01b0*/  CS2R R90, SRZ ;  /* 0x00000000005a7805 */ /* 0x000fe4000001ff00 */
[----:B------:R-:W-:-:S02]  /*01c0*/  CS2R R96, SRZ ;  /* 0x0000000000607805 */ /* 0x000fc4000001ff00 */
[----:B------:R-:W-:Y:S02]  /*01d0*/  CS2R R98, SRZ ;  /* 0x0000000000627805 */ /* 0x000fe4000001ff00 */
[----:B------:R-:W-:Y:S02]  /*01e0*/  SHF.R.S32.HI R5, RZ, 0x1f, R0 ;  /* 0x0000001fff057819 */ /* 0x000fe40000011400 */
[----:B------:R-:W-:Y:S02]  /*01f0*/  CS2R R104, SRZ ;  /* 0x0000000000687805 */ /* 0x000fe4000001ff00 */
[----:B------:R-:W-:Y:S01]  /*0200*/  CS2R R106, SRZ ;  /* 0x00000000006a7805 */ /* 0x000fe2000001ff00 */
[----:B---3--:R-:W-:Y:S01]  /*0210*/  VIADD R135, R135, 0x3f ;  /* 0x0000003f87877836 */ /* 0x008fe20000000000 */
[----:B------:R-:W-:Y:S02]  /*0220*/  LEA.HI R5, R5, R0, RZ, 0x8 ;  /* 0x0000000005057211 */ /* 0x000fe400078f40ff */
[----:B------:R-:W-:-:S02]  /*0230*/  CS2R R112, SRZ ;  /* 0x0000000000707805 */ /* 0x000fc4000001ff00 */
[----:B--2---:R-:W-:Y:S02]  /*0240*/  IABS R10, R7 ;  /* 0x00000007000a7213 */ /* 0x004fe40000000000 */
[----:B------:R-:W-:Y:S02]  /*0250*/  CS2R R114, SRZ ;  /* 0x0000000000727805 */ /* 0x000fe4000001ff00 */
[----:B------:R-:W-:Y:S02]  /*0260*/  SHF.R.S32.HI R6, RZ, 0x8, R5 ;  /* 0x00000008ff067819 */ /* 0x000fe40000011405 */
[----:B------:R-:W-:Y:S02]  /*0270*/  CS2R R120, SRZ ;  /* 0x0000000000787805 */ /* 0x000fe4000001ff00 */
[----:B0-----:R-:W-:Y:S01]  /*0280*/  LOP3.LUT R156, R14, 0x3f, RZ, 0xc0, !PT ;  /* 0x0000003f0e9c7812 */ /* 0x001fe200078ec0ff */
[----:B----4-:R-:W-:Y:S01]  /*0290*/  ULEA UR8, UR4, UR8, 0x18 ;  /* 0x0000000804087291 */ /* 0x010fe2000f8ec03f */
[----:B------:R-:W-:-:S02]  /*02a0*/  IABS R9, R6 ;  /* 0x0000000600097213 */ /* 0x000fc40000000000 */
[----:B------:R-:W-:Y:S02]  /*02b0*/  CS2R R122, SRZ ;  /* 0x00000000007a7805 */ /* 0x000fe4000001ff00 */
[----:B------:R-:W-:Y:S02]  /*02c0*/  IABS R12, R6 ;  /* 0x00000006000c7213 */ /* 0x000fe40000000000 */
[----:B------:R-:W-:Y:S01]  /*02d0*/  CS2R R128, SRZ ;  /* 0x0000000000807805 */ /* 0x000fe2000001ff00 */
[----:B------:R-:W0:Y:S01]  /*02e0*/  I2F.RP R0, R9 ;  /* 0x0000000900007306 */ /* 0x000e220000209400 */
[----:B------:R-:W-:Y:S02]  /*02f0*/  CS2R R130, SRZ ;  /* 0x0000000000827805 */ /* 0x000fe4000001ff00 */
[----:B------:R-:W-:Y:S02]  /*0300*/  CS2R R136, SRZ ;  /* 0x0000000000887805 */ /* 0x000fe4000001ff00 */
[----:B------:R-:W-:-:S02]  /*0310*/  CS2R R138, SRZ ;  /* 0x00000000008a7805 */ /* 0x000fc4000001ff00 */
[----:B------:R-:W-:Y:S02]  /*0320*/  CS2R R144, SRZ ;  /* 0x0000000000907805 */ /* 0x000fe4000001ff00 */
[----:B------:R-:W-:Y:S01]  /*0330*/  CS2R R146, SRZ ;  /* 0x0000000000927805 */ /* 0x000fe2000001ff00 */
[----:B0-----:R-:W0:Y:S02]  /*0340*/  MUFU.RCP R0, R0 ;  /* 0x0000000000007308 */ /* 0x001e240000001000 */
[----:B0-----:R-:W-:Y:S02]  /*0350*/  VIADD R4, R0, 0xffffffe ;  /* 0x0ffffffe00047836 */ /* 0x001fe40000000000 */
[----:B------:R-:W-:-:S04]  /*0360*/  IMAD.MOV R0, RZ, RZ, -R12 ;  /* 0x000000ffff007224 */ /* 0x000fc800078e0a0c */
[----:B------:R0:W1:Y:S02]  /*0370*/  F2I.FTZ.U32.TRUNC.NTZ R5, R4 ;  /* 0x0000000400057305 */ /* 0x000064000021f000 */
[----:B0-----:R-:W-:Y:S02]  /*0380*/  IMAD.MOV.U32 R4, RZ, RZ, RZ ;  /* 0x000000ffff047224 */ /* 0x001fe400078e00ff */
[----:B-1----:R-:W-:-:S04]  /*0390*/  IMAD.MOV R8, RZ, RZ, -R5 ;  /* 0x000000ffff087224 */ /* 0x002fc800078e0a05 */
[----:B------:R-:W-:Y:S02]  /*03a0*/  IMAD R11, R8, R9, RZ ;  /* 0x00000009080b7224 */ /* 0x000fe400078e02ff */
[----:B------:R-:W-:Y:S02]  /*03b0*/  IMAD.MOV.U32 R8, RZ, RZ, R10 ;  /* 0x000000ffff087224 */ /* 0x000fe400078e000a */
[----:B------:R-:W-:-:S06]  /*03c0*/  IMAD.HI.U32 R5, R5, R11, R4 ;  /* 0x0000000b05057227 */ /* 0x000fcc00078e0004 */
[----:B------:R-:W-:-:S04]  /*03d0*/  IMAD.HI.U32 R5, R5, R8, RZ ;  /* 0x0000000805057227 */ /* 0x000fc800078e00ff */
[----:B------:R-:W-:-:S05]  /*03e0*/  IMAD R0, R5, R0, R8 ;  /* 0x0000000005007224 */ /* 0x000fca00078e0208 */
[----:B------:R-:W-:-:S13]  /*03f0*/  ISETP.GT.U32.AND P1, PT, R9, R0, PT ;  /* 0x000000000900720c */ /* 0x000fda0003f24070 */
[----:B------:R-:W-:Y:S02]  /*0400*/  @!P1 IMAD.IADD R0, R0, 0x1, -R9 ;  /* 0x0000000100009824 */ /* 0x000fe400078e0a09 */
[----:B------:R-:W-:Y:S01]  /*0410*/  @!P1 VIADD R5, R5, 0x1 ;  /* 0x0000000105059836 */ /* 0x000fe20000000000 */
[----:B------:R-:W-:Y:S02]  /*0420*/  ISETP.NE.AND P1, PT, R6, RZ, PT ;  /* 0x000000ff0600720c */ /* 0x000fe40003f25270 */
[----:B------:R-:W-:Y:S02]  /*0430*/  ISETP.GE.U32.AND P0, PT, R0, R9, PT ;  /* 0x000000090000720c */ /* 0x000fe40003f06070 */
[----:B------:R-:W-:-:S04]  /*0440*/  LOP3.LUT R0, R7, R6, RZ, 0x3c, !PT ;  /* 0x0000000607007212 */ /* 0x000fc800078e3cff */
[----:B------:R-:W-:Y:S01]  /*0450*/  ISETP.GE.AND P2, PT, R0, RZ, PT ;  /* 0x000000ff0000720c */ /* 0x000fe20003f46270 */
[----:B------:R-:W-:-:S06]  /*0460*/  VIADD R0, R2, 0x3f ;  /* 0x0000003f02007836 */ /* 0x000fcc0000000000 */
[----:B------:R-:W-:-:S04]  /*0470*/  @P0 VIADD R5, R5, 0x1 ;  /* 0x0000000105050836 */ /* 0x000fc80000000000 */
[----:B------:R-:W-:Y:S01]  /*0480*/  IMAD.MOV.U32 R10, RZ, RZ, R5 ;  /* 0x000000ffff0a7224 */ /* 0x000fe200078e0005 */
[----:B------:R-:W-:-:S03]  /*0490*/  SHF.R.S32.HI R5, RZ, 0x1f, R0 ;  /* 0x0000001fff057819 */ /* 0x000fc60000011400 */
[----:B------:R-:W-:Y:S01]  /*04a0*/  @!P2 IMAD.MOV R10, RZ, RZ, -R10 ;  /* 0x000000ffff0aa224 */ /* 0x000fe200078e0a0a */
[----:B------:R-:W-:Y:S02]  /*04b0*/  LEA.HI R5, R5, R0, RZ, 0x6 ;  /* 0x0000000005057211 */ /* 0x000fe400078f30ff */
[----:B------:R-:W-:-:S04]  /*04c0*/  @!P1 LOP3.LUT R10, RZ, R6, RZ, 0x33, !PT ;  /* 0x00000006ff0a9212 */ /* 0x000fc800078e33ff */
[----:B------:R-:W-:Y:S01]  /*04d0*/  LEA.HI.SX32 R5, R5, -R10, 0x1a ;  /* 0x8000000a05057211 */ /* 0x000fe200078fd2ff */
[----:B------:R-:W-:-:S03]  /*04e0*/  IMAD.MOV R8, RZ, RZ, -R10 ;  /* 0x000000ffff087224 */ /* 0x000fc600078e0a0a */
[----:B------:R-:W-:Y:S01]  /*04f0*/  VIMNMX R11, R5, 0x1, PT ;  /* 0x00000001050b7848 */ /* 0x000fe20003fe0100 */
[----:B------:R-:W-:-:S03]  /*0500*/  IMAD R8, R6, R8, R7 ;  /* 0x0000000806087224 */ /* 0x000fc600078e0207 */
[-C--:B------:R-:W-:Y:S02]  /*0510*/  IABS R9, R11.reuse ;  /* 0x0000000b00097213 */ /* 0x080fe40000000000 */
[----:B------:R-:W-:Y:S02]  /*0520*/  IABS R13, R11 ;  /* 0x0000000b000d7213 */ /* 0x000fe40000000000 */
[----:B------:R-:W0:Y:S08]  /*0530*/  I2F.RP R0, R9 ;  /* 0x0000000900007306 */ /* 0x000e300000209400 */
[----:B0-----:R-:W0:Y:S02]  /*0540*/  MUFU.RCP R0, R0 ;  /* 0x0000000000007308 */ /* 0x001e240000001000 */
[----:B0-----:R-:W-:-:S02]  /*0550*/  VIADD R4, R0, 0xffffffe ;  /* 0x0ffffffe00047836 */ /* 0x001fc40000000000 */
[----:B------:R-:W-:-:S04]  /*0560*/  IMAD.MOV R0, RZ, RZ, -R13 ;  /* 0x000000ffff007224 */ /* 0x000fc800078e0a0d */
[----:B------:R0:W1:Y:S02]  /*0570*/  F2I.FTZ.U32.TRUNC.NTZ R5, R4 ;  /* 0x0000000400057305 */ /* 0x000064000021f000 */
[----:B0-----:R-:W-:Y:S02]  /*0580*/  IMAD.MOV.U32 R4, RZ, RZ, RZ ;  /* 0x000000ffff047224 */ /* 0x001fe400078e00ff */
[----:B-1----:R-:W-:-:S04]  /*0590*/  IMAD.MOV R12, RZ, RZ, -R5 ;  /* 0x000000ffff0c7224 */ /* 0x002fc800078e0a05 */
[----:B------:R-:W-:Y:S01]  /*05a0*/  IMAD.MOV.U32 R6, RZ, RZ, R12 ;  /* 0x000000ffff067224 */ /* 0x000fe200078e000c */
[----:B------:R-:W-:-:S03]  /*05b0*/  IABS R12, R8 ;  /* 0x00000008000c7213 */ /* 0x000fc60000000000 */
        /* <DEDUP_REMOVED lines=11> */
[----:B------:R-:W-:-:S07]  /*0670*/  ISETP.GE.AND P2, PT, R0, RZ, PT ;  /* 0x000000ff0000720c */ /* 0x000fce0003f46270 */
[----:B------:R-:W-:Y:S01]  /*0680*/  @P0 VIADD R5, R5, 0x1 ;  /* 0x0000000105050836 */ /* 0x000fe20000000000 */
[----:B------:R-:W-:-:S05]  /*0690*/  ISETP.GE.AND P0, PT, R135, 0x40, PT ;  /* 0x000000408700780c */ /* 0x000fca0003f06270 */
[----:B------:R-:W-:Y:S01]  /*06a0*/  @!P2 IMAD.MOV R5, RZ, RZ, -R5 ;  /* 0x000000ffff05a224 */ /* 0x000fe200078e0a05 */
[----:B------:R-:W-:-:S05]  /*06b0*/  @!P1 LOP3.LUT R5, RZ, R11, RZ, 0x33, !PT ;  /* 0x0000000bff059212 */ /* 0x000fca00078e33ff */
[----:B------:R-:W-:Y:S02]  /*06c0*/  IMAD.MOV R0, RZ, RZ, -R5 ;  /* 0x000000ffff007224 */ /* 0x000fe400078e0a05 */
[----:B------:R-:W-:Y:S02]  /*06d0*/  IMAD.SHL.U32 R5, R5, 0x100, RZ ;  /* 0x0000010005057824 */ /* 0x000fe400078e00ff */
[----:B------:R-:W-:-:S04]  /*06e0*/  IMAD R0, R11, R0, R8 ;  /* 0x000000000b007224 */ /* 0x000fc800078e0208 */
[----:B------:R-:W-:Y:S01]  /*06f0*/  IMAD.IADD R4, R10, 0x1, R0 ;  /* 0x000000010a047824 */ /* 0x000fe200078e0200 */
[----:B------:R-:W-:-:S03]  /*0700*/  SHF.R.U32.HI R0, RZ, 0x6, R14 ;  /* 0x00000006ff007819 */ /* 0x000fc6000001160e */
[----:B------:R-:W-:Y:S01]  /*0710*/  IMAD R10, R4, 0x40, R156 ;  /* 0x00000040040a7824 */ /* 0x000fe200078e029c */
[----:B------:R-:W-:-:S04]  /*0720*/  SGXT.U32 R0, R0, 0x1 ;  /* 0x000000010000781a */ /* 0x000fc80000000000 */
[C-C-:B------:R-:W-:Y:S02]  /*0730*/  LOP3.LUT R152, R5.reuse, 0x2, R0.reuse, 0xfe, !PT ;  /* 0x0000000205987812 */ /* 0x140fe400078efe00 */
[C-C-:B------:R-:W-:Y:S02]  /*0740*/  LOP3.LUT R153, R5.reuse, 0x4, R0.reuse, 0xfe, !PT ;  /* 0x0000000405997812 */ /* 0x140fe400078efe00 */
[C-C-:B------:R-:W-:Y:S01]  /*0750*/  LOP3.LUT R154, R5.reuse, 0x6, R0.reuse, 0xfe, !PT ;  /* 0x00000006059a7812 */ /* 0x140fe200078efe00 */
[----:B------:R-:W-:Y:S01]  /*0760*/  STL [R1+0x4e0], R152 ;  /* 0x0004e09801007387 */ /* 0x000fe20000100800 */
[C-C-:B------:R-:W-:Y:S02]  /*0770*/  LOP3.LUT R155, R5.reuse, 0x8, R0.reuse, 0xfe, !PT ;  /* 0x00000008059b7812 */ /* 0x140fe400078efe00 */
[C-C-:B------:R-:W-:Y:S01]  /*0780*/  LOP3.LUT R157, R5.reuse, 0xa, R0.reuse, 0xfe, !PT ;  /* 0x0000000a059d7812 */ /* 0x140fe200078efe00 */
[----:B------:R-:W-:Y:S01]  /*0790*/  STL [R1+0x4dc], R153 ;  /* 0x0004dc9901007387 */ /* 0x000fe20000100800 */
[----:B------:R-:W-:-:S02]  /*07a0*/  LOP3.LUT R158, R5, 0xc, R0, 0xfe, !PT ;  /* 0x0000000c059e7812 */ /* 0x000fc400078efe00 */
[C-C-:B------:R-:W-:Y:S01]  /*07b0*/  LOP3.LUT R159, R5.reuse, 0xe, R0.reuse, 0xfe, !PT ;  /* 0x0000000e059f7812 */ /* 0x140fe200078efe00 */
[----:B------:R-:W-:Y:S01]  /*07c0*/  STL [R1+0x4d8], R154 ;  /* 0x0004d89a01007387 */ /* 0x000fe20000100800 */
        /* <DEDUP_REMOVED lines=30> */
[C---:B------:R-:W-:Y:S02]  /*09b0*/  LOP3.LUT R250, R5.reuse, R0, RZ, 0xfc, !PT ;  /* 0x0000000005fa7212 */ /* 0x040fe400078efcff */
[C-C-:B------:R-:W-:Y:S01]  /*09c0*/  LOP3.LUT R180, R5.reuse, 0x38, R0.reuse, 0xfe, !PT ;  /* 0x0000003805b47812 */ /* 0x140fe200078efe00 */
[----:B------:R-:W-:Y:S01]  /*09d0*/  STL [R1+0x4ac], R166 ;  /* 0x0004aca601007387 */ /* 0x000fe20000100800 */
[----:B------:R-:W-:-:S02]  /*09e0*/  LOP3.LUT R181, R5, 0x3a, R0, 0xfe, !PT ;  /* 0x0000003a05b57812 */ /* 0x000fc400078efe00 */
[C-C-:B------:R-:W-:Y:S01]  /*09f0*/  LOP3.LUT R182, R5.reuse, 0x3c, R0.reuse, 0xfe, !PT ;  /* 0x0000003c05b67812 */ /* 0x140fe200078efe00 */
[----:B------:R-:W-:Y:S01]  /*0a00*/  STL [R1+0x4a8], R167 ;  /* 0x0004a8a701007387 */ /* 0x000fe20000100800 */
[----:B------:R-:W-:Y:S02]  /*0a10*/  LOP3.LUT R183, R5, 0x3e, R0, 0xfe, !PT ;  /* 0x0000003e05b77812 */ /* 0x000fe400078efe00 */
[C---:B------:R-:W-:Y:S01]  /*0a20*/  LOP3.LUT R184, R250.reuse, 0x40, RZ, 0xfc, !PT ;  /* 0x00000040fab87812 */ /* 0x040fe200078efcff */
[----:B------:R-:W-:Y:S01]  /*0a30*/  STL [R1+0x4a4], R168 ;  /* 0x0004a4a801007387 */ /* 0x000fe20000100800 */
[C---:B------:R-:W-:Y:S02]  /*0a40*/  LOP3.LUT R185, R250.reuse, 0x42, RZ, 0xfc, !PT ;  /* 0x00000042fab97812 */ /* 0x040fe400078efcff */
[C---:B------:R-:W-:Y:S01]  /*0a50*/  LOP3.LUT R186, R250.reuse, 0x44, RZ, 0xfc, !PT ;  /* 0x00000044faba7812 */ /* 0x040fe200078efcff */
[----:B------:R-:W-:Y:S01]  /*0a60*/  STL [R1+0x4a0], R169 ;  /* 0x0004a0a901007387 */ /* 0x000fe20000100800 */
[----:B------:R-:W-:-:S02]  /*0a70*/  LOP3.LUT R187, R250, 0x46, RZ, 0xfc, !PT ;  /* 0x00000046fabb7812 */ /* 0x000fc400078efcff */
[C---:B------:R-:W-:Y:S01]  /*0a80*/  LOP3.LUT R188, R250.reuse, 0x48, RZ, 0xfc, !PT ;  /* 0x00000048fabc7812 */ /* 0x040fe200078efcff */
[----:B------:R-:W-:Y:S01]  /*0a90*/  STL [R1+0x49c], R170 ;  /* 0x00049caa01007387 */ /* 0x000fe20000100800 */
[C---:B------:R-:W-:Y:S02]  /*0aa0*/  LOP3.LUT R189, R250.reuse, 0x4a, RZ, 0xfc, !PT ;  /* 0x0000004afabd7812 */ /* 0x040fe400078efcff */
        /* <DEDUP_REMOVED lines=112> */
[----:B------:R-:W-:Y:S04]  /*11b0*/  STL [R1+0x628], R208 ;  /* 0x000628d001007387 */ /* 0x000fe80000100800 */
        /* <DEDUP_REMOVED lines=41> */
[----:B------:R0:W-:Y:S04]  /*1450*/  STL [R1+0x57c], R6 ;  /* 0x00057c0601007387 */ /* 0x0001e80000100800 */
[----:B------:R-:W-:Y:S04]  /*1460*/  STL [R1+0x580], R252 ;  /* 0x000580fc01007387 */ /* 0x000fe80000100800 */
[----:B------:R1:W-:Y:S01]  /*1470*/  STL [R1+0x578], R5 ;  /* 0x0005780501007387 */ /* 0x0003e20000100800 */
[----:B0-----:R-:W-:-:S03]  /*1480*/  LOP3.LUT R6, R250, 0xdc, RZ, 0xfc, !PT ;  /* 0x000000dcfa067812 */ /* 0x001fc600078efcff */
[----:B------:R-:W-:Y:S04]  /*1490*/  STL [R1+0x574], R12 ;  /* 0x0005740c01007387 */ /* 0x000fe80000100800 */
[----:B------:R-:W-:Y:S01]  /*14a0*/  STL [R1+0x570], R13 ;  /* 0x0005700d01007387 */ /* 0x000fe20000100800 */
[----:B-1----:R-:W-:-:S03]  /*14b0*/  LOP3.LUT R5, R250, 0xe0, RZ, 0xfc, !PT ;  /* 0x000000e0fa057812 */ /* 0x002fc600078efcff */
        /* <DEDUP_REMOVED lines=10> */
[----:B0-----:R-:W-:-:S05]  /*1560*/  LOP3.LUT R7, R250, 0xe2, RZ, 0xfc, !PT ;  /* 0x000000e2fa077812 */ /* 0x001fca00078efcff */
[----:B------:R0:W-:Y:S01]  /*1570*/  STL [R1+0x544], R7 ;  /* 0x0005440701007387 */ /* 0x0001e20000100800 */
[----:B-1----:R-:W-:-:S03]  /*1580*/  LOP3.LUT R5, R250, 0xe6, RZ, 0xfc, !PT ;  /* 0x000000e6fa057812 */ /* 0x002fc600078efcff */
[----:B------:R1:W-:Y:S04]  /*1590*/  STL [R1+0x540], R8 ;  /* 0x0005400801007387 */ /* 0x0003e80000100800 */
[----:B------:R2:W-:Y:S01]  /*15a0*/  STL [R1+0x53c], R5 ;  /* 0x00053c0501007387 */ /* 0x0005e20000100800 */
[C---:B0-----:R-:W-:Y:S02]  /*15b0*/  LOP3.LUT R7, R250.reuse, 0xe8, RZ, 0xfc, !PT ;  /* 0x000000e8fa077812 */ /* 0x041fe400078efcff */
[----:B-1----:R-:W-:-:S03]  /*15c0*/  LOP3.LUT R8, R250, 0xea, RZ, 0xfc, !PT ;  /* 0x000000eafa087812 */ /* 0x002fc600078efcff */
[----:B------:R0:W-:Y:S01]  /*15d0*/  STL [R1+0x538], R7 ;  /* 0x0005380701007387 */ /* 0x0001e20000100800 */
[----:B--2---:R-:W-:-:S03]  /*15e0*/  LOP3.LUT R5, R250, 0xec, RZ, 0xfc, !PT ;  /* 0x000000ecfa057812 */ /* 0x004fc600078efcff */
        /* <DEDUP_REMOVED lines=14> */
[----:B0-----:R-:W-:-:S03]  /*16d0*/  LOP3.LUT R7, R250, 0xfa, RZ, 0xfc, !PT ;  /* 0x000000fafa077812 */ /* 0x001fc600078efcff */
[----:B------:R2:W-:Y:S01]  /*16e0*/  STL [R1+0x510], R9 ;  /* 0x0005100901007387 */ /* 0x0005e20000100800 */
[----:B-1----:R-:W-:-:S03]  /*16f0*/  LOP3.LUT R8, R250, 0xfe, RZ, 0xfc, !PT ;  /* 0x000000fefa087812 */ /* 0x002fc600078efcff */
[----:B------:R2:W-:Y:S04]  /*1700*/  STL [R1+0x514], R7 ;  /* 0x0005140701007387 */ /* 0x0005e80000100800 */
[----:B------:R2:W-:Y:S04]  /*1710*/  STL [R1+0x50c], R8 ;  /* 0x00050c0801007387 */ /* 0x0005e80000100800 */
[----:B------:R2:W-:Y:S01]  /*1720*/  STL [R1+0x4e4], R10 ;  /* 0x0004e40a01007387 */ /* 0x0005e20000100800 */
[----:B------:R-:W-:Y:S05]  /*1730*/  @!P0 BRA `(.L_x_0) ;  /* 0x0000012c000c8947 */ /* 0x000fea0003800000 */
[----:B------:R0:W-:Y:S01]  /*1740*/  STL [R1+0x6e4], R154 ;  /* 0x0006e49a01007387 */ /* 0x0001e20000100800 */
[----:B------:R-:W-:Y:S02]  /*1750*/  IABS R15, R3 ;  /* 0x00000003000f7213 */ /* 0x000fe40000000000 */
[----:B------:R-:W-:Y:S01]  /*1760*/  IABS R11, R2 ;  /* 0x00000002000b7213 */ /* 0x000fe20000000000 */
[----:B------:R1:W-:Y:S01]  /*1770*/  STL [R1+0x6e0], R153 ;  /* 0x0006e09901007387 */ /* 0x0003e20000100800 */
[----:B------:R-:W-:Y:S01]  /*1780*/  IMAD.MOV.U32 R18, RZ, RZ, RZ ;  /* 0x000000ffff127224 */ /* 0x000fe200078e00ff */
[----:B------:R-:W-:Y:S01]  /*1790*/  IABS R249, R250 ;  /* 0x000000fa00f97213 */ /* 0x000fe20000000000 */
[----:B------:R-:W-:Y:S01]  /*17a0*/  ULDC UR4, c[0x0][0x234] ;  /* 0x00008d0000047ab9 */ /* 0x000fe20000000800 */
[----:B------:R3:W-:Y:S01]  /*17b0*/  STL [R1+0x6dc], R152 ;  /* 0x0006dc9801007387 */ /* 0x0007e20000100800 */
[----:B------:R-:W-:Y:S01]  /*17c0*/  IABS R112, R22 ;  /* 0x0000001600707213 */ /* 0x000fe20000000000 */
[----:B0-----:R-:W-:Y:S01]  /*17d0*/  IMAD.MOV.U32 R154, RZ, RZ, R8 ;  /* 0x000000ffff9a7224 */ /* 0x001fe200078e0008 */
[----:B------:R-:W-:Y:S01]  /*17e0*/  IABS R113, R23 ;  /* 0x0000001700717213 */ /* 0x000fe20000000000 */
[----:B------:R0:W-:Y:S01]  /*17f0*/  STL [R1+0x6b0], R156 ;  /* 0x0006b09c01007387 */ /* 0x0001e20000100800 */
[----:B------:R-:W-:Y:S01]  /*1800*/  IABS R109, R17 ;  /* 0x00000011006d7213 */ /* 0x000fe20000000000 */
[----:B-1----:R-:W-:Y:S01]  /*1810*/  IMAD.MOV.U32 R153, RZ, RZ, R7 ;  /* 0x000000ffff997224 */ /* 0x002fe200078e0007 */
[----:B------:R-:W-:Y:S01]  /*1820*/  IABS R111, R21 ;  /* 0x00000015006f7213 */ /* 0x000fe20000000000 */
[----:B------:R-:W-:Y:S01]  /*1830*/  ULDC.64 UR12, c[0x0][0x210] ;  /* 0x00008400000c7ab9 */ /* 0x000fe20000000a00 */
[----:B------:R-:W-:Y:S01]  /*1840*/  IABS R107, R14 ;  /* 0x0000000e006b7213 */ /* 0x000fe20000000000 */
[----:B---3--:R-:W-:Y:S01]  /*1850*/  IMAD.MOV.U32 R152, RZ, RZ, R6 ;  /* 0x000000ffff987224 */ /* 0x008fe200078e0006 */
[----:B------:R-:W-:Y:S01]  /*1860*/  IABS R133, R154 ;  /* 0x0000009a00857213 */ /* 0x000fe20000000000 */
[----:B------:R-:W1:Y:S01]  /*1870*/  I2F.RP R6, R15 ;  /* 0x0000000f00067306 */ /* 0x000e620000209400 */
[----:B------:R-:W3:Y:S01]  /*1880*/  LDL R154, [R1+0x51c] ;  /* 0x00051c00019a7983 */ /* 0x000ee20000100800 */
[----:B------:R-:W-:-:S02]  /*1890*/  IABS R110, R20 ;  /* 0x00000014006e7213 */ /* 0x000fc40000000000 */
[----:B------:R-:W-:Y:S01]  /*18a0*/  IABS R108, R16 ;  /* 0x00000010006c7213 */ /* 0x000fe20000000000 */
[----:B0-----:R-:W4:Y:S01]  /*18b0*/  LDL R156, [R1+0x578] ;  /* 0x00057800019c7983 */ /* 0x001f220000100800 */
[----:B------:R-:W-:Y:S02]  /*18c0*/  IABS R106, R13 ;  /* 0x0000000d006a7213 */ /* 0x000fe40000000000 */
[----:B------:R-:W-:Y:S01]  /*18d0*/  IABS R105, R12 ;  /* 0x0000000c00697213 */ /* 0x000fe20000000000 */
[----:B--2---:R-:W0:Y:S01]  /*18e0*/  I2F.RP R7, R11 ;  /* 0x0000000b00077306 */ /* 0x004e220000209400 */
[----:B------:R-:W2:Y:S01]  /*18f0*/  LDL R0, [R1+0x57c] ;  /* 0x00057c0001007983 */ /* 0x000ea20000100800 */
[----:B------:R-:W-:Y:S02]  /*1900*/  IABS R102, R252 ;  /* 0x000000fc00667213 */ /* 0x000fe40000000000 */
[----:B------:R-:W-:Y:S02]  /*1910*/  IABS R99, R247 ;  /* 0x000000f700637213 */ /* 0x000fe40000000000 */
[----:B------:R-:W-:-:S02]  /*1920*/  IABS R100, R248 ;  /* 0x000000f800647213 */ /* 0x000fc40000000000 */
[----:B------:R-:W-:Y:S01]  /*1930*/  IABS R101, R251 ;  /* 0x000000fb00657213 */ /* 0x000fe20000000000 */
[----:B-1----:R-:W1:Y:S01]  /*1940*/  MUFU.RCP R6, R6 ;  /* 0x0000000600067308 */ /* 0x002e620000001000 */
[----:B------:R-:W-:Y:S02]  /*1950*/  IABS R98, R246 ;  /* 0x000000f600627213 */ /* 0x000fe40000000000 */
[----:B------:R-:W-:Y:S02]  /*1960*/  IABS R97, R245 ;  /* 0x000000f500617213 */ /* 0x000fe40000000000 */
[----:B------:R-:W-:Y:S02]  /*1970*/  IABS R95, R243 ;  /* 0x000000f3005f7213 */ /* 0x000fe40000000000 */
[----:B------:R-:W-:Y:S01]  /*1980*/  IABS R96, R244 ;  /* 0x000000f400607213 */ /* 0x000fe20000000000 */
[----:B0-----:R-:W0:Y:S01]  /*1990*/  MUFU.RCP R7, R7 ;  /* 0x0000000700077308 */ /* 0x001e220000001000 */
[----:B------:R-:W-:-:S02]  /*19a0*/  IABS R94, R242 ;  /* 0x000000f2005e7213 */ /* 0x000fc40000000000 */
[----:B------:R-:W-:Y:S02]  /*19b0*/  IABS R93, R241 ;  /* 0x000000f1005d7213 */ /* 0x000fe40000000000 */
[----:B------:R-:W-:Y:S02]  /*19c0*/  IABS R91, R239 ;  /* 0x000000ef005b7213 */ /* 0x000fe40000000000 */
[----:B------:R-:W-:Y:S02]  /*19d0*/  IABS R92, R240 ;  /* 0x000000f0005c7213 */ /* 0x000fe40000000000 */
[----:B------:R-:W-:Y:S01]  /*19e0*/  IABS R88, R236 ;  /* 0x000000ec00587213 */ /* 0x000fe20000000000 */
[----:B-1----:R-:W-:Y:S01]  /*19f0*/  VIADD R19, R6, 0xffffffe ;  /* 0x0ffffffe06137836 */ /* 0x002fe20000000000 */
[----:B------:R-:W-:Y:S01]  /*1a00*/  IABS R90, R238 ;  /* 0x000000ee005a7213 */ /* 0x000fe20000000000 */
[----:B------:R-:W-:Y:S01]  /*1a10*/  IMAD.MOV.U32 R6, RZ, RZ, R5 ;  /* 0x000000ffff067224 */ /* 0x000fe200078e0005 */
[----:B------:R-:W-:-:S02]  /*1a20*/  IABS R89, R237 ;  /* 0x000000ed00597213 */ /* 0x000fc40000000000 */
[----:B------:R-:W-:Y:S01]  /*1a30*/  IABS R86, R234 ;  /* 0x000000ea00567213 */ /* 0x000fe20000000000 */
[----:B------:R-:W1:Y:S01]  /*1a40*/  F2I.FTZ.U32.TRUNC.NTZ R19, R19 ;  /* 0x0000001300137305 */ /* 0x000e62000021f000 */
[----:B0-----:R-:W-:Y:S01]  /*1a50*/  VIADD R4, R7, 0xffffffe ;  /* 0x0ffffffe07047836 */ /* 0x001fe20000000000 */
[----:B------:R-:W-:Y:S02]  /*1a60*/  IABS R85, R233 ;  /* 0x000000e900557213 */ /* 0x000fe40000000000 */
[----:B------:R-:W-:Y:S02]  /*1a70*/  IABS R87, R235 ;  /* 0x000000eb00577213 */ /* 0x000fe40000000000 */
[----:B------:R-:W-:Y:S02]  /*1a80*/  IABS R83, R231 ;  /* 0x000000e700537213 */ /* 0x000fe40000000000 */
[----:B------:R-:W-:Y:S01]  /*1a90*/  IABS R84, R232 ;  /* 0x000000e800547213 */ /* 0x000fe20000000000 */
[----:B------:R0:W5:Y:S01]  /*1aa0*/  F2I.FTZ.U32.TRUNC.NTZ R5, R4 ;  /* 0x0000000400057305 */ /* 0x000162000021f000 */
[----:B------:R-:W-:-:S02]  /*1ab0*/  IABS R81, R229 ;  /* 0x000000e500517213 */ /* 0x000fc40000000000 */
[----:B------:R-:W-:Y:S02]  /*1ac0*/  IABS R82, R230 ;  /* 0x000000e600527213 */ /* 0x000fe40000000000 */
[----:B------:R-:W-:Y:S01]  /*1ad0*/  IABS R78, R226 ;  /* 0x000000e2004e7213 */ /* 0x000fe20000000000 */
[--C-:B-1----:R-:W-:Y:S01]  /*1ae0*/  IMAD.MOV R8, RZ, RZ, -R19.reuse ;  /* 0x000000ffff087224 */ /* 0x102fe200078e0a13 */
[----:B------:R-:W-:Y:S02]  /*1af0*/  IABS R80, R228 ;  /* 0x000000e400507213 */ /* 0x000fe40000000000 */
[----:B------:R-:W-:Y:S01]  /*1b00*/  IABS R79, R227 ;  /* 0x000000e3004f7213 */ /* 0x000fe20000000000 */
[----:B------:R-:W-:Y:S01]  /*1b10*/  IMAD R9, R8, R15, RZ ;  /* 0x0000000f08097224 */ /* 0x000fe200078e02ff */
[----:B------:R-:W-:Y:S01]  /*1b20*/  IABS R76, R224 ;  /* 0x000000e0004c7213 */ /* 0x000fe20000000000 */
[----:B0-----:R-:W-:Y:S01]  /*1b30*/  IMAD.MOV.U32 R4, RZ, RZ, RZ ;  /* 0x000000ffff047224 */ /* 0x001fe200078e00ff */
[----:B------:R-:W-:Y:S01]  /*1b40*/  IABS R75, R223 ;  /* 0x000000df004b7213 */ /* 0x000fe20000000000 */
[----:B------:R-:W-:Y:S01]  /*1b50*/  IMAD.HI.U32 R18, R19, R9, R18 ;  /* 0x0000000913127227 */ /* 0x000fe200078e0012 */
[----:B------:R-:W-:-:S02]  /*1b60*/  IABS R9, R10 ;  /* 0x0000000a00097213 */ /* 0x000fc40000000000 */
[----:B------:R-:W-:Y:S01]  /*1b70*/  IABS R77, R225 ;  /* 0x000000e1004d7213 */ /* 0x000fe20000000000 */
[--C-:B-----5:R-:W-:Y:S01]  /*1b80*/  IMAD.MOV R8, RZ, RZ, -R5.reuse ;  /* 0x000000ffff087224 */ /* 0x120fe200078e0a05 */
[----:B------:R-:W-:Y:S01]  /*1b90*/  IABS R73, R221 ;  /* 0x000000dd00497213 */ /* 0x000fe20000000000 */
[----:B------:R-:W-:Y:S01]  /*1ba0*/  IMAD.MOV.U32 R19, RZ, RZ, R6 ;  /* 0x000000ffff137224 */ /* 0x000fe200078e0006 */
[----:B------:R-:W-:Y:S01]  /*1bb0*/  IABS R74, R222 ;  /* 0x000000de004a7213 */ /* 0x000fe20000000000 */
[----:B------:R-:W-:Y:S01]  /*1bc0*/  IMAD R7, R8, R11, RZ ;  /* 0x0000000b08077224 */ /* 0x000fe200078e02ff */
[----:B------:R-:W-:Y:S01]  /*1bd0*/  IABS R71, R219 ;  /* 0x000000db00477213 */ /* 0x000fe20000000000 */
[----:B------:R-:W-:Y:S01]  /*1be0*/  IMAD.HI.U32 R6, R18, R249, RZ ;  /* 0x000000f912067227 */ /* 0x000fe200078e00ff */
[----:B------:R-:W-:Y:S02]  /*1bf0*/  IABS R72, R220 ;  /* 0x000000dc00487213 */ /* 0x000fe40000000000 */
[----:B------:R-:W-:Y:S01]  /*1c00*/  IABS R70, R218 ;  /* 0x000000da00467213 */ /* 0x000fe20000000000 */
[----:B------:R-:W-:Y:S01]  /*1c10*/  IMAD.HI.U32 R4, R5, R7, R4 ;  /* 0x0000000705047227 */ /* 0x000fe200078e0004 */
[----:B------:R-:W-:Y:S01]  /*1c20*/  IABS R69, R217 ;  /* 0x000000d900457213 */ /* 0x000fe20000000000 */
[----:B------:R-:W5:Y:S01]  /*1c30*/  LDL R7, [R1+0x510] ;  /* 0x0005100001077983 */ /* 0x000f620000100800 */
[----:B------:R-:W-:Y:S01]  /*1c40*/  IABS R68, R216 ;  /* 0x000000d800447213 */ /* 0x000fe20000000000 */
[----:B------:R-:W-:Y:S01]  /*1c50*/  IMAD.MOV R6, RZ, RZ, -R6 ;  /* 0x000000ffff067224 */ /* 0x000fe200078e0a06 */
[----:B------:R-:W-:Y:S01]  /*1c60*/  IABS R67, R215 ;  /* 0x000000d700437213 */ /* 0x000fe20000000000 */
[----:B------:R-:W-:Y:S01]  /*1c70*/  IMAD.MOV.U32 R8, RZ, RZ, R153 ;  /* 0x000000ffff087224 */ /* 0x000fe200078e0099 */
[----:B------:R-:W-:Y:S01]  /*1c80*/  IABS R64, R212 ;  /* 0x000000d400407213 */ /* 0x000fe20000000000 */
[----:B------:R-:W-:Y:S01]  /*1c90*/  IMAD R249, R15, R6, R249 ;  /* 0x000000060ff97224 */ /* 0x000fe200078e02f9 */
[----:B------:R-:W4:Y:S01]  /*1ca0*/  LDL R153, [R1+0x520] ;  /* 0x0005200001997983 */ /* 0x000f220000100800 */
[----:B------:R-:W-:Y:S01]  /*1cb0*/  IMAD.HI.U32 R6, R4, R9, RZ ;  /* 0x0000000904067227 */ /* 0x000fe200078e00ff */
[----:B------:R-:W-:-:S02]  /*1cc0*/  IABS R129, R8 ;  /* 0x0000000800817213 */ /* 0x000fc40000000000 */
[----:B------:R-:W-:Y:S01]  /*1cd0*/  IABS R66, R214 ;  /* 0x000000d600427213 */ /* 0x000fe20000000000 */
[----:B------:R-:W-:Y:S01]  /*1ce0*/  IMAD.HI.U32 R4, R18, R133, RZ ;  /* 0x0000008512047227 */ /* 0x000fe200078e00ff */
[----:B------:R-:W-:Y:S02]  /*1cf0*/  IABS R65, R213 ;  /* 0x000000d500417213 */ /* 0x000fe40000000000 */
[----:B------:R-:W-:Y:S01]  /*1d00*/  IABS R62, R210 ;  /* 0x000000d2003e7213 */ /* 0x000fe20000000000 */
[----:B------:R-:W-:Y:S01]  /*1d10*/  IMAD.MOV R8, RZ, RZ, -R6 ;  /* 0x000000ffff087224 */ /* 0x000fe200078e0a06 */
[----:B------:R-:W-:Y:S01]  /*1d20*/  IABS R63, R211 ;  /* 0x000000d3003f7213 */ /* 0x000fe20000000000 */
[----:B------:R-:W-:Y:S01]  /*1d30*/  IMAD.MOV R6, RZ, RZ, -R4 ;  /* 0x000000ffff067224 */ /* 0x000fe200078e0a04 */
[----:B------:R-:W-:Y:S02]  /*1d40*/  IABS R59, R207 ;  /* 0x000000cf003b7213 */ /* 0x000fe40000000000 */
[----:B------:R-:W-:Y:S01]  /*1d50*/  IABS R61, R209 ;  /* 0x000000d1003d7213 */ /* 0x000fe20000000000 */
[----:B------:R-:W-:Y:S01]  /*1d60*/  IMAD R133, R15, R6, R133 ;  /* 0x000000060f857224 */ /* 0x000fe200078e0285 */
[----:B------:R-:W-:Y:S01]  /*1d70*/  IABS R57, R205 ;  /* 0x000000cd00397213 */ /* 0x000fe20000000000 */
[----:B------:R-:W3:Y:S01]  /*1d80*/  LDL R6, [R1+0x528] ;  /* 0x0005280001067983 */ /* 0x000ee20000100800 */
[----:B------:R-:W-:-:S02]  /*1d90*/  IABS R60, R208 ;  /* 0x000000d0003c7213 */ /* 0x000fc40000000000 */
[----:B------:R-:W-:Y:S02]  /*1da0*/  IABS R58, R206 ;  /* 0x000000ce003a7213 */ /* 0x000fe40000000000 */
[----:B------:R-:W-:Y:S02]  /*1db0*/  IABS R55, R203 ;  /* 0x000000cb00377213 */ /* 0x000fe40000000000 */
[----:B------:R-:W-:Y:S02]  /*1dc0*/  IABS R56, R204 ;  /* 0x000000cc00387213 */ /* 0x000fe40000000000 */
[----:B------:R-:W-:Y:S02]  /*1dd0*/  IABS R54, R202 ;  /* 0x000000ca00367213 */ /* 0x000fe40000000000 */
[----:B------:R-:W-:Y:S02]  /*1de0*/  IABS R53, R201 ;  /* 0x000000c900357213 */ /* 0x000fe40000000000 */
        /* <DEDUP_REMOVED lines=28> */
[----:B------:R-:W-:Y:S01]  /*1fb0*/  IABS R25, R173 ;  /* 0x000000ad00197213 */ /* 0x000fe20000000000 */
[----:B------:R-:W-:Y:S01]  /*1fc0*/  UIADD3 UR6, UR8, 0x8000, URZ ;  /* 0x0000800008067890 */ /* 0x000fe2000fffe03f */
[----:B------:R-:W-:Y:S01]  /*1fd0*/  ULDC UR9, c[0x0][0x238] ;  /* 0x00008e0000097ab9 */ /* 0x000fe20000000800 */
[----:B------:R-:W-:Y:S01]  /*1fe0*/  ULDC UR17, c[0x0][0x238] ;  /* 0x00008e0000117ab9 */ /* 0x000fe20000000800 */
[----:B------:R-:W-:Y:S01]  /*1ff0*/  USHF.R.U32.HI UR14, URZ, 0x4, UR8 ;  /* 0x000000043f0e7899 */ /* 0x000fe20008011608 */
[----:B------:R-:W-:Y:S01]  /*2000*/  ULDC UR20, c[0x0][0x238] ;  /* 0x00008e0000147ab9 */ /* 0x000fe20000000800 */
        /* <DEDUP_REMOVED lines=10> */
[----:B------:R-:W-:Y:S01]  /*20b0*/  UMOV UR5, URZ ;  /* 0x0000003f00057c82 */ /* 0x000fe20008000000 */
        /* <DEDUP_REMOVED lines=9> */
[----:B-----5:R-:W-:-:S05]  /*2150*/  IABS R130, R7 ;  /* 0x0000000700827213 */ /* 0x020fca0000000000 */
[----:B------:R-:W-:-:S04]  /*2160*/  IMAD.HI.U32 R5, R18, R130, RZ ;  /* 0x0000008212057227 */ /* 0x000fc800078e00ff */
[----:B------:R-:W-:-:S04]  /*2170*/  IMAD.MOV R7, RZ, RZ, -R5 ;  /* 0x000000ffff077224 */ /* 0x000fc800078e0a05 */
[----:B------:R-:W-:Y:S02]  /*2180*/  IMAD R130, R15, R7, R130 ;  /* 0x000000070f827224 */ /* 0x000fe400078e0282 */
[----:B------:R-:W5:Y:S01]  /*2190*/  LDL R7, [R1+0x524] ;  /* 0x0005240001077983 */ /* 0x000f620000100800 */
[----:B------:R-:W-:-:S03]  /*21a0*/  IMAD R9, R11, R8, R9 ;  /* 0x000000080b097224 */ /* 0x000fc600078e0209 */
[----:B------:R-:W2:Y:S01]  /*21b0*/  LDL R8, [R1+0x52c] ;  /* 0x00052c0001087983 */ /* 0x000ea20000100800 */
[----:B---3--:R-:W-:Y:S02]  /*21c0*/  IABS R124, R6 ;  /* 0x00000006007c7213 */ /* 0x008fe40000000000 */
[----:B------:R-:W-:Y:S01]  /*21d0*/  IABS R128, R19 ;  /* 0x0000001300807213 */ /* 0x000fe20000000000 */
[----:B------:R-:W-:Y:S01]  /*21e0*/  IMAD.MOV.U32 R19, RZ, RZ, R152 ;  /* 0x000000ffff137224 */ /* 0x000fe200078e0098 */
[----:B------:R-:W-:Y:S01]  /*21f0*/  IABS R127, R154 ;  /* 0x0000009a007f7213 */ /* 0x000fe20000000000 */
[----:B------:R-:W3:Y:S01]  /*2200*/  LDL R152, [R1+0x530] ;  /* 0x0005300001987983 */ /* 0x000ee20000100800 */
[----:B----4-:R-:W-:-:S03]  /*2210*/  IABS R126, R153 ;  /* 0x00000099007e7213 */ /* 0x010fc60000000000 */
[----:B------:R-:W4:Y:S04]  /*2220*/  LDL.LU R154, [R1+0x6e4] ;  /* 0x0006e400019a7983 */ /* 0x000f280000300800 */
[----:B------:R-:W4:Y:S01]  /*2230*/  LDL.LU R153, [R1+0x6e0] ;  /* 0x0006e00001997983 */ /* 0x000f220000300800 */
[----:B-----5:R-:W-:Y:S01]  /*2240*/  IABS R125, R7 ;  /* 0x00000007007d7213 */ /* 0x020fe20000000000 */
[C---:B------:R-:W-:Y:S02]  /*2250*/  IMAD.HI.U32 R5, R18.reuse, R128, RZ ;  /* 0x0000008012057227 */ /* 0x040fe400078e00ff */
[----:B------:R-:W5:Y:S02]  /*2260*/  LDL R7, [R1+0x540] ;  /* 0x0005400001077983 */ /* 0x000f640000100800 */
[----:B------:R-:W-:-:S04]  /*2270*/  IMAD.HI.U32 R6, R18, R125, RZ ;  /* 0x0000007d12067227 */ /* 0x000fc800078e00ff */
[----:B------:R-:W-:-:S04]  /*2280*/  IMAD.MOV R6, RZ, RZ, -R6 ;  /* 0x000000ffff067224 */ /* 0x000fc800078e0a06 */
[----:B------:R-:W-:Y:S02]  /*2290*/  IMAD R125, R15, R6, R125 ;  /* 0x000000060f7d7224 */ /* 0x000fe400078e027d */
[----:B------:R-:W4:Y:S01]  /*22a0*/  LDL R6, [R1+0x534] ;  /* 0x0005340001067983 */ /* 0x000f220000100800 */
[----:B------:R-:W-:-:S04]  /*22b0*/  IMAD.HI.U32 R4, R18, R129, RZ ;  /* 0x0000008112047227 */ /* 0x000fc800078e00ff */
[----:B------:R-:W-:Y:S02]  /*22c0*/  IMAD.MOV R5, RZ, RZ, -R5 ;  /* 0x000000ffff057224 */ /* 0x000fe400078e0a05 */
[----:B------:R-:W-:Y:S02]  /*22d0*/  IMAD.MOV R4, RZ, RZ, -R4 ;  /* 0x000000ffff047224 */ /* 0x000fe400078e0a04 */
[----:B------:R-:W-:Y:S02]  /*22e0*/  IMAD R128, R15, R5, R128 ;  /* 0x000000050f807224 */ /* 0x000fe400078e0280 */
[----:B------:R-:W-:Y:S01]  /*22f0*/  IMAD.HI.U32 R5, R18, R126, RZ ;  /* 0x0000007e12057227 */ /* 0x000fe200078e00ff */
[----:B--2---:R-:W-:-:S03]  /*2300*/  IABS R123, R8 ;  /* 0x00000008007b7213 */ /* 0x004fc60000000000 */
[----:B------:R-:W-:Y:S02]  /*2310*/  IMAD R129, R15, R4, R129 ;  /* 0x000000040f817224 */ /* 0x000fe400078e0281 */
[----:B------:R-:W-:-:S04]  /*2320*/  IMAD.HI.U32 R4, R18, R127, RZ ;  /* 0x0000007f12047227 */ /* 0x000fc800078e00ff */
[----:B------:R-:W-:Y:S02]  /*2330*/  IMAD.MOV R5, RZ, RZ, -R5 ;  /* 0x000000ffff057224 */ /* 0x000fe400078e0a05 */
[----:B------:R-:W-:Y:S02]  /*2340*/  IMAD.MOV R8, RZ, RZ, -R4 ;  /* 0x000000ffff087224 */ /* 0x000fe400078e0a04 */
[----:B------:R-:W-:Y:S02]  /*2350*/  IMAD R126, R15, R5, R126 ;  /* 0x000000050f7e7224 */ /* 0x000fe400078e027e */
[----:B------:R-:W-:Y:S01]  /*2360*/  IMAD.HI.U32 R5, R18, R123, RZ ;  /* 0x0000007b12057227 */ /* 0x000fe200078e00ff */
[----:B---3--:R-:W-:-:S03]  /*2370*/  IABS R122, R152 ;  /* 0x00000098007a7213 */ /* 0x008fc60000000000 */
[C---:B------:R-:W-:Y:S02]  /*2380*/  IMAD R127, R15.reuse, R8, R127 ;  /* 0x000000080f7f7224 */ /* 0x040fe400078e027f */
[----:B------:R-:W2:Y:S04]  /*2390*/  LDL R8, [R1+0x53c] ;  /* 0x00053c0001087983 */ /* 0x000ea80000100800 */
[----:B------:R-:W3:Y:S01]  /*23a0*/  LDL.LU R152, [R1+0x6dc] ;  /* 0x0006dc0001987983 */ /* 0x000ee20000300800 */
[----:B----4-:R-:W-:Y:S01]  /*23b0*/  IABS R121, R6 ;  /* 0x0000000600797213 */ /* 0x010fe20000000000 */
[----:B------:R-:W-:Y:S02]  /*23c0*/  IMAD.MOV R6, RZ, RZ, -R5 ;  /* 0x000000ffff067224 */ /* 0x000fe400078e0a05 */
[----:B------:R-:W4:Y:S02]  /*23d0*/  LDL R5, [R1+0x538] ;  /* 0x0005380001057983 */ /* 0x000f240000100800 */
[----:B------:R-:W-:-:S02]  /*23e0*/  IMAD R123, R15, R6, R123 ;  /* 0x000000060f7b7224 */ /* 0x000fc400078e027b */
[----:B------:R-:W-:-:S04]  /*23f0*/  IMAD.HI.U32 R4, R18, R124, RZ ;  /* 0x0000007c12047227 */ /* 0x000fc800078e00ff */
[----:B------:R-:W-:-:S04]  /*2400*/  IMAD.MOV R4, RZ, RZ, -R4 ;  /* 0x000000ffff047224 */ /* 0x000fc800078e0a04 */
[----:B------:R-:W-:Y:S02]  /*2410*/  IMAD R124, R15, R4, R124 ;  /* 0x000000040f7c7224 */ /* 0x000fe400078e027c */
[----:B------:R-:W-:Y:S01]  /*2420*/  IMAD.HI.U32 R4, R18, R122, RZ ;  /* 0x0000007a12047227 */ /* 0x000fe200078e00ff */
[----:B-----5:R-:W-:-:S03]  /*2430*/  IABS R118, R7 ;  /* 0x0000000700767213 */ /* 0x020fc60000000000 */
[----:B------:R-:W-:Y:S01]  /*2440*/  IMAD.MOV R7, RZ, RZ, -R4 ;  /* 0x000000ffff077224 */ /* 0x000fe200078e0a04 */
[----:B--2---:R-:W-:-:S03]  /*2450*/  IABS R119, R8 ;  /* 0x0000000800777213 */ /* 0x004fc60000000000 */
[----:B------:R-:W-:Y:S02]  /*2460*/  IMAD R122, R15, R7, R122 ;  /* 0x000000070f7a7224 */ /* 0x000fe400078e027a */
[----:B------:R-:W2:Y:S01]  /*2470*/  LDL R7, [R1+0x54c] ;  /* 0x00054c0001077983 */ /* 0x000ea20000100800 */
[----:B----4-:R-:W-:-:S05]  /*2480*/  IABS R120, R5 ;  /* 0x0000000500787213 */ /* 0x010fca0000000000 */
[----:B------:R-:W-:-:S04]  /*2490*/  IMAD.HI.U32 R6, R18, R120, RZ ;  /* 0x0000007812067227 */ /* 0x000fc800078e00ff */
[----:B------:R-:W-:Y:S02]  /*24a0*/  IMAD.MOV R6, RZ, RZ, -R6 ;  /* 0x000000ffff067224 */ /* 0x000fe400078e0a06 */
[----:B------:R-:W-:-:S04]  /*24b0*/  IMAD.HI.U32 R5, R18, R121, RZ ;  /* 0x0000007912057227 */ /* 0x000fc800078e00ff */
[----:B------:R-:W-:Y:S02]  /*24c0*/  IMAD R120, R15, R6, R120 ;  /* 0x000000060f787224 */ /* 0x000fe400078e0278 */
[----:B------:R-:W4:Y:S01]  /*24d0*/  LDL R6, [R1+0x544] ;  /* 0x0005440001067983 */ /* 0x000f220000100800 */
[----:B------:R-:W-:-:S04]  /*24e0*/  IMAD.MOV R8, RZ, RZ, -R5 ;  /* 0x000000ffff087224 */ /* 0x000fc800078e0a05 */
[----:B------:R-:W-:Y:S02]  /*24f0*/  IMAD R121, R15, R8, R121 ;  /* 0x000000080f797224 */ /* 0x000fe400078e0279 */
[----:B------:R-:W5:Y:S01]  /*2500*/  LDL R8, [R1+0x548] ;  /* 0x0005480001087983 */ /* 0x000f620000100800 */
[----:B------:R-:W-:Y:S02]  /*2510*/  ISETP.GT.U32.AND P0, PT, R11, R9, PT ;  /* 0x000000090b00720c */ /* 0x000fe40003f04070 */
[C---:B------:R-:W-:Y:S02]  /*2520*/  ISETP.GT.U32.AND P2, PT, R15.reuse, R249, PT ;  /* 0x000000f90f00720c */ /* 0x040fe40003f44070 */
[----:B------:R-:W-:-:S09]  /*2530*/  ISETP.GT.U32.AND P4, PT, R15, R130, PT ;  /* 0x000000820f00720c */ /* 0x000fd20003f84070 */
[----:B------:R-:W-:Y:S01]  /*2540*/  @!P0 IMAD.IADD R9, R9, 0x1, -R11 ;  /* 0x0000000109098824 */ /* 0x000fe200078e0a0b */
[----:B------:R-:W-:-:S04]  /*2550*/  ISETP.GT.U32.AND P1, PT, R15, R128, PT ;  /* 0x000000800f00720c */ /* 0x000fc80003f24070 */
[----:B------:R-:W-:Y:S02]  /*2560*/  ISETP.GT.U32.AND P0, PT, R11, R9, PT ;  /* 0x000000090b00720c */ /* 0x000fe40003f04070 */
[C---:B------:R-:W-:Y:S02]  /*2570*/  ISETP.GT.U32.AND P3, PT, R15.reuse, R133, PT ;  /* 0x000000850f00720c */ /* 0x040fe40003f64070 */
[----:B------:R-:W-:Y:S01]  /*2580*/  ISETP.GT.U32.AND P5, PT, R15, R129, PT ;  /* 0x000000810f00720c */ /* 0x000fe20003fa4070 */
[--C-:B------:R-:W-:Y:S01]  /*2590*/  @!P2 IMAD.IADD R249, R249, 0x1, -R15.reuse ;  /* 0x00000001f9f9a824 */ /* 0x100fe200078e0a0f */
[C---:B------:R-:W-:Y:S01]  /*25a0*/  ISETP.GT.U32.AND P2, PT, R15.reuse, R125, PT ;  /* 0x0000007d0f00720c */ /* 0x040fe20003f44070 */
[--C-:B------:R-:W-:Y:S01]  /*25b0*/  @!P4 IMAD.IADD R130, R130, 0x1, -R15.reuse ;  /* 0x000000018282c824 */ /* 0x100fe200078e0a0f */
[----:B------:R-:W-:Y:S01]  /*25c0*/  ISETP.GT.U32.AND P4, PT, R15, R123, PT ;  /* 0x0000007b0f00720c */ /* 0x000fe20003f84070 */
[----:B------:R-:W-:-:S04]  /*25d0*/  @!P1 IMAD.IADD R128, R128, 0x1, -R15 ;  /* 0x0000000180809824 */ /* 0x000fc800078e0a0f */
[----:B------:R-:W-:Y:S01]  /*25e0*/  @!P0 IMAD.IADD R9, R9, 0x1, -R11 ;  /* 0x0000000109098824 */ /* 0x000fe200078e0a0b */
[C---:B------:R-:W-:Y:S02]  /*25f0*/  ISETP.GT.U32.AND P0, PT, R15.reuse, R127, PT ;  /* 0x0000007f0f00720c */ /* 0x040fe40003f04070 */
[----:B------:R-:W-:Y:S01]  /*2600*/  ISETP.GT.U32.AND P1, PT, R15, R121, PT ;  /* 0x000000790f00720c */ /* 0x000fe20003f24070 */
[--C-:B------:R-:W-:Y:S01]  /*2610*/  @!P3 IMAD.IADD R133, R133, 0x1, -R15.reuse ;  /* 0x000000018585b824 */ /* 0x100fe200078e0a0f */
[----:B------:R-:W-:Y:S01]  /*2620*/  ISETP.GT.U32.AND P6, PT, R15, R126, PT ;  /* 0x0000007e0f00720c */ /* 0x000fe20003fc4070 */
[----:B------:R-:W-:Y:S01]  /*2630*/  @!P5 IMAD.IADD R129, R129, 0x1, -R15 ;  /* 0x000000018181d824 */ /* 0x000fe200078e0a0f */
[C---:B------:R-:W-:Y:S01]  /*2640*/  ISETP.GT.U32.AND P3, PT, R15.reuse, R124, PT ;  /* 0x0000007c0f00720c */ /* 0x040fe20003f64070 */
[----:B------:R-:W-:Y:S01]  /*2650*/  IMAD.HI.U32 R4, R18, R119, RZ ;  /* 0x0000007712047227 */ /* 0x000fe200078e00ff */
[----:B------:R-:W-:-:S03]  /*2660*/  ISETP.GT.U32.AND P5, PT, R15, R122, PT ;  /* 0x0000007a0f00720c */ /* 0x000fc60003fa4070 */
[--C-:B------:R-:W-:Y:S01]  /*2670*/  @!P2 IMAD.IADD R125, R125, 0x1, -R15.reuse ;  /* 0x000000017d7da824 */ /* 0x100fe200078e0a0f */
[----:B------:R-:W-:Y:S01]  /*2680*/  ISETP.GT.U32.AND P2, PT, R15, R133, PT ;  /* 0x000000850f00720c */ /* 0x000fe20003f44070 */
[--C-:B------:R-:W-:Y:S01]  /*2690*/  @!P0 IMAD.IADD R127, R127, 0x1, -R15.reuse ;  /* 0x000000017f7f8824 */ /* 0x100fe200078e0a0f */
[----:B------:R-:W-:Y:S01]  /*26a0*/  ISETP.GT.U32.AND P0, PT, R15, R120, PT ;  /* 0x000000780f00720c */ /* 0x000fe20003f04070 */
[--C-:B------:R-:W-:Y:S01]  /*26b0*/  @!P4 IMAD.IADD R123, R123, 0x1, -R15.reuse ;  /* 0x000000017b7bc824 */ /* 0x100fe200078e0a0f */
[----:B------:R-:W-:Y:S01]  /*26c0*/  ISETP.GT.U32.AND P4, PT, R15, R129, PT ;  /* 0x000000810f00720c */ /* 0x000fe20003f84070 */
[----:B------:R-:W-:Y:S02]  /*26d0*/  IMAD.MOV R4, RZ, RZ, -R4 ;  /* 0x000000ffff047224 */ /* 0x000fe400078e0a04 */
[----:B------:R-:W-:Y:S01]  /*26e0*/  @!P1 IMAD.IADD R121, R121, 0x1, -R15 ;  /* 0x0000000179799824 */ /* 0x000fe200078e0a0f */
[C---:B------:R-:W-:Y:S01]  /*26f0*/  ISETP.GT.U32.AND P1, PT, R15.reuse, R127, PT ;  /* 0x0000007f0f00720c */ /* 0x040fe20003f24070 */
[----:B------:R-:W-:Y:S01]  /*2700*/  IMAD R119, R15, R4, R119 ;  /* 0x000000040f777224 */ /* 0x000fe200078e0277 */
[----:B------:R-:W-:Y:S01]  /*2710*/  IABS R114, R19 ;  /* 0x0000001300727213 */ /* 0x000fe20000000000 */
[----:B------:R-:W-:-:S04]  /*2720*/  IMAD.HI.U32 R5, R18, R118, RZ ;  /* 0x0000007612057227 */ /* 0x000fc800078e00ff */
[----:B------:R-:W-:Y:S02]  /*2730*/  IMAD.MOV R5, RZ, RZ, -R5 ;  /* 0x000000ffff057224 */ /* 0x000fe400078e0a05 */
[--C-:B------:R-:W-:Y:S02]  /*2740*/  @!P6 IMAD.IADD R126, R126, 0x1, -R15.reuse ;  /* 0x000000017e7ee824 */ /* 0x100fe400078e0a0f */
[--C-:B------:R-:W-:Y:S01]  /*2750*/  @!P3 IMAD.IADD R124, R124, 0x1, -R15.reuse ;  /* 0x000000017c7cb824 */ /* 0x100fe200078e0a0f */
[C---:B------:R-:W-:Y:S01]  /*2760*/  ISETP.GT.U32.AND P3, PT, R15.reuse, R130, PT ;  /* 0x000000820f00720c */ /* 0x040fe20003f64070 */
[--C-:B------:R-:W-:Y:S01]  /*2770*/  @!P5 IMAD.IADD R122, R122, 0x1, -R15.reuse ;  /* 0x000000017a7ad824 */ /* 0x100fe200078e0a0f */
[C---:B------:R-:W-:Y:S01]  /*2780*/  ISETP.GT.U32.AND P5, PT, R15.reuse, R128, PT ;  /* 0x000000800f00720c */ /* 0x040fe20003fa4070 */
[C---:B------:R-:W-:Y:S01]  /*2790*/  IMAD R118, R15.reuse, R5, R118 ;  /* 0x000000050f767224 */ /* 0x040fe200078e0276 */
[----:B--2---:R-:W-:Y:S01]  /*27a0*/  IABS R115, R7 ;  /* 0x0000000700737213 */ /* 0x004fe20000000000 */
[--C-:B------:R-:W-:Y:S01]  /*27b0*/  @!P0 IMAD.IADD R120, R120, 0x1, -R15.reuse ;  /* 0x0000000178788824 */ /* 0x100fe200078e0a0f */
[----:B------:R-:W-:Y:S01]  /*27c0*/  ISETP.GT.U32.AND P6, PT, R15, R249, PT ;  /* 0x000000f90f00720c */ /* 0x000fe20003fc4070 */
[--C-:B------:R-:W-:Y:S01]  /*27d0*/  @!P2 IMAD.IADD R133, R133, 0x1, -R15.reuse ;  /* 0x000000018585a824 */ /* 0x100fe200078e0a0f */
[----:B------:R-:W-:Y:S01]  /*27e0*/  ISETP.GT.U32.AND P0, PT, R15, R126, PT ;  /* 0x0000007e0f00720c */ /* 0x000fe20003f04070 */
[----:B------:R-:W-:Y:S01]  /*27f0*/  @!P4 IMAD.IADD R129, R129, 0x1, -R15 ;  /* 0x000000018181c824 */ /* 0x000fe200078e0a0f */
[----:B------:R-:W-:-:S02]  /*2800*/  ISETP.GT.U32.AND P2, PT, R15, R125, PT ;  /* 0x0000007d0f00720c */ /* 0x000fc40003f44070 */
[----:B------:R-:W-:Y:S01]  /*2810*/  ISETP.GT.U32.AND P4, PT, R15, R123, PT ;  /* 0x0000007b0f00720c */ /* 0x000fe20003f84070 */
[--C-:B------:R-:W-:Y:S01]  /*2820*/  @!P1 IMAD.IADD R127, R127, 0x1, -R15.reuse ;  /* 0x000000017f7f9824 */ /* 0x100fe200078e0a0f */
[C---:B------:R-:W-:Y:S01]  /*2830*/  ISETP.GT.U32.AND P1, PT, R15.reuse, R121, PT ;  /* 0x000000790f00720c */ /* 0x040fe20003f24070 */
[--C-:B------:R-:W-:Y:S01]  /*2840*/  @!P3 IMAD.IADD R130, R130, 0x1, -R15.reuse ;  /* 0x000000018282b824 */ /* 0x100fe200078e0a0f */
[C---:B------:R-:W-:Y:S01]  /*2850*/  ISETP.GT.U32.AND P3, PT, R15.reuse, R124, PT ;  /* 0x0000007c0f00720c */ /* 0x040fe20003f64070 */
[--C-:B------:R-:W-:Y:S01]  /*2860*/  @!P5 IMAD.IADD R128, R128, 0x1, -R15.reuse ;  /* 0x000000018080d824 */ /* 0x100fe200078e0a0f */
[----:B------:R-:W-:Y:S01]  /*2870*/  ISETP.GT.U32.AND P5, PT, R15, R122, PT ;  /* 0x0000007a0f00720c */ /* 0x000fe20003fa4070 */
[--C-:B------:R-:W-:Y:S01]  /*2880*/  @!P6 IMAD.IADD R249, R249, 0x1, -R15.reuse ;  /* 0x00000001f9f9e824 */ /* 0x100fe200078e0a0f */
[C---:B------:R-:W-:Y:S01]  /*2890*/  ISETP.GT.U32.AND P6, PT, R15.reuse, R120, PT ;  /* 0x000000780f00720c */ /* 0x040fe20003fc4070 */
[--C-:B------:R-:W-:Y:S01]  /*28a0*/  @!P0 IMAD.IADD R126, R126, 0x1, -R15.reuse ;  /* 0x000000017e7e8824 */ /* 0x100fe200078e0a0f */
[----:B------:R-:W-:Y:S01]  /*28b0*/  ISETP.GT.U32.AND P0, PT, R15, R119, PT ;  /* 0x000000770f00720c */ /* 0x000fe20003f04070 */
[--C-:B------:R-:W-:Y:S01]  /*28c0*/  @!P2 IMAD.IADD R125, R125, 0x1, -R15.reuse ;  /* 0x000000017d7da824 */ /* 0x100fe200078e0a0f */
[----:B------:R-:W-:Y:S01]  /*28d0*/  ISETP.GT.U32.AND P2, PT, R15, R118, PT ;  /* 0x000000760f00720c */ /* 0x000fe20003f44070 */
[----:B------:R-:W-:-:S02]  /*28e0*/  @!P4 IMAD.IADD R123, R123, 0x1, -R15 ;  /* 0x000000017b7bc824 */ /* 0x000fc400078e0a0f */
[--C-:B------:R-:W-:Y:S02]  /*28f0*/  @!P1 IMAD.IADD R121, R121, 0x1, -R15.reuse ;  /* 0x0000000179799824 */ /* 0x100fe400078e0a0f */
[--C-:B------:R-:W-:Y:S02]  /*2900*/  @!P3 IMAD.IADD R124, R124, 0x1, -R15.reuse ;  /* 0x000000017c7cb824 */ /* 0x100fe400078e0a0f */
[--C-:B------:R-:W-:Y:S02]  /*2910*/  @!P5 IMAD.IADD R122, R122, 0x1, -R15.reuse ;  /* 0x000000017a7ad824 */ /* 0x100fe400078e0a0f */
[--C-:B------:R-:W-:Y:S02]  /*2920*/  @!P6 IMAD.IADD R120, R120, 0x1, -R15.reuse ;  /* 0x000000017878e824 */ /* 0x100fe400078e0a0f */
[--C-:B------:R-:W-:Y:S02]  /*2930*/  @!P0 IMAD.IADD R119, R119, 0x1, -R15.reuse ;  /* 0x0000000177778824 */ /* 0x100fe400078e0a0f */
[----:B------:R-:W-:Y:S01]  /*2940*/  @!P2 IMAD.IADD R118, R118, 0x1, -R15 ;  /* 0x000000017676a824 */ /* 0x000fe200078e0a0f */
[----:B------:R-:W-:-:S02]  /*2950*/  IABS R104, R156 ;  /* 0x0000009c00687213 */ /* 0x000fc40000000000 */
[----:B------:R-:W-:Y:S02]  /*2960*/  IABS R103, R0 ;  /* 0x0000000000677213 */ /* 0x000fe40000000000 */
[----:B----4-:R-:W-:-:S05]  /*2970*/  IABS R117, R6 ;  /* 0x0000000600757213 */ /* 0x010fca0000000000 */
[----:B------:R-:W-:Y:S01]  /*2980*/  IMAD.HI.U32 R4, R18, R117, RZ ;  /* 0x0000007512047227 */ /* 0x000fe200078e00ff */
[----:B-----5:R-:W-:-:S03]  /*2990*/  IABS R116, R8 ;  /* 0x0000000800747213 */ /* 0x020fc60000000000 */
[----:B------:R-:W-:Y:S02]  /*29a0*/  IMAD.MOV R8, RZ, RZ, -R4 ;  /* 0x000000ffff087224 */ /* 0x000fe400078e0a04 */
[----:B------:R-:W-:-:S04]  /*29b0*/  IMAD.HI.U32 R4, R18, R114, RZ ;  /* 0x0000007212047227 */ /* 0x000fc800078e00ff */
[----:B------:R-:W-:-:S04]  /*29c0*/  IMAD.HI.U32 R5, R18, R116, RZ ;  /* 0x0000007412057227 */ /* 0x000fc800078e00ff */
[----:B------:R-:W-:Y:S02]  /*29d0*/  IMAD.MOV R4, RZ, RZ, -R4 ;  /* 0x000000ffff047224 */ /* 0x000fe400078e0a04 */
[----:B------:R-:W-:-:S04]  /*29e0*/  IMAD.HI.U32 R6, R18, R115, RZ ;  /* 0x0000007312067227 */ /* 0x000fc800078e00ff */
[----:B------:R-:W-:Y:S02]  /*29f0*/  IMAD.MOV R5, RZ, RZ, -R5 ;  /* 0x000000ffff057224 */ /* 0x000fe400078e0a05 */
[----:B------:R-:W-:Y:S02]  /*2a00*/  IMAD R114, R15, R4, R114 ;  /* 0x000000040f727224 */ /* 0x000fe400078e0272 */
[----:B------:R-:W-:-:S04]  /*2a10*/  IMAD.HI.U32 R4, R18, R112, RZ ;  /* 0x0000007012047227 */ /* 0x000fc800078e00ff */
[----:B------:R-:W-:Y:S02]  /*2a20*/  IMAD.MOV R6, RZ, RZ, -R6 ;  /* 0x000000ffff067224 */ /* 0x000fe400078e0a06 */
[----:B------:R-:W-:Y:S02]  /*2a30*/  IMAD R116, R15, R5, R116 ;  /* 0x000000050f747224 */ /* 0x000fe400078e0274 */
[----:B------:R-:W-:-:S04]  /*2a40*/  IMAD.HI.U32 R5, R18, R113, RZ ;  /* 0x0000007112057227 */ /* 0x000fc800078e00ff */
[----:B------:R-:W-:Y:S02]  /*2a50*/  IMAD.MOV R7, RZ, RZ, -R4 ;  /* 0x000000ffff077224 */ /* 0x000fe400078e0a04 */
[----:B------:R-:W-:Y:S01]  /*2a60*/  IMAD.HI.U32 R4, R18, R109, RZ ;  /* 0x0000006d12047227 */ /* 0x000fe200078e00ff */
[----:B------:R-:W-:-:S03]  /*2a70*/  ISETP.GT.U32.AND P4, PT, R15, R116, PT ;  /* 0x000000740f00720c */ /* 0x000fc60003f84070 */
[----:B------:R-:W-:Y:S02]  /*2a80*/  IMAD R115, R15, R6, R115 ;  /* 0x000000060f737224 */ /* 0x000fe400078e0273 */
[----:B------:R-:W-:Y:S02]  /*2a90*/  IMAD.MOV R6, RZ, RZ, -R5 ;  /* 0x000000ffff067224 */ /* 0x000fe400078e0a05 */
[----:B------:R-:W-:-:S04]  /*2aa0*/  IMAD.HI.U32 R5, R18, R111, RZ ;  /* 0x0000006f12057227 */ /* 0x000fc800078e00ff */
[----:B------:R-:W-:Y:S01]  /*2ab0*/  IMAD.MOV R4, RZ, RZ, -R4 ;  /* 0x000000ffff047224 */ /* 0x000fe200078e0a04 */
[C---:B------:R-:W-:Y:S01]  /*2ac0*/  ISETP.GT.U32.AND P1, PT, R15.reuse, R114, PT ;  /* 0x000000720f00720c */ /* 0x040fe20003f24070 */
[C---:B------:R-:W-:Y:S02]  /*2ad0*/  IMAD R117, R15.reuse, R8, R117 ;  /* 0x000000080f757224 */ /* 0x040fe400078e0275 */
[----:B------:R-:W-:Y:S02]  /*2ae0*/  IMAD.MOV R8, RZ, RZ, -R5 ;  /* 0x000000ffff087224 */ /* 0x000fe400078e0a05 */
[C---:B------:R-:W-:Y:S02]  /*2af0*/  IMAD R109, R15.reuse, R4, R109 ;  /* 0x000000040f6d7224 */ /* 0x040fe400078e026d */
[----:B------:R-:W-:Y:S01]  /*2b00*/  IMAD.HI.U32 R4, R18, R107, RZ ;  /* 0x0000006b12047227 */ /* 0x000fe200078e00ff */
[----:B------:R-:W-:-:S03]  /*2b10*/  ISETP.GT.U32.AND P3, PT, R15, R117, PT ;  /* 0x000000750f00720c */ /* 0x000fc60003f64070 */
[C---:B------:R-:W-:Y:S01]  /*2b20*/  IMAD R111, R15.reuse, R8, R111 ;  /* 0x000000080f6f7224 */ /* 0x040fe200078e026f */
[C---:B------:R-:W-:Y:S01]  /*2b30*/  ISETP.GT.U32.AND P5, PT, R15.reuse, R115, PT ;  /* 0x000000730f00720c */ /* 0x040fe20003fa4070 */
[C---:B------:R-:W-:Y:S02]  /*2b40*/  IMAD R113, R15.reuse, R6, R113 ;  /* 0x000000060f717224 */ /* 0x040fe400078e0271 */
[C---:B------:R-:W-:Y:S02]  /*2b50*/  IMAD R112, R15.reuse, R7, R112 ;  /* 0x000000070f707224 */ /* 0x040fe400078e0270 */
[----:B------:R-:W-:Y:S02]  /*2b60*/  IMAD.MOV R8, RZ, RZ, -R4 ;  /* 0x000000ffff087224 */ /* 0x000fe400078e0a04 */
[----:B------:R-:W-:Y:S01]  /*2b70*/  IMAD.HI.U32 R6, R18, R110, RZ ;  /* 0x0000006e12067227 */ /* 0x000fe200078e00ff */
[----:B------:R-:W-:-:S03]  /*2b80*/  ISETP.GT.U32.AND P6, PT, R15, R113, PT ;  /* 0x000000710f00720c */ /* 0x000fc60003fc4070 */
[----:B------:R-:W-:Y:S01]  /*2b90*/  IMAD.HI.U32 R5, R18, R108, RZ ;  /* 0x0000006c12057227 */ /* 0x000fe200078e00ff */
[C---:B------:R-:W-:Y:S02]  /*2ba0*/  ISETP.GT.U32.AND P0, PT, R15.reuse, R112, PT ;  /* 0x000000700f00720c */ /* 0x040fe40003f04070 */
[C---:B------:R-:W-:Y:S01]  /*2bb0*/  ISETP.GT.U32.AND P2, PT, R15.reuse, R111, PT ;  /* 0x0000006f0f00720c */ /* 0x040fe20003f44070 */
[C---:B------:R-:W-:Y:S02]  /*2bc0*/  IMAD R107, R15.reuse, R8, R107 ;  /* 0x000000080f6b7224 */ /* 0x040fe400078e026b */
[----:B------:R-:W-:Y:S01]  /*2bd0*/  @!P4 IMAD.IADD R116, R116, 0x1, -R15 ;  /* 0x000000017474c824 */ /* 0x000fe200078e0a0f */
[----:B------:R-:W-:Y:S01]  /*2be0*/  ISETP.GT.U32.AND P4, PT, R15, R109, PT ;  /* 0x0000006d0f00720c */ /* 0x000fe20003f84070 */
[----:B------:R-:W-:Y:S02]  /*2bf0*/  IMAD.MOV R6, RZ, RZ, -R6 ;  /* 0x000000ffff067224 */ /* 0x000fe400078e0a06 */
[----:B------:R-:W-:-:S02]  /*2c00*/  IMAD.MOV R5, RZ, RZ, -R5 ;  /* 0x000000ffff057224 */ /* 0x000fc400078e0a05 */
[--C-:B------:R-:W-:Y:S01]  /*2c10*/  @!P1 IMAD.IADD R114, R114, 0x1, -R15.reuse ;  /* 0x0000000172729824 */ /* 0x100fe200078e0a0f */
[C---:B------:R-:W-:Y:S01]  /*2c20*/  ISETP.GT.U32.AND P1, PT, R15.reuse, R107, PT ;  /* 0x0000006b0f00720c */ /* 0x040fe20003f24070 */
[C---:B------:R-:W-:Y:S02]  /*2c30*/  IMAD R110, R15.reuse, R6, R110 ;  /* 0x000000060f6e7224 */ /* 0x040fe400078e026e */
[----:B------:R-:W-:Y:S02]  /*2c40*/  IMAD R108, R15, R5, R108 ;  /* 0x000000050f6c7224 */ /* 0x000fe400078e026c */
[--C-:B------:R-:W-:Y:S01]  /*2c50*/  @!P3 IMAD.IADD R117, R117, 0x1, -R15.reuse ;  /* 0x000000017575b824 */ /* 0x100fe200078e0a0f */
[----:B------:R-:W-:Y:S01]  /*2c60*/  ISETP.GT.U32.AND P3, PT, R15, R110, PT ;  /* 0x0000006e0f00720c */ /* 0x000fe20003f64070 */
[--C-:B------:R-:W-:Y:S01]  /*2c70*/  @!P5 IMAD.IADD R115, R115, 0x1, -R15.reuse ;  /* 0x000000017373d824 */ /* 0x100fe200078e0a0f */
[----:B------:R-:W-:Y:S01]  /*2c80*/  ISETP.GT.U32.AND P5, PT, R15, R108, PT ;  /* 0x0000006c0f00720c */ /* 0x000fe20003fa4070 */
[----:B------:R-:W-:-:S02]  /*2c90*/  @!P6 IMAD.IADD R113, R113, 0x1, -R15 ;  /* 0x000000017171e824 */ /* 0x000fc400078e0a0f */
[--C-:B------:R-:W-:Y:S01]  /*2ca0*/  @!P0 IMAD.IADD R112, R112, 0x1, -R15.reuse ;  /* 0x0000000170708824 */ /* 0x100fe200078e0a0f */
[----:B------:R-:W-:Y:S01]  /*2cb0*/  ISETP.GT.U32.AND P0, PT, R15, R118, PT ;  /* 0x000000760f00720c */ /* 0x000fe20003f04070 */
[--C-:B------:R-:W-:Y:S01]  /*2cc0*/  @!P2 IMAD.IADD R111, R111, 0x1, -R15.reuse ;  /* 0x000000016f6fa824 */ /* 0x100fe200078e0a0f */
[----:B------:R-:W-:Y:S01]  /*2cd0*/  ISETP.GT.U32.AND P2, PT, R15, R117, PT ;  /* 0x000000750f00720c */ /* 0x000fe20003f44070 */
[----:B------:R-:W-:Y:S01]  /*2ce0*/  @!P4 IMAD.IADD R109, R109, 0x1, -R15 ;  /* 0x000000016d6dc824 */ /* 0x000fe200078e0a0f */
[----:B------:R-:W-:Y:S01]  /*2cf0*/  ISETP.GT.U32.AND P4, PT, R15, R115, PT ;  /* 0x000000730f00720c */ /* 0x000fe20003f84070 */
[----:B------:R-:W-:-:S04]  /*2d00*/  IMAD.HI.U32 R5, R18, R106, RZ ;  /* 0x0000006a12057227 */ /* 0x000fc800078e00ff */
[----:B------:R-:W-:Y:S01]  /*2d10*/  @!P1 IMAD.IADD R107, R107, 0x1, -R15 ;  /* 0x000000016b6b9824 */ /* 0x000fe200078e0a0f */
[----:B------:R-:W-:Y:S01]  /*2d20*/  ISETP.GT.U32.AND P1, PT, R15, R113, PT ;  /* 0x000000710f00720c */ /* 0x000fe20003f24070 */
[----:B------:R-:W-:-:S04]  /*2d30*/  IMAD.HI.U32 R4, R18, R104, RZ ;  /* 0x0000006812047227 */ /* 0x000fc800078e00ff */
[----:B------:R-:W-:-:S04]  /*2d40*/  IMAD.HI.U32 R6, R18, R105, RZ ;  /* 0x0000006912067227 */ /* 0x000fc800078e00ff */
[----:B------:R-:W-:Y:S02]  /*2d50*/  IMAD.MOV R5, RZ, RZ, -R5 ;  /* 0x000000ffff057224 */ /* 0x000fe400078e0a05 */
[----:B------:R-:W-:Y:S02]  /*2d60*/  IMAD.MOV R4, RZ, RZ, -R4 ;  /* 0x000000ffff047224 */ /* 0x000fe400078e0a04 */
[--C-:B------:R-:W-:Y:S01]  /*2d70*/  @!P3 IMAD.IADD R110, R110, 0x1, -R15.reuse ;  /* 0x000000016e6eb824 */ /* 0x100fe200078e0a0f */
[C---:B------:R-:W-:Y:S01]  /*2d80*/  ISETP.GT.U32.AND P3, PT, R15.reuse, R116, PT ;  /* 0x000000740f00720c */ /* 0x040fe20003f64070 */
[----:B------:R-:W-:Y:S01]  /*2d90*/  @!P5 IMAD.IADD R108, R108, 0x1, -R15 ;  /* 0x000000016c6cd824 */ /* 0x000fe200078e0a0f */
[C---:B------:R-:W-:Y:S01]  /*2da0*/  ISETP.GT.U32.AND P5, PT, R15.reuse, R114, PT ;  /* 0x000000720f00720c */ /* 0x040fe20003fa4070 */
[----:B------:R-:W-:Y:S02]  /*2db0*/  IMAD.MOV R6, RZ, RZ, -R6 ;  /* 0x000000ffff067224 */ /* 0x000fe400078e0a06 */
[----:B------:R-:W-:-:S02]  /*2dc0*/  IMAD R106, R15, R5, R106 ;  /* 0x000000050f6a7224 */ /* 0x000fc400078e026a */
[----:B------:R-:W-:-:S04]  /*2dd0*/  IMAD.HI.U32 R5, R18, R103, RZ ;  /* 0x0000006712057227 */ /* 0x000fc800078e00ff */
[C---:B------:R-:W-:Y:S02]  /*2de0*/  IMAD R104, R15.reuse, R4, R104 ;  /* 0x000000040f687224 */ /* 0x040fe400078e0268 */
[--C-:B------:R-:W-:Y:S01]  /*2df0*/  @!P0 IMAD.IADD R118, R118, 0x1, -R15.reuse ;  /* 0x0000000176768824 */ /* 0x100fe200078e0a0f */
[----:B------:R-:W-:Y:S01]  /*2e00*/  ISETP.GT.U32.AND P0, PT, R15, R112, PT ;  /* 0x000000700f00720c */ /* 0x000fe20003f04070 */
[--C-:B------:R-:W-:Y:S01]  /*2e10*/  @!P2 IMAD.IADD R117, R117, 0x1, -R15.reuse ;  /* 0x000000017575a824 */ /* 0x100fe200078e0a0f */
[----:B------:R-:W-:Y:S01]  /*2e20*/  ISETP.GT.U32.AND P2, PT, R15, R111, PT ;  /* 0x0000006f0f00720c */ /* 0x000fe20003f44070 */
[----:B------:R-:W-:Y:S01]  /*2e30*/  @!P4 IMAD.IADD R115, R115, 0x1, -R15 ;  /* 0x000000017373c824 */ /* 0x000fe200078e0a0f */
[C---:B------:R-:W-:Y:S01]  /*2e40*/  ISETP.GT.U32.AND P4, PT, R15.reuse, R109, PT ;  /* 0x0000006d0f00720c */ /* 0x040fe20003f84070 */
[----:B------:R-:W-:Y:S02]  /*2e50*/  IMAD R105, R15, R6, R105 ;  /* 0x000000060f697224 */ /* 0x000fe400078e0269 */
[----:B------:R-:W-:-:S04]  /*2e60*/  IMAD.HI.U32 R4, R18, R102, RZ ;  /* 0x0000006612047227 */ /* 0x000fc800078e00ff */
[----:B------:R-:W-:Y:S02]  /*2e70*/  IMAD.MOV R6, RZ, RZ, -R5 ;  /* 0x000000ffff067224 */ /* 0x000fe400078e0a05 */
[----:B------:R-:W-:Y:S01]  /*2e80*/  @!P1 IMAD.IADD R113, R113, 0x1, -R15 ;  /* 0x0000000171719824 */ /* 0x000fe200078e0a0f */
[C---:B------:R-:W-:Y:S01]  /*2e90*/  ISETP.GT.U32.AND P1, PT, R15.reuse, R106, PT ;  /* 0x0000006a0f00720c */ /* 0x040fe20003f24070 */
[----:B------:R-:W-:Y:S01]  /*2ea0*/  IMAD.MOV R7, RZ, RZ, -R4 ;  /* 0x000000ffff077224 */ /* 0x000fe200078e0a04 */
[C---:B------:R-:W-:Y:S01]  /*2eb0*/  ISETP.GT.U32.AND P6, PT, R15.reuse, R119, PT ;  /* 0x000000770f00720c */ /* 0x040fe20003fc4070 */
[----:B------:R-:W-:Y:S02]  /*2ec0*/  IMAD R103, R15, R6, R103 ;  /* 0x000000060f677224 */ /* 0x000fe400078e0267 */
[----:B------:R-:W-:-:S04]  /*2ed0*/  IMAD.HI.U32 R4, R18, R99, RZ ;  /* 0x0000006312047227 */ /* 0x000fc800078e00ff */
[----:B------:R-:W-:-:S04]  /*2ee0*/  IMAD.HI.U32 R6, R18, R100, RZ ;  /* 0x0000006412067227 */ /* 0x000fc800078e00ff */
[C---:B------:R-:W-:Y:S02]  /*2ef0*/  IMAD R102, R15.reuse, R7, R102 ;  /* 0x000000070f667224 */ /* 0x040fe400078e0266 */
[----:B------:R-:W-:Y:S02]  /*2f00*/  IMAD.MOV R4, RZ, RZ, -R4 ;  /* 0x000000ffff047224 */ /* 0x000fe400078e0a04 */
[--C-:B------:R-:W-:Y:S01]  /*2f10*/  @!P3 IMAD.IADD R116, R116, 0x1, -R15.reuse ;  /* 0x000000017474b824 */ /* 0x100fe200078e0a0f */
[C---:B------:R-:W-:Y:S01]  /*2f20*/  ISETP.GT.U32.AND P3, PT, R15.reuse, R110, PT ;  /* 0x0000006e0f00720c */ /* 0x040fe20003f64070 */
[----:B------:R-:W-:Y:S01]  /*2f30*/  @!P5 IMAD.IADD R114, R114, 0x1, -R15 ;  /* 0x000000017272d824 */ /* 0x000fe200078e0a0f */
[----:B------:R-:W-:Y:S01]  /*2f40*/  ISETP.GT.U32.AND P5, PT, R15, R108, PT ;  /* 0x0000006c0f00720c */ /* 0x000fe20003fa4070 */
[----:B------:R-:W-:-:S04]  /*2f50*/  IMAD.HI.U32 R5, R18, R101, RZ ;  /* 0x0000006512057227 */ /* 0x000fc800078e00ff */
[----:B------:R-:W-:Y:S02]  /*2f60*/  IMAD.MOV R6, RZ, RZ, -R6 ;  /* 0x000000ffff067224 */ /* 0x000fe400078e0a06 */
[C---:B------:R-:W-:Y:S02]  /*2f70*/  IMAD R99, R15.reuse, R4, R99 ;  /* 0x000000040f637224 */ /* 0x040fe400078e0263 */
[--C-:B------:R-:W-:Y:S01]  /*2f80*/  @!P0 IMAD.IADD R112, R112, 0x1, -R15.reuse ;  /* 0x0000000170708824 */ /* 0x100fe200078e0a0f */
[----:B------:R-:W-:Y:S01]  /*2f90*/  ISETP.GT.U32.AND P0, PT, R15, R105, PT ;  /* 0x000000690f00720c */ /* 0x000fe20003f04070 */
[--C-:B------:R-:W-:Y:S01]  /*2fa0*/  @!P2 IMAD.IADD R111, R111, 0x1, -R15.reuse ;  /* 0x000000016f6fa824 */ /* 0x100fe200078e0a0f */
[----:B------:R-:W-:Y:S01]  /*2fb0*/  ISETP.GT.U32.AND P2, PT, R15, R104, PT ;  /* 0x000000680f00720c */ /* 0x000fe20003f44070 */
[----:B------:R-:W-:Y:S01]  /*2fc0*/  @!P4 IMAD.IADD R109, R109, 0x1, -R15 ;  /* 0x000000016d6dc824 */ /* 0x000fe200078e0a0f */
[----:B------:R-:W-:Y:S01]  /*2fd0*/  ISETP.GT.U32.AND P4, PT, R15, R102, PT ;  /* 0x000000660f00720c */ /* 0x000fe20003f84070 */
[----:B------:R-:W-:-:S02]  /*2fe0*/  IMAD.MOV R8, RZ, RZ, -R5 ;  /* 0x000000ffff087224 */ /* 0x000fc400078e0a05 */
[----:B------:R-:W-:Y:S02]  /*2ff0*/  IMAD R100, R15, R6, R100 ;  /* 0x000000060f647224 */ /* 0x000fe400078e0264 */
[----:B------:R-:W-:-:S04]  /*3000*/  IMAD.HI.U32 R5, R18, R98, RZ ;  /* 0x0000006212057227 */ /* 0x000fc800078e00ff */
[----:B------:R-:W-:-:S04]  /*3010*/  IMAD.HI.U32 R4, R18, R97, RZ ;  /* 0x0000006112047227 */ /* 0x000fc800078e00ff */
[----:B------:R-:W-:-:S04]  /*3020*/  IMAD.HI.U32 R6, R18, R95, RZ ;  /* 0x0000005f12067227 */ /* 0x000fc800078e00ff */
[----:B------:R-:W-:Y:S01]  /*3030*/  @!P1 IMAD.IADD R106, R106, 0x1, -R15 ;  /* 0x000000016a6a9824 */ /* 0x000fe200078e0a0f */
[C---:B------:R-:W-:Y:S01]  /*3040*/  ISETP.GT.U32.AND P1, PT, R15.reuse, R99, PT ;  /* 0x000000630f00720c */ /* 0x040fe20003f24070 */
[----:B------:R-:W-:Y:S02]  /*3050*/  IMAD R101, R15, R8, R101 ;  /* 0x000000080f657224 */ /* 0x000fe400078e0265 */
[----:B------:R-:W-:Y:S02]  /*3060*/  IMAD.MOV R5, RZ, RZ, -R5 ;  /* 0x000000ffff057224 */ /* 0x000fe400078e0a05 */
[----:B------:R-:W-:Y:S02]  /*3070*/  IMAD.MOV R8, RZ, RZ, -R4 ;  /* 0x000000ffff087224 */ /* 0x000fe400078e0a04 */
[----:B------:R-:W-:Y:S02]  /*3080*/  IMAD.MOV R6, RZ, RZ, -R6 ;  /* 0x000000ffff067224 */ /* 0x000fe400078e0a06 */
[----:B------:R-:W-:Y:S01]  /*3090*/  @!P6 IMAD.IADD R119, R119, 0x1, -R15 ;  /* 0x000000017777e824 */ /* 0x000fe200078e0a0f */
[C---:B------:R-:W-:Y:S01]  /*30a0*/  ISETP.GT.U32.AND P6, PT, R15.reuse, R107, PT ;  /* 0x0000006b0f00720c */ /* 0x040fe20003fc4070 */
[----:B------:R-:W-:-:S02]  /*30b0*/  IMAD R98, R15, R5, R98 ;  /* 0x000000050f627224 */ /* 0x000fc400078e0262 */
[C---:B------:R-:W-:Y:S02]  /*30c0*/  IMAD R97, R15.reuse, R8, R97 ;  /* 0x000000080f617224 */ /* 0x040fe400078e0261 */
[C---:B------:R-:W-:Y:S02]  /*30d0*/  IMAD R95, R15.reuse, R6, R95 ;  /* 0x000000060f5f7224 */ /* 0x040fe400078e025f */
[--C-:B------:R-:W-:Y:S01]  /*30e0*/  @!P3 IMAD.IADD R110, R110, 0x1, -R15.reuse ;  /* 0x000000016e6eb824 */ /* 0x100fe200078e0a0f */
[C---:B------:R-:W-:Y:S01]  /*30f0*/  ISETP.GT.U32.AND P3, PT, R15.reuse, R103, PT ;  /* 0x000000670f00720c */ /* 0x040fe20003f64070 */
[----:B------:R-:W-:Y:S01]  /*3100*/  @!P5 IMAD.IADD R108, R108, 0x1, -R15 ;  /* 0x000000016c6cd824 */ /* 0x000fe200078e0a0f */
[----:B------:R-:W-:Y:S01]  /*3110*/  ISETP.GT.U32.AND P5, PT, R15, R101, PT ;  /* 0x000000650f00720c */ /* 0x000fe20003fa4070 */
[----:B------:R-:W-:-:S04]  /*3120*/  IMAD.HI.U32 R5, R18, R96, RZ ;  /* 0x0000006012057227 */ /* 0x000fc800078e00ff */
[----:B------:R-:W-:-:S04]  /*3130*/  IMAD.HI.U32 R4, R18, R94, RZ ;  /* 0x0000005e12047227 */ /* 0x000fc800078e00ff */
[--C-:B------:R-:W-:Y:S01]  /*3140*/  @!P0 IMAD.IADD R105, R105, 0x1, -R15.reuse ;  /* 0x0000000169698824 */ /* 0x100fe200078e0a0f */
[C---:B------:R-:W-:Y:S01]  /*3150*/  ISETP.GT.U32.AND P0, PT, R15.reuse, R98, PT ;  /* 0x000000620f00720c */ /* 0x040fe20003f04070 */
[--C-:B------:R-:W-:Y:S01]  /*3160*/  @!P2 IMAD.IADD R104, R104, 0x1, -R15.reuse ;  /* 0x000000016868a824 */ /* 0x100fe200078e0a0f */
[C---:B------:R-:W-:Y:S01]  /*3170*/  ISETP.GT.U32.AND P2, PT, R15.reuse, R97, PT ;  /* 0x000000610f00720c */ /* 0x040fe20003f44070 */
[----:B------:R-:W-:Y:S01]  /*3180*/  @!P4 IMAD.IADD R102, R102, 0x1, -R15 ;  /* 0x000000016666c824 */ /* 0x000fe200078e0a0f */
[----:B------:R-:W-:Y:S01]  /*3190*/  ISETP.GT.U32.AND P4, PT, R15, R95, PT ;  /* 0x0000005f0f00720c */ /* 0x000fe20003f84070 */
[----:B------:R-:W-:Y:S02]  /*31a0*/  IMAD.MOV R5, RZ, RZ, -R5 ;  /* 0x000000ffff057224 */ /* 0x000fe400078e0a05 */
[----:B------:R-:W-:Y:S02]  /*31b0*/  IMAD.MOV R4, RZ, RZ, -R4 ;  /* 0x000000ffff047224 */ /* 0x000fe400078e0a04 */
[----:B------:R-:W-:Y:S01]  /*31c0*/  @!P1 IMAD.IADD R99, R99, 0x1, -R15 ;  /* 0x0000000163639824 */ /* 0x000fe200078e0a0f */
[C---:B------:R-:W-:Y:S01]  /*31d0*/  ISETP.GT.U32.AND P1, PT, R15.reuse, R105, PT ;  /* 0x000000690f00720c */ /* 0x040fe20003f24070 */
[----:B------:R-:W-:-:S02]  /*31e0*/  IMAD R96, R15, R5, R96 ;  /* 0x000000050f607224 */ /* 0x000fc400078e0260 */
[----:B------:R-:W-:Y:S02]  /*31f0*/  IMAD R94, R15, R4, R94 ;  /* 0x000000040f5e7224 */ /* 0x000fe400078e025e */
[--C-:B------:R-:W-:Y:S01]  /*3200*/  @!P6 IMAD.IADD R107, R107, 0x1, -R15.reuse ;  /* 0x000000016b6be824 */ /* 0x100fe200078e0a0f */
[----:B------:R-:W-:Y:S01]  /*3210*/  ISETP.GT.U32.AND P6, PT, R15, R100, PT ;  /* 0x000000640f00720c */ /* 0x000fe20003fc4070 */
[--C-:B------:R-:W-:Y:S01]  /*3220*/  @!P3 IMAD.IADD R103, R103, 0x1, -R15.reuse ;  /* 0x000000016767b824 */ /* 0x100fe200078e0a0f */
[----:B------:R-:W-:Y:S01]  /*3230*/  ISETP.GT.U32.AND P3, PT, R15, R96, PT ;  /* 0x000000600f00720c */ /* 0x000fe20003f64070 */
[----:B------:R-:W-:Y:S01]  /*3240*/  @!P5 IMAD.IADD R101, R101, 0x1, -R15 ;  /* 0x000000016565d824 */ /* 0x000fe200078e0a0f */
[----:B------:R-:W-:Y:S01]  /*3250*/  ISETP.GT.U32.AND P5, PT, R15, R94, PT ;  /* 0x0000005e0f00720c */ /* 0x000fe20003fa4070 */
[----:B------:R-:W-:-:S04]  /*3260*/  IMAD.HI.U32 R5, R18, R93, RZ ;  /* 0x0000005d12057227 */ /* 0x000fc800078e00ff */
[--C-:B------:R-:W-:Y:S01]  /*3270*/  @!P0 IMAD.IADD R98, R98, 0x1, -R15.reuse ;  /* 0x0000000162628824 */ /* 0x100fe200078e0a0f */
[----:B------:R-:W-:Y:S01]  /*3280*/  ISETP.GT.U32.AND P0, PT, R15, R104, PT ;  /* 0x000000680f00720c */ /* 0x000fe20003f04070 */
[--C-:B------:R-:W-:Y:S01]  /*3290*/  @!P2 IMAD.IADD R97, R97, 0x1, -R15.reuse ;  /* 0x000000016161a824 */ /* 0x100fe200078e0a0f */
[----:B------:R-:W-:Y:S01]  /*32a0*/  ISETP.GT.U32.AND P2, PT, R15, R103, PT ;  /* 0x000000670f00720c */ /* 0x000fe20003f44070 */
[----:B------:R-:W-:Y:S01]  /*32b0*/  @!P4 IMAD.IADD R95, R95, 0x1, -R15 ;  /* 0x000000015f5fc824 */ /* 0x000fe200078e0a0f */
[----:B------:R-:W-:Y:S01]  /*32c0*/  ISETP.GT.U32.AND P4, PT, R15, R101, PT ;  /* 0x000000650f00720c */ /* 0x000fe20003f84070 */
[----:B------:R-:W-:Y:S02]  /*32d0*/  IMAD.MOV R6, RZ, RZ, -R5 ;  /* 0x000000ffff067224 */ /* 0x000fe400078e0a05 */
[----:B------:R-:W-:-:S04]  /*32e0*/  IMAD.HI.U32 R5, R18, R91, RZ ;  /* 0x0000005b12057227 */ /* 0x000fc800078e00ff */
[----:B------:R-:W-:Y:S01]  /*32f0*/  @!P1 IMAD.IADD R105, R105, 0x1, -R15 ;  /* 0x0000000169699824 */ /* 0x000fe200078e0a0f */
[----:B------:R-:W-:Y:S01]  /*3300*/  ISETP.GT.U32.AND P1, PT, R15, R99, PT ;  /* 0x000000630f00720c */ /* 0x000fe20003f24070 */
[----:B------:R-:W-:-:S04]  /*3310*/  IMAD.HI.U32 R4, R18, R92, RZ ;  /* 0x0000005c12047227 */ /* 0x000fc800078e00ff */
[----:B------:R-:W-:Y:S02]  /*3320*/  IMAD.MOV R8, RZ, RZ, -R5 ;  /* 0x000000ffff087224 */ /* 0x000fe400078e0a05 */
[----:B------:R-:W-:Y:S02]  /*3330*/  @!P6 IMAD.IADD R100, R100, 0x1, -R15 ;  /* 0x000000016464e824 */ /* 0x000fe400078e0a0f */
[----:B------:R-:W-:Y:S01]  /*3340*/  IMAD.HI.U32 R5, R18, R88, RZ ;  /* 0x0000005812057227 */ /* 0x000fe200078e00ff */
[----:B------:R-:W-:-:S03]  /*3350*/  ISETP.GT.U32.AND P6, PT, R15, R106, PT ;  /* 0x0000006a0f00720c */ /* 0x000fc60003fc4070 */
        /* <DEDUP_REMOVED lines=19> */
[----:B------:R-:W-:Y:S01]  /*3490*/  @!P1 IMAD.IADD R99, R99, 0x1, -R15 ;  /* 0x0000000163639824 */ /* 0x000fe200078e0a0f */
[C---:B------:R-:W-:Y:S01]  /*34a0*/  ISETP.GT.U32.AND P1, PT, R15.reuse, R92, PT ;  /* 0x0000005c0f00720c */ /* 0x040fe20003f24070 */
[----:B------:R-:W-:Y:S02]  /*34b0*/  IMAD R90, R15, R6, R90 ;  /* 0x000000060f5a7224 */ /* 0x000fe400078e025a */
[----:B------:R-:W-:Y:S02]  /*34c0*/  IMAD.MOV R4, RZ, RZ, -R4 ;  /* 0x000000ffff047224 */ /* 0x000fe400078e0a04 */
[----:B------:R-:W-:-:S04]  /*34d0*/  IMAD.HI.U32 R6, R18, R85, RZ ;  /* 0x0000005512067227 */ /* 0x000fc800078e00ff */
[----:B------:R-:W-:Y:S02]  /*34e0*/  IMAD.MOV R5, RZ, RZ, -R5 ;  /* 0x000000ffff057224 */ /* 0x000fe400078e0a05 */
[C---:B------:R-:W-:Y:S02]  /*34f0*/  IMAD R91, R15.reuse, R8, R91 ;  /* 0x000000080f5b7224 */ /* 0x040fe400078e025b */
[C---:B------:R-:W-:Y:S02]  /*3500*/  IMAD R89, R15.reuse, R4, R89 ;  /* 0x000000040f597224 */ /* 0x040fe400078e0259 */
[----:B------:R-:W-:Y:S02]  /*3510*/  IMAD.MOV R6, RZ, RZ, -R6 ;  /* 0x000000ffff067224 */ /* 0x000fe400078e0a06 */
[C---:B------:R-:W-:Y:S02]  /*3520*/  IMAD R86, R15.reuse, R5, R86 ;  /* 0x000000050f567224 */ /* 0x040fe400078e0256 */
[--C-:B------:R-:W-:Y:S01]  /*3530*/  @!P6 IMAD.IADD R106, R106, 0x1, -R15.reuse ;  /* 0x000000016a6ae824 */ /* 0x100fe200078e0a0f */
[C---:B------:R-:W-:Y:S01]  /*3540*/  ISETP.GT.U32.AND P6, PT, R15.reuse, R94, PT ;  /* 0x0000005e0f00720c */ /* 0x040fe20003fc4070 */
[--C-:B------:R-:W-:Y:S01]  /*3550*/  @!P3 IMAD.IADD R102, R102, 0x1, -R15.reuse ;  /* 0x000000016666b824 */ /* 0x100fe200078e0a0f */
[C---:B------:R-:W-:Y:S01]  /*3560*/  ISETP.GT.U32.AND P3, PT, R15.reuse, R96, PT ;  /* 0x000000600f00720c */ /* 0x040fe20003f64070 */
[----:B------:R-:W-:Y:S01]  /*3570*/  @!P5 IMAD.IADD R100, R100, 0x1, -R15 ;  /* 0x000000016464d824 */ /* 0x000fe200078e0a0f */
[----:B------:R-:W-:Y:S01]  /*3580*/  ISETP.GT.U32.AND P5, PT, R15, R93, PT ;  /* 0x0000005d0f00720c */ /* 0x000fe20003fa4070 */
[----:B------:R-:W-:-:S04]  /*3590*/  IMAD.HI.U32 R4, R18, R87, RZ ;  /* 0x0000005712047227 */ /* 0x000fc800078e00ff */
[----:B------:R-:W-:-:S04]  /*35a0*/  IMAD.HI.U32 R5, R18, R83, RZ ;  /* 0x0000005312057227 */ /* 0x000fc800078e00ff */
[C---:B------:R-:W-:Y:S02]  /*35b0*/  IMAD R85, R15.reuse, R6, R85 ;  /* 0x000000060f557224 */ /* 0x040fe400078e0255 */
[--C-:B------:R-:W-:Y:S01]  /*35c0*/  @!P0 IMAD.IADD R98, R98, 0x1, -R15.reuse ;  /* 0x0000000162628824 */ /* 0x100fe200078e0a0f */
[----:B------:R-:W-:Y:S01]  /*35d0*/  ISETP.GT.U32.AND P0, PT, R15, R91, PT ;  /* 0x0000005b0f00720c */ /* 0x000fe20003f04070 */
[--C-:B------:R-:W-:Y:S01]  /*35e0*/  @!P2 IMAD.IADD R97, R97, 0x1, -R15.reuse ;  /* 0x000000016161a824 */ /* 0x100fe200078e0a0f */
[----:B------:R-:W-:Y:S01]  /*35f0*/  ISETP.GT.U32.AND P2, PT, R15, R90, PT ;  /* 0x0000005a0f00720c */ /* 0x000fe20003f44070 */
[----:B------:R-:W-:Y:S01]  /*3600*/  @!P4 IMAD.IADD R95, R95, 0x1, -R15 ;  /* 0x000000015f5fc824 */ /* 0x000fe200078e0a0f */
[----:B------:R-:W-:Y:S01]  /*3610*/  ISETP.GT.U32.AND P4, PT, R15, R88, PT ;  /* 0x000000580f00720c */ /* 0x000fe20003f84070 */
[----:B------:R-:W-:Y:S02]  /*3620*/  IMAD.MOV R8, RZ, RZ, -R4 ;  /* 0x000000ffff087224 */ /* 0x000fe400078e0a04 */
[----:B------:R-:W-:-:S02]  /*3630*/  IMAD.MOV R6, RZ, RZ, -R5 ;  /* 0x000000ffff067224 */ /* 0x000fc400078e0a05 */
[----:B------:R-:W-:-:S04]  /*3640*/  IMAD.HI.U32 R4, R18, R84, RZ ;  /* 0x0000005412047227 */ /* 0x000fc800078e00ff */
[----:B------:R-:W-:-:S04]  /*3650*/  IMAD.HI.U32 R5, R18, R81, RZ ;  /* 0x0000005112057227 */ /* 0x000fc800078e00ff */
[----:B------:R-:W-:Y:S01]  /*3660*/  @!P1 IMAD.IADD R92, R92, 0x1, -R15 ;  /* 0x000000015c5c9824 */ /* 0x000fe200078e0a0f */
[C---:B------:R-:W-:Y:S01]  /*3670*/  ISETP.GT.U32.AND P1, PT, R15.reuse, R85, PT ;  /* 0x000000550f00720c */ /* 0x040fe20003f24070 */
[C---:B------:R-:W-:Y:S02]  /*3680*/  IMAD R87, R15.reuse, R8, R87 ;  /* 0x000000080f577224 */ /* 0x040fe400078e0257 */
[----:B------:R-:W-:Y:S02]  /*3690*/  IMAD.MOV R4, RZ, RZ, -R4 ;  /* 0x000000ffff047224 */ /* 0x000fe400078e0a04 */
[----:B------:R-:W-:Y:S02]  /*36a0*/  IMAD.MOV R8, RZ, RZ, -R5 ;  /* 0x000000ffff087224 */ /* 0x000fe400078e0a05 */
[C---:B------:R-:W-:Y:S02]  /*36b0*/  IMAD R84, R15.reuse, R4, R84 ;  /* 0x000000040f547224 */ /* 0x040fe400078e0254 */
[----:B------:R-:W-:-:S02]  /*36c0*/  IMAD R83, R15, R6, R83 ;  /* 0x000000060f537224 */ /* 0x000fc400078e0253 */
[C---:B------:R-:W-:Y:S02]  /*36d0*/  IMAD R81, R15.reuse, R8, R81 ;  /* 0x000000080f517224 */ /* 0x040fe400078e0251 */
[--C-:B------:R-:W-:Y:S01]  /*36e0*/  @!P3 IMAD.IADD R96, R96, 0x1, -R15.reuse ;  /* 0x000000016060b824 */ /* 0x100fe200078e0a0f */
[C---:B------:R-:W-:Y:S01]  /*36f0*/  ISETP.GT.U32.AND P3, PT, R15.reuse, R89, PT ;  /* 0x000000590f00720c */ /* 0x040fe20003f64070 */
[--C-:B------:R-:W-:Y:S01]  /*3700*/  @!P6 IMAD.IADD R94, R94, 0x1, -R15.reuse ;  /* 0x000000015e5ee824 */ /* 0x100fe200078e0a0f */
[----:B------:R-:W-:Y:S01]  /*3710*/  ISETP.GT.U32.AND P6, PT, R15, R87, PT ;  /* 0x000000570f00720c */ /* 0x000fe20003fc4070 */
[----:B------:R-:W-:Y:S01]  /*3720*/  @!P5 IMAD.IADD R93, R93, 0x1, -R15 ;  /* 0x000000015d5dd824 */ /* 0x000fe200078e0a0f */
[----:B------:R-:W-:Y:S01]  /*3730*/  ISETP.GT.U32.AND P5, PT, R15, R86, PT ;  /* 0x000000560f00720c */ /* 0x000fe20003fa4070 */
[----:B------:R-:W-:-:S04]  /*3740*/  IMAD.HI.U32 R4, R18, R82, RZ ;  /* 0x0000005212047227 */ /* 0x000fc800078e00ff */
[--C-:B------:R-:W-:Y:S01]  /*3750*/  @!P0 IMAD.IADD R91, R91, 0x1, -R15.reuse ;  /* 0x000000015b5b8824 */ /* 0x100fe200078e0a0f */
[C---:B------:R-:W-:Y:S01]  /*3760*/  ISETP.GT.U32.AND P0, PT, R15.reuse, R84, PT ;  /* 0x000000540f00720c */ /* 0x040fe20003f04070 */
[--C-:B------:R-:W-:Y:S01]  /*3770*/  @!P2 IMAD.IADD R90, R90, 0x1, -R15.reuse ;  /* 0x000000015a5aa824 */ /* 0x100fe200078e0a0f */
[C---:B------:R-:W-:Y:S01]  /*3780*/  ISETP.GT.U32.AND P2, PT, R15.reuse, R83, PT ;  /* 0x000000530f00720c */ /* 0x040fe20003f44070 */
[--C-:B------:R-:W-:Y:S01]  /*3790*/  @!P4 IMAD.IADD R88, R88, 0x1, -R15.reuse ;  /* 0x000000015858c824 */ /* 0x100fe200078e0a0f */
[----:B------:R-:W-:Y:S01]  /*37a0*/  ISETP.GT.U32.AND P4, PT, R15, R81, PT ;  /* 0x000000510f00720c */ /* 0x000fe20003f84070 */
[----:B------:R-:W-:Y:S02]  /*37b0*/  IMAD.MOV R7, RZ, RZ, -R4 ;  /* 0x000000ffff077224 */ /* 0x000fe400078e0a04 */
[----:B------:R-:W-:Y:S01]  /*37c0*/  @!P1 IMAD.IADD R85, R85, 0x1, -R15 ;  /* 0x0000000155559824 */ /* 0x000fe200078e0a0f */
[C---:B------:R-:W-:Y:S01]  /*37d0*/  ISETP.GT.U32.AND P1, PT, R15.reuse, R91, PT ;  /* 0x0000005b0f00720c */ /* 0x040fe20003f24070 */
[----:B------:R-:W-:-:S02]  /*37e0*/  IMAD R82, R15, R7, R82 ;  /* 0x000000070f527224 */ /* 0x000fc400078e0252 */
[--C-:B------:R-:W-:Y:S02]  /*37f0*/  @!P3 IMAD.IADD R89, R89, 0x1, -R15.reuse ;  /* 0x000000015959b824 */ /* 0x100fe400078e0a0f */
[--C-:B------:R-:W-:Y:S01]  /*3800*/  @!P6 IMAD.IADD R87, R87, 0x1, -R15.reuse ;  /* 0x000000015757e824 */ /* 0x100fe200078e0a0f */
[C---:B------:R-:W-:Y:S01]  /*3810*/  ISETP.GT.U32.AND P3, PT, R15.reuse, R82, PT ;  /* 0x000000520f00720c */ /* 0x040fe20003f64070 */
        /* <DEDUP_REMOVED lines=9> */
[----:B------:R-:W-:-:S04]  /*38b0*/  IMAD.HI.U32 R6, R18, R80, RZ ;  /* 0x0000005012067227 */ /* 0x000fc800078e00ff */
[----:B------:R-:W-:Y:S02]  /*38c0*/  IMAD.MOV R5, RZ, RZ, -R5 ;  /* 0x000000ffff057224 */ /* 0x000fe400078e0a05 */
[----:B------:R-:W-:-:S04]  /*38d0*/  IMAD.HI.U32 R4, R18, R79, RZ ;  /* 0x0000004f12047227 */ /* 0x000fc800078e00ff */
[----:B------:R-:W-:Y:S01]  /*38e0*/  @!P1 IMAD.IADD R91, R91, 0x1, -R15 ;  /* 0x000000015b5b9824 */ /* 0x000fe200078e0a0f */
[C---:B------:R-:W-:Y:S01]  /*38f0*/  ISETP.GT.U32.AND P1, PT, R15.reuse, R85, PT ;  /* 0x000000550f00720c */ /* 0x040fe20003f24070 */
[----:B------:R-:W-:Y:S02]  /*3900*/  IMAD.MOV R6, RZ, RZ, -R6 ;  /* 0x000000ffff067224 */ /* 0x000fe400078e0a06 */
[----:B------:R-:W-:Y:S02]  /*3910*/  IMAD R78, R15, R5, R78 ;  /* 0x000000050f4e7224 */ /* 0x000fe400078e024e */
[----:B------:R-:W-:Y:S02]  /*3920*/  IMAD.MOV R4, RZ, RZ, -R4 ;  /* 0x000000ffff047224 */ /* 0x000fe400078e0a04 */
[----:B------:R-:W-:-:S04]  /*3930*/  IMAD.HI.U32 R5, R18, R76, RZ ;  /* 0x0000004c12057227 */ /* 0x000fc800078e00ff */
[C---:B------:R-:W-:Y:S02]  /*3940*/  IMAD R80, R15.reuse, R6, R80 ;  /* 0x000000060f507224 */ /* 0x040fe400078e0250 */
[----:B------:R-:W-:Y:S02]  /*3950*/  IMAD R79, R15, R4, R79 ;  /* 0x000000040f4f7224 */ /* 0x000fe400078e024f */
[----:B------:R-:W-:-:S04]  /*3960*/  IMAD.HI.U32 R6, R18, R75, RZ ;  /* 0x0000004b12067227 */ /* 0x000fc800078e00ff */
        /* <DEDUP_REMOVED lines=15> */
[----:B------:R-:W-:-:S04]  /*3a60*/  IMAD.HI.U32 R5, R18, R73, RZ ;  /* 0x0000004912057227 */ /* 0x000fc800078e00ff */
[----:B------:R-:W-:Y:S01]  /*3a70*/  IMAD.HI.U32 R4, R18, R74, RZ ;  /* 0x0000004a12047227 */ /* 0x000fe200078e00ff */
[----:B------:R-:W-:-:S03]  /*3a80*/  ISETP.GT.U32.AND P6, PT, R15, R93, PT ;  /* 0x0000005d0f00720c */ /* 0x000fc60003fc4070 */
[----:B------:R-:W-:Y:S02]  /*3a90*/  IMAD R75, R15, R6, R75 ;  /* 0x000000060f4b7224 */ /* 0x000fe400078e024b */
[----:B------:R-:W-:Y:S01]  /*3aa0*/  @!P1 IMAD.IADD R85, R85, 0x1, -R15 ;  /* 0x0000000155559824 */ /* 0x000fe200078e0a0f */
[----:B------:R-:W-:Y:S01]  /*3ab0*/  ISETP.GT.U32.AND P1, PT, R15, R78, PT ;  /* 0x0000004e0f00720c */ /* 0x000fe20003f24070 */
[----:B------:R-:W-:Y:S02]  /*3ac0*/  IMAD.MOV R6, RZ, RZ, -R5 ;  /* 0x000000ffff067224 */ /* 0x000fe400078e0a05 */
[----:B------:R-:W-:Y:S02]  /*3ad0*/  IMAD.MOV R4, RZ, RZ, -R4 ;  /* 0x000000ffff047224 */ /* 0x000fe400078e0a04 */
[----:B------:R-:W-:-:S04]  /*3ae0*/  IMAD.HI.U32 R5, R18, R71, RZ ;  /* 0x0000004712057227 */ /* 0x000fc800078e00ff */
[C---:B------:R-:W-:Y:S02]  /*3af0*/  IMAD R77, R15.reuse, R8, R77 ;  /* 0x000000080f4d7224 */ /* 0x040fe400078e024d */
[C---:B------:R-:W-:Y:S02]  /*3b00*/  IMAD R74, R15.reuse, R4, R74 ;  /* 0x000000040f4a7224 */ /* 0x040fe400078e024a */
[C---:B------:R-:W-:Y:S02]  /*3b10*/  IMAD R73, R15.reuse, R6, R73 ;  /* 0x000000060f497224 */ /* 0x040fe400078e0249 */
[----:B------:R-:W-:Y:S02]  /*3b20*/  IMAD.MOV R8, RZ, RZ, -R5 ;  /* 0x000000ffff087224 */ /* 0x000fe400078e0a05 */
[--C-:B------:R-:W-:Y:S01]  /*3b30*/  @!P3 IMAD.IADD R88, R88, 0x1, -R15.reuse ;  /* 0x000000015858b824 */ /* 0x100fe200078e0a0f */
[C---:B------:R-:W-:Y:S01]  /*3b40*/  ISETP.GT.U32.AND P3, PT, R15.reuse, R82, PT ;  /* 0x000000520f00720c */ /* 0x040fe20003f64070 */
[----:B------:R-:W-:Y:S01]  /*3b50*/  @!P5 IMAD.IADD R86, R86, 0x1, -R15 ;  /* 0x000000015656d824 */ /* 0x000fe200078e0a0f */
[----:B------:R-:W-:Y:S01]  /*3b60*/  ISETP.GT.U32.AND P5, PT, R15, R79, PT ;  /* 0x0000004f0f00720c */ /* 0x000fe20003fa4070 */
[----:B------:R-:W-:-:S04]  /*3b70*/  IMAD.HI.U32 R4, R18, R72, RZ ;  /* 0x0000004812047227 */ /* 0x000fc800078e00ff */
[C---:B------:R-:W-:Y:S02]  /*3b80*/  IMAD R71, R15.reuse, R8, R71 ;  /* 0x000000080f477224 */ /* 0x040fe400078e0247 */
[--C-:B------:R-:W-:Y:S01]  /*3b90*/  @!P0 IMAD.IADD R84, R84, 0x1, -R15.reuse ;  /* 0x0000000154548824 */ /* 0x100fe200078e0a0f */
[----:B------:R-:W-:Y:S01]  /*3ba0*/  ISETP.GT.U32.AND P0, PT, R15, R77, PT ;  /* 0x0000004d0f00720c */ /* 0x000fe20003f04070 */
[--C-:B------:R-:W-:Y:S01]  /*3bb0*/  @!P2 IMAD.IADD R83, R83, 0x1, -R15.reuse ;  /* 0x000000015353a824 */ /* 0x100fe200078e0a0f */
[C---:B------:R-:W-:Y:S01]  /*3bc0*/  ISETP.GT.U32.AND P2, PT, R15.reuse, R76, PT ;  /* 0x0000004c0f00720c */ /* 0x040fe20003f44070 */
[----:B------:R-:W-:Y:S01]  /*3bd0*/  @!P4 IMAD.IADD R80, R80, 0x1, -R15 ;  /* 0x000000015050c824 */ /* 0x000fe200078e0a0f */
[----:B------:R-:W-:Y:S01]  /*3be0*/  ISETP.GT.U32.AND P4, PT, R15, R73, PT ;  /* 0x000000490f00720c */ /* 0x000fe20003f84070 */
[----:B------:R-:W-:Y:S02]  /*3bf0*/  IMAD.MOV R7, RZ, RZ, -R4 ;  /* 0x000000ffff077224 */ /* 0x000fe400078e0a04 */
[----:B------:R-:W-:-:S04]  /*3c00*/  IMAD.HI.U32 R6, R18, R70, RZ ;  /* 0x0000004612067227 */ /* 0x000fc800078e00ff */
[----:B------:R-:W-:-:S04]  /*3c10*/  IMAD.HI.U32 R4, R18, R69, RZ ;  /* 0x0000004512047227 */ /* 0x000fc800078e00ff */
[--C-:B------:R-:W-:Y:S01]  /*3c20*/  @!P1 IMAD.IADD R78, R78, 0x1, -R15.reuse ;  /* 0x000000014e4e9824 */ /* 0x100fe200078e0a0f */
[C---:B------:R-:W-:Y:S01]  /*3c30*/  ISETP.GT.U32.AND P1, PT, R15.reuse, R71, PT ;  /* 0x000000470f00720c */ /* 0x040fe20003f24070 */
[----:B------:R-:W-:Y:S02]  /*3c40*/  IMAD.MOV R6, RZ, RZ, -R6 ;  /* 0x000000ffff067224 */ /* 0x000fe400078e0a06 */
[----:B------:R-:W-:Y:S02]  /*3c50*/  IMAD R72, R15, R7, R72 ;  /* 0x000000070f487224 */ /* 0x000fe400078e0248 */
[----:B------:R-:W-:Y:S02]  /*3c60*/  IMAD.MOV R4, RZ, RZ, -R4 ;  /* 0x000000ffff047224 */ /* 0x000fe400078e0a04 */
[----:B------:R-:W-:Y:S01]  /*3c70*/  @!P6 IMAD.IADD R93, R93, 0x1, -R15 ;  /* 0x000000015d5de824 */ /* 0x000fe200078e0a0f */
[C---:B------:R-:W-:Y:S01]  /*3c80*/  ISETP.GT.U32.AND P6, PT, R15.reuse, R81, PT ;  /* 0x000000510f00720c */ /* 0x040fe20003fc4070 */
[----:B------:R-:W-:-:S02]  /*3c90*/  IMAD R70, R15, R6, R70 ;  /* 0x000000060f467224 */ /* 0x000fc400078e0246 */
[C---:B------:R-:W-:Y:S02]  /*3ca0*/  IMAD R69, R15.reuse, R4, R69 ;  /* 0x000000040f457224 */ /* 0x040fe400078e0245 */
        /* <DEDUP_REMOVED lines=8> */
[----:B------:R-:W-:Y:S01]  /*3d30*/  ISETP.GT.U32.AND P2, PT, R15, R69, PT ;  /* 0x000000450f00720c */ /* 0x000fe20003f44070 */
[----:B------:R-:W-:Y:S01]  /*3d40*/  @!P4 IMAD.IADD R73, R73, 0x1, -R15 ;  /* 0x000000014949c824 */ /* 0x000fe200078e0a0f */
[----:B------:R-:W-:Y:S01]  /*3d50*/  ISETP.GT.U32.AND P4, PT, R15, R79, PT ;  /* 0x0000004f0f00720c */ /* 0x000fe20003f84070 */
[----:B------:R-:W-:Y:S02]  /*3d60*/  IMAD.MOV R5, RZ, RZ, -R5 ;  /* 0x000000ffff057224 */ /* 0x000fe400078e0a05 */
[----:B------:R-:W-:Y:S01]  /*3d70*/  @!P1 IMAD.IADD R71, R71, 0x1, -R15 ;  /* 0x0000000147479824 */ /* 0x000fe200078e0a0f */
[C---:B------:R-:W-:Y:S01]  /*3d80*/  ISETP.GT.U32.AND P1, PT, R15.reuse, R77, PT ;  /* 0x0000004d0f00720c */ /* 0x040fe20003f24070 */
[----:B------:R-:W-:-:S02]  /*3d90*/  IMAD R68, R15, R5, R68 ;  /* 0x000000050f447224 */ /* 0x000fc400078e0244 */
[----:B------:R-:W-:-:S04]  /*3da0*/  IMAD.HI.U32 R4, R18, R67, RZ ;  /* 0x0000004312047227 */ /* 0x000fc800078e00ff */
[--C-:B------:R-:W-:Y:S01]  /*3db0*/  @!P6 IMAD.IADD R81, R81, 0x1, -R15.reuse ;  /* 0x000000015151e824 */ /* 0x100fe200078e0a0f */
[----:B------:R-:W-:Y:S01]  /*3dc0*/  ISETP.GT.U32.AND P6, PT, R15, R74, PT ;  /* 0x0000004a0f00720c */ /* 0x000fe20003fc4070 */
[----:B------:R-:W-:Y:S02]  /*3dd0*/  IMAD.MOV R8, RZ, RZ, -R4 ;  /* 0x000000ffff087224 */ /* 0x000fe400078e0a04 */
        /* <DEDUP_REMOVED lines=13> */
[----:B------:R-:W-:Y:S01]  /*3eb0*/  @!P1 IMAD.IADD R77, R77, 0x1, -R15 ;  /* 0x000000014d4d9824 */ /* 0x000fe200078e0a0f */
[----:B------:R-:W-:Y:S01]  /*3ec0*/  ISETP.GT.U32.AND P1, PT, R15, R71, PT ;  /* 0x000000470f00720c */ /* 0x000fe20003f24070 */
[----:B------:R-:W-:-:S04]  /*3ed0*/  IMAD.HI.U32 R6, R18, R65, RZ ;  /* 0x0000004112067227 */ /* 0x000fc800078e00ff */
[----:B------:R-:W-:Y:S02]  /*3ee0*/  IMAD.MOV R5, RZ, RZ, -R5 ;  /* 0x000000ffff057224 */ /* 0x000fe400078e0a05 */
[----:B------:R-:W-:Y:S02]  /*3ef0*/  IMAD R64, R15, R4, R64 ;  /* 0x000000040f407224 */ /* 0x000fe400078e0240 */
[----:B------:R-:W-:-:S04]  /*3f00*/  IMAD.HI.U32 R4, R18, R62, RZ ;  /* 0x0000003e12047227 */ /* 0x000fc800078e00ff */
[----:B------:R-:W-:Y:S02]  /*3f10*/  @!P6 IMAD.IADD R74, R74, 0x1, -R15 ;  /* 0x000000014a4ae824 */ /* 0x000fe400078e0a0f */
[----:B------:R-:W-:Y:S02]  /*3f20*/  IMAD.MOV R6, RZ, RZ, -R6 ;  /* 0x000000ffff067224 */ /* 0x000fe400078e0a06 */
[C---:B------:R-:W-:Y:S01]  /*3f30*/  IMAD R66, R15.reuse, R5, R66 ;  /* 0x000000050f427224 */ /* 0x040fe200078e0242 */
[----:B------:R-:W-:Y:S01]  /*3f40*/  ISETP.GT.U32.AND P6, PT, R15, R80, PT ;  /* 0x000000500f00720c */ /* 0x000fe20003fc4070 */
[----:B------:R-:W-:-:S04]  /*3f50*/  IMAD.HI.U32 R5, R18, R63, RZ ;  /* 0x0000003f12057227 */ /* 0x000fc800078e00ff */
[----:B------:R-:W-:Y:S02]  /*3f60*/  IMAD.MOV R7, RZ, RZ, -R4 ;  /* 0x000000ffff077224 */ /* 0x000fe400078e0a04 */
[--C-:B------:R-:W-:Y:S01]  /*3f70*/  @!P3 IMAD.IADD R68, R68, 0x1, -R15.reuse ;  /* 0x000000014444b824 */ /* 0x100fe200078e0a0f */
[C---:B------:R-:W-:Y:S01]  /*3f80*/  ISETP.GT.U32.AND P3, PT, R15.reuse, R74, PT ;  /* 0x0000004a0f00720c */ /* 0x040fe20003f64070 */
[----:B------:R-:W-:Y:S01]  /*3f90*/  @!P5 IMAD.IADD R78, R78, 0x1, -R15 ;  /* 0x000000014e4ed824 */ /* 0x000fe200078e0a0f */
[----:B------:R-:W-:Y:S01]  /*3fa0*/  ISETP.GT.U32.AND P5, PT, R15, R72, PT ;  /* 0x000000480f00720c */ /* 0x000fe20003fa4070 */
[----:B------:R-:W-:-:S04]  /*3fb0*/  IMAD.HI.U32 R4, R18, R59, RZ ;  /* 0x0000003b12047227 */ /* 0x000fc800078e00ff */
[C---:B------:R-:W-:Y:S02]  /*3fc0*/  IMAD R65, R15.reuse, R6, R65 ;  /* 0x000000060f417224 */ /* 0x040fe400078e0241 */
[----:B------:R-:W-:Y:S02]  /*3fd0*/  IMAD.MOV R6, RZ, RZ, -R5 ;  /* 0x000000ffff067224 */ /* 0x000fe400078e0a05 */
        /* <DEDUP_REMOVED lines=8> */
[----:B------:R-:W-:Y:S02]  /*4060*/  IMAD R67, R15, R8, R67 ;  /* 0x000000080f437224 */ /* 0x000fe400078e0243 */
[----:B------:R-:W-:Y:S01]  /*4070*/  @!P1 IMAD.IADD R71, R71, 0x1, -R15 ;  /* 0x0000000147479824 */ /* 0x000fe200078e0a0f */
[C---:B------:R-:W-:Y:S01]  /*4080*/  ISETP.GT.U32.AND P1, PT, R15.reuse, R64, PT ;  /* 0x000000400f00720c */ /* 0x040fe20003f24070 */
[----:B------:R-:W-:Y:S02]  /*4090*/  IMAD.MOV R8, RZ, RZ, -R5 ;  /* 0x000000ffff087224 */ /* 0x000fe400078e0a05 */
[C---:B------:R-:W-:Y:S02]  /*40a0*/  IMAD R59, R15.reuse, R4, R59 ;  /* 0x000000040f3b7224 */ /* 0x040fe400078e023b */
[----:B------:R-:W-:-:S02]  /*40b0*/  IMAD R63, R15, R6, R63 ;  /* 0x000000060f3f7224 */ /* 0x000fc400078e023f */
[----:B------:R-:W-:-:S04]  /*40c0*/  IMAD.HI.U32 R4, R18, R57, RZ ;  /* 0x0000003912047227 */ /* 0x000fc800078e00ff */
[----:B------:R-:W-:-:S04]  /*40d0*/  IMAD.HI.U32 R6, R18, R60, RZ ;  /* 0x0000003c12067227 */ /* 0x000fc800078e00ff */
[C---:B------:R-:W-:Y:S02]  /*40e0*/  IMAD R61, R15.reuse, R8, R61 ;  /* 0x000000080f3d7224 */ /* 0x040fe400078e023d */
[C---:B------:R-:W-:Y:S02]  /*40f0*/  IMAD R62, R15.reuse, R7, R62 ;  /* 0x000000070f3e7224 */ /* 0x040fe400078e023e */
[----:B------:R-:W-:Y:S02]  /*4100*/  IMAD.MOV R8, RZ, RZ, -R4 ;  /* 0x000000ffff087224 */ /* 0x000fe400078e0a04 */
[--C-:B------:R-:W-:Y:S01]  /*4110*/  @!P6 IMAD.IADD R80, R80, 0x1, -R15.reuse ;  /* 0x000000015050e824 */ /* 0x100fe200078e0a0f */
[C---:B------:R-:W-:Y:S01]  /*4120*/  ISETP.GT.U32.AND P6, PT, R15.reuse, R68, PT ;  /* 0x000000440f00720c */ /* 0x040fe20003fc4070 */
[--C-:B------:R-:W-:Y:S01]  /*4130*/  @!P3 IMAD.IADD R74, R74, 0x1, -R15.reuse ;  /* 0x000000014a4ab824 */ /* 0x100fe200078e0a0f */
[C---:B------:R-:W-:Y:S01]  /*4140*/  ISETP.GT.U32.AND P3, PT, R15.reuse, R67, PT ;  /* 0x000000430f00720c */ /* 0x040fe20003f64070 */
[----:B------:R-:W-:Y:S01]  /*4150*/  @!P5 IMAD.IADD R72, R72, 0x1, -R15 ;  /* 0x000000014848d824 */ /* 0x000fe200078e0a0f */
[----:B------:R-:W-:Y:S01]  /*4160*/  ISETP.GT.U32.AND P5, PT, R15, R65, PT ;  /* 0x000000410f00720c */ /* 0x000fe20003fa4070 */
[----:B------:R-:W-:-:S02]  /*4170*/  IMAD.MOV R6, RZ, RZ, -R6 ;  /* 0x000000ffff067224 */ /* 0x000fc400078e0a06 */
[----:B------:R-:W-:-:S04]  /*4180*/  IMAD.HI.U32 R5, R18, R58, RZ ;  /* 0x0000003a12057227 */ /* 0x000fc800078e00ff */
[C---:B------:R-:W-:Y:S02]  /*4190*/  IMAD R57, R15.reuse, R8, R57 ;  /* 0x000000080f397224 */ /* 0x040fe400078e0239 */
[--C-:B------:R-:W-:Y:S01]  /*41a0*/  @!P0 IMAD.IADD R70, R70, 0x1, -R15.reuse ;  /* 0x0000000146468824 */ /* 0x100fe200078e0a0f */
[----:B------:R-:W-:Y:S01]  /*41b0*/  ISETP.GT.U32.AND P0, PT, R15, R63, PT ;  /* 0x0000003f0f00720c */ /* 0x000fe20003f04070 */
[--C-:B------:R-:W-:Y:S01]  /*41c0*/  @!P2 IMAD.IADD R69, R69, 0x1, -R15.reuse ;  /* 0x000000014545a824 */ /* 0x100fe200078e0a0f */
[C---:B------:R-:W-:Y:S01]  /*41d0*/  ISETP.GT.U32.AND P2, PT, R15.reuse, R62, PT ;  /* 0x0000003e0f00720c */ /* 0x040fe20003f44070 */
[----:B------:R-:W-:Y:S01]  /*41e0*/  @!P4 IMAD.IADD R66, R66, 0x1, -R15 ;  /* 0x000000014242c824 */ /* 0x000fe200078e0a0f */
[C---:B------:R-:W-:Y:S01]  /*41f0*/  ISETP.GT.U32.AND P4, PT, R15.reuse, R59, PT ;  /* 0x0000003b0f00720c */ /* 0x040fe20003f84070 */
[----:B------:R-:W-:Y:S02]  /*4200*/  IMAD R60, R15, R6, R60 ;  /* 0x000000060f3c7224 */ /* 0x000fe400078e023c */
[----:B------:R-:W-:-:S02]  /*4210*/  IMAD.MOV R5, RZ, RZ, -R5 ;  /* 0x000000ffff057224 */ /* 0x000fc400078e0a05 */
[----:B------:R-:W-:-:S04]  /*4220*/  IMAD.HI.U32 R6, R18, R55, RZ ;  /* 0x0000003712067227 */ /* 0x000fc800078e00ff */
[--C-:B------:R-:W-:Y:S01]  /*4230*/  @!P1 IMAD.IADD R64, R64, 0x1, -R15.reuse ;  /* 0x0000000140409824 */ /* 0x100fe200078e0a0f */
[C---:B------:R-:W-:Y:S01]  /*4240*/  ISETP.GT.U32.AND P1, PT, R15.reuse, R57, PT ;  /* 0x000000390f00720c */ /* 0x040fe20003f24070 */
[C---:B------:R-:W-:Y:S02]  /*4250*/  IMAD R58, R15.reuse, R5, R58 ;  /* 0x000000050f3a7224 */ /* 0x040fe400078e023a */
[----:B------:R-:W-:Y:S02]  /*4260*/  IMAD.MOV R6, RZ, RZ, -R6 ;  /* 0x000000ffff067224 */ /* 0x000fe400078e0a06 */
[----:B------:R-:W-:Y:S01]  /*4270*/  @!P6 IMAD.IADD R68, R68, 0x1, -R15 ;  /* 0x000000014444e824 */ /* 0x000fe200078e0a0f */
[C---:B------:R-:W-:Y:S01]  /*4280*/  ISETP.GT.U32.AND P6, PT, R15.reuse, R61, PT ;  /* 0x0000003d0f00720c */ /* 0x040fe20003fc4070 */
        /* <DEDUP_REMOVED lines=8> */
[----:B------:R-:W-:Y:S01]  /*4310*/  @!P4 IMAD.IADD R59, R59, 0x1, -R15 ;  /* 0x000000013b3bc824 */ /* 0x000fe200078e0a0f */
[----:B------:R-:W-:Y:S01]  /*4320*/  ISETP.GT.U32.AND P4, PT, R15, R65, PT ;  /* 0x000000410f00720c */ /* 0x000fe20003f84070 */
[----:B------:R-:W-:-:S04]  /*4330*/  IMAD.HI.U32 R5, R18, R56, RZ ;  /* 0x0000003812057227 */ /* 0x000fc800078e00ff */
[----:B------:R-:W-:Y:S01]  /*4340*/  @!P1 IMAD.IADD R57, R57, 0x1, -R15 ;  /* 0x0000000139399824 */ /* 0x000fe200078e0a0f */
[----:B------:R-:W-:Y:S01]  /*4350*/  ISETP.GT.U32.AND P1, PT, R15, R63, PT ;  /* 0x0000003f0f00720c */ /* 0x000fe20003f24070 */
[----:B------:R-:W-:Y:S02]  /*4360*/  IMAD.MOV R5, RZ, RZ, -R5 ;  /* 0x000000ffff057224 */ /* 0x000fe400078e0a05 */
[----:B------:R-:W-:-:S04]  /*4370*/  IMAD.HI.U32 R4, R18, R54, RZ ;  /* 0x0000003612047227 */ /* 0x000fc800078e00ff */
[----:B------:R-:W-:Y:S02]  /*4380*/  IMAD R56, R15, R5, R56 ;  /* 0x000000050f387224 */ /* 0x000fe400078e0238 */
[----:B------:R-:W-:-:S04]  /*4390*/  IMAD.HI.U32 R5, R18, R53, RZ ;  /* 0x0000003512057227 */ /* 0x000fc800078e00ff */
[--C-:B------:R-:W-:Y:S02]  /*43a0*/  @!P6 IMAD.IADD R61, R61, 0x1, -R15.reuse ;  /* 0x000000013d3de824 */ /* 0x100fe400078e0a0f */
[--C-:B------:R-:W-:Y:S01]  /*43b0*/  @!P3 IMAD.IADD R60, R60, 0x1, -R15.reuse ;  /* 0x000000013c3cb824 */ /* 0x100fe200078e0a0f */
[C---:B------:R-:W-:Y:S01]  /*43c0*/  ISETP.GT.U32.AND P3, PT, R15.reuse, R66, PT ;  /* 0x000000420f00720c */ /* 0x040fe20003f64070 */
[----:B------:R-:W-:Y:S01]  /*43d0*/  @!P5 IMAD.IADD R58, R58, 0x1, -R15 ;  /* 0x000000013a3ad824 */ /* 0x000fe200078e0a0f */
[----:B------:R-:W-:Y:S01]  /*43e0*/  ISETP.GT.U32.AND P5, PT, R15, R64, PT ;  /* 0x000000400f00720c */ /* 0x000fe20003fa4070 */
[----:B------:R-:W-:Y:S02]  /*43f0*/  IMAD.MOV R4, RZ, RZ, -R4 ;  /* 0x000000ffff047224 */ /* 0x000fe400078e0a04 */
[----:B------:R-:W-:Y:S02]  /*4400*/  IMAD.MOV R6, RZ, RZ, -R5 ;  /* 0x000000ffff067224 */ /* 0x000fe400078e0a05 */
[--C-:B------:R-:W-:Y:S01]  /*4410*/  @!P2 IMAD.IADD R55, R55, 0x1, -R15.reuse ;  /* 0x000000013737a824 */ /* 0x100fe200078e0a0f */
[----:B------:R-:W-:Y:S01]  /*4420*/  ISETP.GT.U32.AND P2, PT, R15, R61, PT ;  /* 0x0000003d0f00720c */ /* 0x000fe20003f44070 */
[----:B------:R-:W-:Y:S01]  /*4430*/  @!P4 IMAD.IADD R65, R65, 0x1, -R15 ;  /* 0x000000014141c824 */ /* 0x000fe200078e0a0f */
[C---:B------:R-:W-:Y:S01]  /*4440*/  ISETP.GT.U32.AND P4, PT, R15.reuse, R59, PT ;  /* 0x0000003b0f00720c */ /* 0x040fe20003f84070 */
[----:B------:R-:W-:-:S02]  /*4450*/  IMAD R54, R15, R4, R54 ;  /* 0x000000040f367224 */ /* 0x000fc400078e0236 */
[----:B------:R-:W-:Y:S01]  /*4460*/  IMAD.HI.U32 R5, R18, R51, RZ ;  /* 0x0000003312057227 */ /* 0x000fe200078e00ff */
[----:B------:R-:W-:-:S03]  /*4470*/  ISETP.GT.U32.AND P0, PT, R15, R56, PT ;  /* 0x000000380f00720c */ /* 0x000fc60003f04070 */
[----:B------:R-:W-:Y:S01]  /*4480*/  IMAD.HI.U32 R4, R18, R52, RZ ;  /* 0x0000003412047227 */ /* 0x000fe200078e00ff */
[----:B------:R-:W-:-:S03]  /*4490*/  ISETP.GT.U32.AND P6, PT, R15, R67, PT ;  /* 0x000000430f00720c */ /* 0x000fc60003fc4070 */
[----:B------:R-:W-:Y:S01]  /*44a0*/  @!P1 IMAD.IADD R63, R63, 0x1, -R15 ;  /* 0x000000013f3f9824 */ /* 0x000fe200078e0a0f */
[C---:B------:R-:W-:Y:S01]  /*44b0*/  ISETP.GT.U32.AND P1, PT, R15.reuse, R55, PT ;  /* 0x000000370f00720c */ /* 0x040fe20003f24070 */
[----:B------:R-:W-:Y:S02]  /*44c0*/  IMAD.MOV R8, RZ, RZ, -R5 ;  /* 0x000000ffff087224 */ /* 0x000fe400078e0a05 */
[----:B------:R-:W-:Y:S02]  /*44d0*/  IMAD R53, R15, R6, R53 ;  /* 0x000000060f357224 */ /* 0x000fe400078e0235 */
[----:B------:R-:W-:Y:S02]  /*44e0*/  IMAD.MOV R7, RZ, RZ, -R4 ;  /* 0x000000ffff077224 */ /* 0x000fe400078e0a04 */
[----:B------:R-:W-:-:S04]  /*44f0*/  IMAD.HI.U32 R5, R18, R48, RZ ;  /* 0x0000003012057227 */ /* 0x000fc800078e00ff */
        /* <DEDUP_REMOVED lines=8> */
[----:B------:R-:W-:Y:S02]  /*4580*/  IMAD.MOV R6, RZ, RZ, -R6 ;  /* 0x000000ffff067224 */ /* 0x000fe400078e0a06 */
[----:B------:R-:W-:-:S02]  /*4590*/  IMAD.MOV R4, RZ, RZ, -R4 ;  /* 0x000000ffff047224 */ /* 0x000fc400078e0a04 */
[----:B------:R-:W-:Y:S02]  /*45a0*/  IMAD R48, R15, R5, R48 ;  /* 0x000000050f307224 */ /* 0x000fe400078e0230 */
[--C-:B------:R-:W-:Y:S01]  /*45b0*/  @!P2 IMAD.IADD R61, R61, 0x1, -R15.reuse ;  /* 0x000000013d3da824 */ /* 0x100fe200078e0a0f */
[----:B------:R-:W-:Y:S01]  /*45c0*/  ISETP.GT.U32.AND P2, PT, R15, R54, PT ;  /* 0x000000360f00720c */ /* 0x000fe20003f44070 */
[----:B------:R-:W-:Y:S01]  /*45d0*/  @!P4 IMAD.IADD R59, R59, 0x1, -R15 ;  /* 0x000000013b3bc824 */ /* 0x000fe200078e0a0f */
[C---:B------:R-:W-:Y:S01]  /*45e0*/  ISETP.GT.U32.AND P4, PT, R15.reuse, R52, PT ;  /* 0x000000340f00720c */ /* 0x040fe20003f84070 */
[C---:B------:R-:W-:Y:S02]  /*45f0*/  IMAD R50, R15.reuse, R6, R50 ;  /* 0x000000060f327224 */ /* 0x040fe400078e0232 */
[----:B------:R-:W-:Y:S02]  /*4600*/  IMAD R49, R15, R4, R49 ;  /* 0x000000040f317224 */ /* 0x000fe400078e0231 */
[----:B------:R-:W-:-:S04]  /*4610*/  IMAD.HI.U32 R4, R18, R47, RZ ;  /* 0x0000002f12047227 */ /* 0x000fc800078e00ff */
[----:B------:R-:W-:-:S04]  /*4620*/  IMAD.HI.U32 R6, R18, R45, RZ ;  /* 0x0000002d12067227 */ /* 0x000fc800078e00ff */
[--C-:B------:R-:W-:Y:S01]  /*4630*/  @!P0 IMAD.IADD R56, R56, 0x1, -R15.reuse ;  /* 0x0000000138388824 */ /* 0x100fe200078e0a0f */
[----:B------:R-:W-:Y:S01]  /*4640*/  ISETP.GT.U32.AND P0, PT, R15, R62, PT ;  /* 0x0000003e0f00720c */ /* 0x000fe20003f04070 */
[----:B------:R-:W-:Y:S01]  /*4650*/  @!P1 IMAD.IADD R55, R55, 0x1, -R15 ;  /* 0x0000000137379824 */ /* 0x000fe200078e0a0f */
[C---:B------:R-:W-:Y:S01]  /*4660*/  ISETP.GT.U32.AND P1, PT, R15.reuse, R48, PT ;  /* 0x000000300f00720c */ /* 0x040fe20003f24070 */
[----:B------:R-:W-:Y:S02]  /*4670*/  IMAD R51, R15, R8, R51 ;  /* 0x000000080f337224 */ /* 0x000fe400078e0233 */
[----:B------:R-:W-:Y:S02]  /*4680*/  IMAD.MOV R8, RZ, RZ, -R4 ;  /* 0x000000ffff087224 */ /* 0x000fe400078e0a04 */
[----:B------:R-:W-:Y:S02]  /*4690*/  IMAD.MOV R6, RZ, RZ, -R6 ;  /* 0x000000ffff067224 */ /* 0x000fe400078e0a06 */
[----:B------:R-:W-:Y:S01]  /*46a0*/  @!P6 IMAD.IADD R67, R67, 0x1, -R15 ;  /* 0x000000014343e824 */ /* 0x000fe200078e0a0f */
[C---:B------:R-:W-:Y:S01]  /*46b0*/  ISETP.GT.U32.AND P6, PT, R15.reuse, R57, PT ;  /* 0x000000390f00720c */ /* 0x040fe20003fc4070 */
[----:B------:R-:W-:-:S02]  /*46c0*/  IMAD R47, R15, R8, R47 ;  /* 0x000000080f2f7224 */ /* 0x000fc400078e022f */
        /* <DEDUP_REMOVED lines=9> */
[----:B------:R-:W-:Y:S01]  /*4760*/  @!P4 IMAD.IADD R52, R52, 0x1, -R15 ;  /* 0x000000013434c824 */ /* 0x000fe200078e0a0f */
[C---:B------:R-:W-:Y:S01]  /*4770*/  ISETP.GT.U32.AND P4, PT, R15.reuse, R45, PT ;  /* 0x0000002d0f00720c */ /* 0x040fe20003f84070 */
[----:B------:R-:W-:Y:S02]  /*4780*/  IMAD.MOV R5, RZ, RZ, -R5 ;  /* 0x000000ffff057224 */ /* 0x000fe400078e0a05 */
[----:B------:R-:W-:Y:S02]  /*4790*/  IMAD.MOV R4, RZ, RZ, -R4 ;  /* 0x000000ffff047224 */ /* 0x000fe400078e0a04 */
[--C-:B------:R-:W-:Y:S01]  /*47a0*/  @!P0 IMAD.IADD R62, R62, 0x1, -R15.reuse ;  /* 0x000000013e3e8824 */ /* 0x100fe200078e0a0f */
[C---:B------:R-:W-:Y:S01]  /*47b0*/  ISETP.GT.U32.AND P0, PT, R15.reuse, R56, PT ;  /* 0x000000380f00720c */ /* 0x040fe20003f04070 */
[----:B------:R-:W-:Y:S01]  /*47c0*/  @!P1 IMAD.IADD R48, R48, 0x1, -R15 ;  /* 0x0000000130309824 */ /* 0x000fe200078e0a0f */
[C---:B------:R-:W-:Y:S01]  /*47d0*/  ISETP.GT.U32.AND P1, PT, R15.reuse, R54, PT ;  /* 0x000000360f00720c */ /* 0x040fe20003f24070 */
[----:B------:R-:W-:-:S02]  /*47e0*/  IMAD R46, R15, R5, R46 ;  /* 0x000000050f2e7224 */ /* 0x000fc400078e022e */
[----:B------:R-:W-:-:S04]  /*47f0*/  IMAD.HI.U32 R5, R18, R43, RZ ;  /* 0x0000002b12057227 */ /* 0x000fc800078e00ff */
[----:B------:R-:W-:Y:S02]  /*4800*/  IMAD R44, R15, R4, R44 ;  /* 0x000000040f2c7224 */ /* 0x000fe400078e022c */
[----:B------:R-:W-:Y:S01]  /*4810*/  @!P6 IMAD.IADD R57, R57, 0x1, -R15 ;  /* 0x000000013939e824 */ /* 0x000fe200078e0a0f */
[----:B------:R-:W-:Y:S01]  /*4820*/  ISETP.GT.U32.AND P6, PT, R15, R50, PT ;  /* 0x000000320f00720c */ /* 0x000fe20003fc4070 */
[----:B------:R-:W-:Y:S02]  /*4830*/  IMAD.MOV R6, RZ, RZ, -R5 ;  /* 0x000000ffff067224 */ /* 0x000fe400078e0a05 */
[--C-:B------:R-:W-:Y:S01]  /*4840*/  @!P3 IMAD.IADD R53, R53, 0x1, -R15.reuse ;  /* 0x000000013535b824 */ /* 0x100fe200078e0a0f */
[----:B------:R-:W-:Y:S01]  /*4850*/  ISETP.GT.U32.AND P3, PT, R15, R46, PT ;  /* 0x0000002e0f00720c */ /* 0x000fe20003f64070 */
[----:B------:R-:W-:Y:S01]  /*4860*/  @!P5 IMAD.IADD R51, R51, 0x1, -R15 ;  /* 0x000000013333d824 */ /* 0x000fe200078e0a0f */
[----:B------:R-:W-:Y:S01]  /*4870*/  ISETP.GT.U32.AND P5, PT, R15, R44, PT ;  /* 0x0000002c0f00720c */ /* 0x000fe20003fa4070 */
[----:B------:R-:W-:-:S04]  /*4880*/  IMAD.HI.U32 R5, R18, R41, RZ ;  /* 0x0000002912057227 */ /* 0x000fc800078e00ff */
[--C-:B------:R-:W-:Y:S01]  /*4890*/  @!P2 IMAD.IADD R47, R47, 0x1, -R15.reuse ;  /* 0x000000012f2fa824 */ /* 0x100fe200078e0a0f */
[----:B------:R-:W-:Y:S01]  /*48a0*/  ISETP.GT.U32.AND P2, PT, R15, R53, PT ;  /* 0x000000350f00720c */ /* 0x000fe20003f44070 */
[----:B------:R-:W-:Y:S01]  /*48b0*/  @!P4 IMAD.IADD R45, R45, 0x1, -R15 ;  /* 0x000000012d2dc824 */ /* 0x000fe200078e0a0f */
[C---:B------:R-:W-:Y:S01]  /*48c0*/  ISETP.GT.U32.AND P4, PT, R15.reuse, R51, PT ;  /* 0x000000330f00720c */ /* 0x040fe20003f84070 */
[----:B------:R-:W-:Y:S02]  /*48d0*/  IMAD.MOV R8, RZ, RZ, -R5 ;  /* 0x000000ffff087224 */ /* 0x000fe400078e0a05 */
[----:B------:R-:W-:Y:S02]  /*48e0*/  IMAD R43, R15, R6, R43 ;  /* 0x000000060f2b7224 */ /* 0x000fe400078e022b */
[----:B------:R-:W-:-:S04]  /*48f0*/  IMAD.HI.U32 R4, R18, R42, RZ ;  /* 0x0000002a12047227 */ /* 0x000fc800078e00ff */
[----:B------:R-:W-:-:S04]  /*4900*/  IMAD.HI.U32 R5, R18, R38, RZ ;  /* 0x0000002612057227 */ /* 0x000fc800078e00ff */
[--C-:B------:R-:W-:Y:S01]  /*4910*/  @!P0 IMAD.IADD R56, R56, 0x1, -R15.reuse ;  /* 0x0000000138388824 */ /* 0x100fe200078e0a0f */
[C---:B------:R-:W-:Y:S01]  /*4920*/  ISETP.GT.U32.AND P0, PT, R15.reuse, R49, PT ;  /* 0x000000310f00720c */ /* 0x040fe20003f04070 */
[----:B------:R-:W-:Y:S01]  /*4930*/  @!P1 IMAD.IADD R54, R54, 0x1, -R15 ;  /* 0x0000000136369824 */ /* 0x000fe200078e0a0f */
[----:B------:R-:W-:Y:S01]  /*4940*/  ISETP.GT.U32.AND P1, PT, R15, R47, PT ;  /* 0x0000002f0f00720c */ /* 0x000fe20003f24070 */
[----:B------:R-:W-:-:S04]  /*4950*/  IMAD.HI.U32 R6, R18, R40, RZ ;  /* 0x0000002812067227 */ /* 0x000fc800078e00ff */
[----:B------:R-:W-:Y:S02]  /*4960*/  IMAD.MOV R7, RZ, RZ, -R4 ;  /* 0x000000ffff077224 */ /* 0x000fe400078e0a04 */
[----:B------:R-:W-:Y:S02]  /*4970*/  IMAD.MOV R5, RZ, RZ, -R5 ;  /* 0x000000ffff057224 */ /* 0x000fe400078e0a05 */
[----:B------:R-:W-:Y:S01]  /*4980*/  @!P6 IMAD.IADD R50, R50, 0x1, -R15 ;  /* 0x000000013232e824 */ /* 0x000fe200078e0a0f */
[----:B------:R-:W-:Y:S01]  /*4990*/  ISETP.GT.U32.AND P6, PT, R15, R43, PT ;  /* 0x0000002b0f00720c */ /* 0x000fe20003fc4070 */
[----:B------:R-:W-:-:S04]  /*49a0*/  IMAD.HI.U32 R4, R18, R39, RZ ;  /* 0x0000002712047227 */ /* 0x000fc800078e00ff */
[----:B------:R-:W-:Y:S02]  /*49b0*/  IMAD.MOV R6, RZ, RZ, -R6 ;  /* 0x000000ffff067224 */ /* 0x000fe400078e0a06 */
[C---:B------:R-:W-:Y:S02]  /*49c0*/  IMAD R38, R15.reuse, R5, R38 ;  /* 0x000000050f267224 */ /* 0x040fe400078e0226 */
[--C-:B------:R-:W-:Y:S01]  /*49d0*/  @!P3 IMAD.IADD R46, R46, 0x1, -R15.reuse ;  /* 0x000000012e2eb824 */ /* 0x100fe200078e0a0f */
[C---:B------:R-:W-:Y:S01]  /*49e0*/  ISETP.GT.U32.AND P3, PT, R15.reuse, R52, PT ;  /* 0x000000340f00720c */ /* 0x040fe20003f64070 */
[----:B------:R-:W-:Y:S01]  /*49f0*/  @!P5 IMAD.IADD R44, R44, 0x1, -R15 ;  /* 0x000000012c2cd824 */ /* 0x000fe200078e0a0f */
[----:B------:R-:W-:Y:S01]  /*4a00*/  ISETP.GT.U32.AND P5, PT, R15, R50, PT ;  /* 0x000000320f00720c */ /* 0x000fe20003fa4070 */
[----:B------:R-:W-:Y:S02]  /*4a10*/  IMAD.MOV R4, RZ, RZ, -R4 ;  /* 0x000000ffff047224 */ /* 0x000fe400078e0a04 */
[----:B------:R-:W-:-:S04]  /*4a20*/  IMAD.HI.U32 R5, R18, R36, RZ ;  /* 0x0000002412057227 */ /* 0x000fc800078e00ff */
[C---:B------:R-:W-:Y:S02]  /*4a30*/  IMAD R42, R15.reuse, R7, R42 ;  /* 0x000000070f2a7224 */ /* 0x040fe400078e022a */
[----:B------:R-:W-:Y:S02]  /*4a40*/  IMAD R40, R15, R6, R40 ;  /* 0x000000060f287224 */ /* 0x000fe400078e0228 */
[--C-:B------:R-:W-:Y:S01]  /*4a50*/  @!P2 IMAD.IADD R53, R53, 0x1, -R15.reuse ;  /* 0x000000013535a824 */ /* 0x100fe200078e0a0f */
[----:B------:R-:W-:Y:S01]  /*4a60*/  ISETP.GT.U32.AND P2, PT, R15, R46, PT ;  /* 0x0000002e0f00720c */ /* 0x000fe20003f44070 */
[----:B------:R-:W-:Y:S01]  /*4a70*/  @!P4 IMAD.IADD R51, R51, 0x1, -R15 ;  /* 0x000000013333c824 */ /* 0x000fe200078e0a0f */
[C---:B------:R-:W-:Y:S01]  /*4a80*/  ISETP.GT.U32.AND P4, PT, R15.reuse, R44, PT ;  /* 0x0000002c0f00720c */ /* 0x040fe20003f84070 */
[----:B------:R-:W-:Y:S02]  /*4a90*/  IMAD R39, R15, R4, R39 ;  /* 0x000000040f277224 */ /* 0x000fe400078e0227 */
[----:B------:R-:W-:-:S04]  /*4aa0*/  IMAD.HI.U32 R6, R18, R35, RZ ;  /* 0x0000002312067227 */ /* 0x000fc800078e00ff */
[----:B------:R-:W-:Y:S02]  /*4ab0*/  IMAD.MOV R5, RZ, RZ, -R5 ;  /* 0x000000ffff057224 */ /* 0x000fe400078e0a05 */
[----:B------:R-:W-:-:S04]  /*4ac0*/  IMAD.HI.U32 R4, R18, R37, RZ ;  /* 0x0000002512047227 */ /* 0x000fc800078e00ff */
[--C-:B------:R-:W-:Y:S01]  /*4ad0*/  @!P0 IMAD.IADD R49, R49, 0x1, -R15.reuse ;  /* 0x0000000131318824 */ /* 0x100fe200078e0a0f */
[----:B------:R-:W-:Y:S01]  /*4ae0*/  ISETP.GT.U32.AND P0, PT, R15, R42, PT ;  /* 0x0000002a0f00720c */ /* 0x000fe20003f04070 */
[----:B------:R-:W-:Y:S01]  /*4af0*/  @!P1 IMAD.IADD R47, R47, 0x1, -R15 ;  /* 0x000000012f2f9824 */ /* 0x000fe200078e0a0f */
[C---:B------:R-:W-:Y:S01]  /*4b00*/  ISETP.GT.U32.AND P1, PT, R15.reuse, R40, PT ;  /* 0x000000280f00720c */ /* 0x040fe20003f24070 */
[C---:B------:R-:W-:Y:S02]  /*4b10*/  IMAD R41, R15.reuse, R8, R41 ;  /* 0x000000080f297224 */ /* 0x040fe400078e0229 */
[----:B------:R-:W-:Y:S02]  /*4b20*/  IMAD.MOV R6, RZ, RZ, -R6 ;  /* 0x000000ffff067224 */ /* 0x000fe400078e0a06 */
[----:B------:R-:W-:Y:S02]  /*4b30*/  IMAD R36, R15, R5, R36 ;  /* 0x000000050f247224 */ /* 0x000fe400078e0224 */
[----:B------:R-:W-:-:S02]  /*4b40*/  IMAD.MOV R8, RZ, RZ, -R4 ;  /* 0x000000ffff087224 */ /* 0x000fc400078e0a04 */
[----:B------:R-:W-:-:S04]  /*4b50*/  IMAD.HI.U32 R5, R18, R33, RZ ;  /* 0x0000002112057227 */ /* 0x000fc800078e00ff */
[----:B------:R-:W-:Y:S01]  /*4b60*/  @!P6 IMAD.IADD R43, R43, 0x1, -R15 ;  /* 0x000000012b2be824 */ /* 0x000fe200078e0a0f */
[----:B------:R-:W-:Y:S01]  /*4b70*/  ISETP.GT.U32.AND P6, PT, R15, R49, PT ;  /* 0x000000310f00720c */ /* 0x000fe20003fc4070 */
[----:B------:R-:W-:-:S04]  /*4b80*/  IMAD.HI.U32 R4, R18, R34, RZ ;  /* 0x0000002212047227 */ /* 0x000fc800078e00ff */
[C---:B------:R-:W-:Y:S02]  /*4b90*/  IMAD R35, R15.reuse, R6, R35 ;  /* 0x000000060f237224 */ /* 0x040fe400078e0223 */
[C---:B------:R-:W-:Y:S02]  /*4ba0*/  IMAD R37, R15.reuse, R8, R37 ;  /* 0x000000080f257224 */ /* 0x040fe400078e0225 */
[----:B------:R-:W-:Y:S02]  /*4bb0*/  IMAD.MOV R6, RZ, RZ, -R5 ;  /* 0x000000ffff067224 */ /* 0x000fe400078e0a05 */
[--C-:B------:R-:W-:Y:S01]  /*4bc0*/  @!P3 IMAD.IADD R52, R52, 0x1, -R15.reuse ;  /* 0x000000013434b824 */ /* 0x100fe200078e0a0f */
[C---:B------:R-:W-:Y:S01]  /*4bd0*/  ISETP.GT.U32.AND P3, PT, R15.reuse, R45, PT ;  /* 0x0000002d0f00720c */ /* 0x040fe20003f64070 */
[----:B------:R-:W-:Y:S01]  /*4be0*/  @!P5 IMAD.IADD R50, R50, 0x1, -R15 ;  /* 0x000000013232d824 */ /* 0x000fe200078e0a0f */
[----:B------:R-:W-:Y:S01]  /*4bf0*/  ISETP.GT.U32.AND P5, PT, R15, R43, PT ;  /* 0x0000002b0f00720c */ /* 0x000fe20003fa4070 */
[----:B------:R-:W-:-:S02]  /*4c00*/  IMAD.MOV R4, RZ, RZ, -R4 ;  /* 0x000000ffff047224 */ /* 0x000fc400078e0a04 */
[C---:B------:R-:W-:Y:S02]  /*4c10*/  IMAD R33, R15.reuse, R6, R33 ;  /* 0x000000060f217224 */ /* 0x040fe400078e0221 */
[--C-:B------:R-:W-:Y:S01]  /*4c20*/  @!P2 IMAD.IADD R46, R46, 0x1, -R15.reuse ;  /* 0x000000012e2ea824 */ /* 0x100fe200078e0a0f */
[C---:B------:R-:W-:Y:S01]  /*4c30*/  ISETP.GT.U32.AND P2, PT, R15.reuse, R39, PT ;  /* 0x000000270f00720c */ /* 0x040fe20003f44070 */
[----:B------:R-:W-:Y:S01]  /*4c40*/  @!P4 IMAD.IADD R44, R44, 0x1, -R15 ;  /* 0x000000012c2cc824 */ /* 0x000fe200078e0a0f */
[C---:B------:R-:W-:Y:S01]  /*4c50*/  ISETP.GT.U32.AND P4, PT, R15.reuse, R37, PT ;  /* 0x000000250f00720c */ /* 0x040fe20003f84070 */
[----:B------:R-:W-:Y:S02]  /*4c60*/  IMAD R34, R15, R4, R34 ;  /* 0x000000040f227224 */ /* 0x000fe400078e0222 */
[----:B------:R-:W-:-:S04]  /*4c70*/  IMAD.HI.U32 R4, R18, R32, RZ ;  /* 0x0000002012047227 */ /* 0x000fc800078e00ff */
[----:B------:R-:W-:-:S04]  /*4c80*/  IMAD.HI.U32 R6, R18, R30, RZ ;  /* 0x0000001e12067227 */ /* 0x000fc800078e00ff */
[--C-:B------:R-:W-:Y:S02]  /*4c90*/  @!P0 IMAD.IADD R42, R42, 0x1, -R15.reuse ;  /* 0x000000012a2a8824 */ /* 0x100fe400078e0a0f */
[--C-:B------:R-:W-:Y:S01]  /*4ca0*/  @!P1 IMAD.IADD R40, R40, 0x1, -R15.reuse ;  /* 0x0000000128289824 */ /* 0x100fe200078e0a0f */
        /* <DEDUP_REMOVED lines=16> */
[----:B------:R-:W-:Y:S02]  /*4db0*/  IMAD.MOV R4, RZ, RZ, -R4 ;  /* 0x000000ffff047224 */ /* 0x000fe400078e0a04 */
[----:B------:R-:W-:Y:S01]  /*4dc0*/  @!P1 IMAD.IADD R33, R33, 0x1, -R15 ;  /* 0x0000000121219824 */ /* 0x000fe200078e0a0f */
[C---:B------:R-:W-:Y:S01]  /*4dd0*/  ISETP.GT.U32.AND P1, PT, R15.reuse, R39, PT ;  /* 0x000000270f00720c */ /* 0x040fe20003f24070 */
[C---:B------:R-:W-:Y:S02]  /*4de0*/  IMAD R29, R15.reuse, R4, R29 ;  /* 0x000000040f1d7224 */ /* 0x040fe400078e021d */
[--C-:B------:R-:W-:Y:S01]  /*4df0*/  @!P6 IMAD.IADD R42, R42, 0x1, -R15.reuse ;  /* 0x000000012a2ae824 */ /* 0x100fe200078e0a0f */
[----:B------:R-:W-:Y:S01]  /*4e00*/  ISETP.GT.U32.AND P6, PT, R15, R35, PT ;  /* 0x000000230f00720c */ /* 0x000fe20003fc4070 */
[----:B------:R-:W-:-:S02]  /*4e10*/  @!P3 IMAD.IADD R38, R38, 0x1, -R15 ;  /* 0x000000012626b824 */ /* 0x000fc400078e0a0f */
[----:B------:R-:W-:Y:S01]  /*4e20*/  @!P5 IMAD.IADD R36, R36, 0x1, -R15 ;  /* 0x000000012424d824 */ /* 0x000fe200078e0a0f */
[----:B------:R-:W-:Y:S01]  /*4e30*/  ISETP.GT.U32.AND P5, PT, R15, R29, PT ;  /* 0x0000001d0f00720c */ /* 0x000fe20003fa4070 */
[----:B------:R-:W-:-:S04]  /*4e40*/  IMAD.HI.U32 R5, R18, R31, RZ ;  /* 0x0000001f12057227 */ /* 0x000fc800078e00ff */
[--C-:B------:R-:W-:Y:S01]  /*4e50*/  @!P2 IMAD.IADD R32, R32, 0x1, -R15.reuse ;  /* 0x000000012020a824 */ /* 0x100fe200078e0a0f */
[C---:B------:R-:W-:Y:S01]  /*4e60*/  ISETP.GT.U32.AND P2, PT, R15.reuse, R38, PT ;  /* 0x000000260f00720c */ /* 0x040fe20003f44070 */
[----:B------:R-:W-:Y:S01]  /*4e70*/  @!P4 IMAD.IADD R30, R30, 0x1, -R15 ;  /* 0x000000011e1ec824 */ /* 0x000fe200078e0a0f */
[----:B------:R-:W-:Y:S01]  /*4e80*/  ISETP.GT.U32.AND P4, PT, R15, R36, PT ;  /* 0x000000240f00720c */ /* 0x000fe20003f84070 */
[----:B------:R-:W-:Y:S02]  /*4e90*/  IMAD.MOV R8, RZ, RZ, -R5 ;  /* 0x000000ffff087224 */ /* 0x000fe400078e0a05 */
[----:B------:R-:W-:-:S04]  /*4ea0*/  IMAD.HI.U32 R5, R18, R28, RZ ;  /* 0x0000001c12057227 */ /* 0x000fc800078e00ff */
[----:B------:R-:W-:Y:S01]  /*4eb0*/  @!P1 IMAD.IADD R39, R39, 0x1, -R15 ;  /* 0x0000000127279824 */ /* 0x000fe200078e0a0f */
[----:B------:R-:W-:Y:S01]  /*4ec0*/  ISETP.GT.U32.AND P1, PT, R15, R33, PT ;  /* 0x000000210f00720c */ /* 0x000fe20003f24070 */
[----:B------:R-:W-:Y:S02]  /*4ed0*/  IMAD.MOV R5, RZ, RZ, -R5 ;  /* 0x000000ffff057224 */ /* 0x000fe400078e0a05 */
[----:B------:R-:W-:-:S04]  /*4ee0*/  IMAD.HI.U32 R4, R18, R26, RZ ;  /* 0x0000001a12047227 */ /* 0x000fc800078e00ff */
[----:B------:R-:W-:Y:S02]  /*4ef0*/  @!P6 IMAD.IADD R35, R35, 0x1, -R15 ;  /* 0x000000012323e824 */ /* 0x000fe400078e0a0f */
[----:B------:R-:W-:Y:S01]  /*4f00*/  IMAD.HI.U32 R7, R18, R27, RZ ;  /* 0x0000001b12077227 */ /* 0x000fe200078e00ff */
[----:B------:R-:W-:-:S03]  /*4f10*/  IABS R22, R170 ;  /* 0x000000aa00167213 */ /* 0x000fc60000000000 */
[----:B------:R-:W-:Y:S02]  /*4f20*/  IMAD R28, R15, R5, R28 ;  /* 0x000000050f1c7224 */ /* 0x000fe400078e021c */
[----:B------:R-:W-:Y:S02]  /*4f30*/  IMAD.MOV R4, RZ, RZ, -R4 ;  /* 0x000000ffff047224 */ /* 0x000fe400078e0a04 */
[----:B------:R-:W-:Y:S01]  /*4f40*/  @!P5 IMAD.IADD R29, R29, 0x1, -R15 ;  /* 0x000000011d1dd824 */ /* 0x000fe200078e0a0f */
[----:B------:R-:W-:Y:S01]  /*4f50*/  ISETP.GT.U32.AND P5, PT, R15, R35, PT ;  /* 0x000000230f00720c */ /* 0x000fe20003fa4070 */
[----:B------:R-:W-:Y:S02]  /*4f60*/  IMAD.MOV R7, RZ, RZ, -R7 ;  /* 0x000000ffff077224 */ /* 0x000fe400078e0a07 */
[----:B------:R-:W-:Y:S01]  /*4f70*/  IMAD.HI.U32 R5, R18, R24, RZ ;  /* 0x0000001812057227 */ /* 0x000fe200078e00ff */
[----:B------:R-:W-:-:S03]  /*4f80*/  IABS R19, R167 ;  /* 0x000000a700137213 */ /* 0x000fc60000000000 */
[C---:B------:R-:W-:Y:S02]  /*4f90*/  IMAD R26, R15.reuse, R4, R26 ;  /* 0x000000040f1a7224 */ /* 0x040fe400078e021a */
[--C-:B------:R-:W-:Y:S01]  /*4fa0*/  @!P2 IMAD.IADD R38, R38, 0x1, -R15.reuse ;  /* 0x000000012626a824 */ /* 0x100fe200078e0a0f */
[C---:B------:R-:W-:Y:S01]  /*4fb0*/  ISETP.GT.U32.AND P2, PT, R15.reuse, R32, PT ;  /* 0x000000200f00720c */ /* 0x040fe20003f44070 */
[----:B------:R-:W-:Y:S01]  /*4fc0*/  @!P4 IMAD.IADD R36, R36, 0x1, -R15 ;  /* 0x000000012424c824 */ /* 0x000fe200078e0a0f */
[C---:B------:R-:W-:Y:S01]  /*4fd0*/  ISETP.GT.U32.AND P4, PT, R15.reuse, R29, PT ;  /* 0x0000001d0f00720c */ /* 0x040fe20003f84070 */
[----:B------:R-:W-:Y:S02]  /*4fe0*/  IMAD R27, R15, R7, R27 ;  /* 0x000000070f1b7224 */ /* 0x000fe400078e021b */
[----:B------:R-:W-:Y:S02]  /*4ff0*/  IMAD.MOV R5, RZ, RZ, -R5 ;  /* 0x000000ffff057224 */ /* 0x000fe400078e0a05 */
[----:B------:R-:W-:-:S04]  /*5000*/  IMAD.HI.U32 R6, R18, R25, RZ ;  /* 0x0000001912067227 */ /* 0x000fc800078e00ff */
[----:B------:R-:W-:-:S04]  /*5010*/  IMAD.HI.U32 R7, R18, R22, RZ ;  /* 0x0000001612077227 */ /* 0x000fc800078e00ff */
[----:B------:R-:W-:Y:S01]  /*5020*/  @!P1 IMAD.IADD R33, R33, 0x1, -R15 ;  /* 0x0000000121219824 */ /* 0x000fe200078e0a0f */
[C---:B------:R-:W-:Y:S01]  /*5030*/  ISETP.GT.U32.AND P1, PT, R15.reuse, R26, PT ;  /* 0x0000001a0f00720c */ /* 0x040fe20003f24070 */
[----:B------:R-:W-:Y:S02]  /*5040*/  IMAD R24, R15, R5, R24 ;  /* 0x000000050f187224 */ /* 0x000fe400078e0218 */
[----:B------:R-:W-:Y:S02]  /*5050*/  IMAD.MOV R6, RZ, RZ, -R6 ;  /* 0x000000ffff067224 */ /* 0x000fe400078e0a06 */
[----:B------:R-:W-:Y:S02]  /*5060*/  IMAD.MOV R7, RZ, RZ, -R7 ;  /* 0x000000ffff077224 */ /* 0x000fe400078e0a07 */
[----:B------:R-:W-:-:S04]  /*5070*/  IMAD.HI.U32 R5, R18, R19, RZ ;  /* 0x0000001312057227 */ /* 0x000fc800078e00ff */
[C---:B------:R-:W-:Y:S02]  /*5080*/  IMAD R25, R15.reuse, R6, R25 ;  /* 0x000000060f197224 */ /* 0x040fe400078e0219 */
[----:B------:R-:W-:Y:S02]  /*5090*/  IMAD R22, R15, R7, R22 ;  /* 0x000000070f167224 */ /* 0x000fe400078e0216 */
[----:B------:R-:W-:Y:S02]  /*50a0*/  IMAD.MOV R5, RZ, RZ, -R5 ;  /* 0x000000ffff057224 */ /* 0x000fe400078e0a05 */
[----:B------:R-:W-:Y:S01]  /*50b0*/  @!P5 IMAD.IADD R35, R35, 0x1, -R15 ;  /* 0x000000012323d824 */ /* 0x000fe200078e0a0f */
[C---:B------:R-:W-:Y:S01]  /*50c0*/  ISETP.GT.U32.AND P5, PT, R15.reuse, R28, PT ;  /* 0x0000001c0f00720c */ /* 0x040fe20003fa4070 */
[C---:B------:R-:W-:Y:S02]  /*50d0*/  IMAD R19, R15.reuse, R5, R19 ;  /* 0x000000050f137224 */ /* 0x040fe400078e0213 */
[--C-:B------:R-:W-:Y:S01]  /*50e0*/  @!P2 IMAD.IADD R32, R32, 0x1, -R15.reuse ;  /* 0x000000012020a824 */ /* 0x100fe200078e0a0f */
[----:B------:R-:W-:Y:S01]  /*50f0*/  ISETP.GT.U32.AND P2, PT, R15, R25, PT ;  /* 0x000000190f00720c */ /* 0x000fe20003f44070 */
[--C-:B------:R-:W-:Y:S01]  /*5100*/  @!P4 IMAD.IADD R29, R29, 0x1, -R15.reuse ;  /* 0x000000011d1dc824 */ /* 0x100fe200078e0a0f */
[C---:B------:R-:W-:Y:S01]  /*5110*/  ISETP.GT.U32.AND P4, PT, R15.reuse, R22, PT ;  /* 0x000000160f00720c */ /* 0x040fe20003f84070 */
[----:B------:R-:W-:Y:S01]  /*5120*/  @!P1 IMAD.IADD R26, R26, 0x1, -R15 ;  /* 0x000000011a1a9824 */ /* 0x000fe200078e0a0f */
[----:B------:R-:W-:-:S02]  /*5130*/  ISETP.GT.U32.AND P1, PT, R15, R19, PT ;  /* 0x000000130f00720c */ /* 0x000fc40003f24070 */
[----:B------:R-:W-:-:S03]  /*5140*/  IABS R20, R168 ;  /* 0x000000a800147213 */ /* 0x000fc60000000000 */
[----:B------:R-:W-:Y:S02]  /*5150*/  @!P5 IMAD.IADD R28, R28, 0x1, -R15 ;  /* 0x000000011c1cd824 */ /* 0x000fe400078e0a0f */
[----:B------:R-:W-:Y:S01]  /*5160*/  IMAD.HI.U32 R6, R18, R20, RZ ;  /* 0x0000001412067227 */ /* 0x000fe200078e00ff */
[----:B------:R-:W-:-:S03]  /*5170*/  IABS R14, R164 ;  /* 0x000000a4000e7213 */ /* 0x000fc60000000000 */
[--C-:B------:R-:W-:Y:S02]  /*5180*/  @!P2 IMAD.IADD R25, R25, 0x1, -R15.reuse ;  /* 0x000000011919a824 */ /* 0x100fe400078e0a0f */
[--C-:B------:R-:W-:Y:S01]  /*5190*/  @!P4 IMAD.IADD R22, R22, 0x1, -R15.reuse ;  /* 0x000000011616c824 */ /* 0x100fe200078e0a0f */
[----:B------:R-:W-:Y:S01]  /*51a0*/  ISETP.GT.U32.AND P4, PT, R15, R28, PT ;  /* 0x0000001c0f00720c */ /* 0x000fe20003f84070 */
[----:B------:R-:W-:Y:S02]  /*51b0*/  IMAD.MOV R6, RZ, RZ, -R6 ;  /* 0x000000ffff067224 */ /* 0x000fe400078e0a06 */
[----:B------:R-:W-:Y:S01]  /*51c0*/  @!P1 IMAD.IADD R19, R19, 0x1, -R15 ;  /* 0x0000000113139824 */ /* 0x000fe200078e0a0f */
[C---:B------:R-:W-:Y:S01]  /*51d0*/  ISETP.GT.U32.AND P1, PT, R15.reuse, R25, PT ;  /* 0x000000190f00720c */ /* 0x040fe20003f24070 */
[----:B------:R-:W-:Y:S02]  /*51e0*/  IMAD R20, R15, R6, R20 ;  /* 0x000000060f147224 */ /* 0x000fe400078e0214 */
[----:B------:R-:W-:Y:S01]  /*51f0*/  IMAD.HI.U32 R6, R18, R14, RZ ;  /* 0x0000000e12067227 */ /* 0x000fe200078e00ff */
[----:B------:R-:W-:-:S03]  /*5200*/  IABS R12, R163 ;  /* 0x000000a3000c7213 */ /* 0x000fc60000000000 */
[----:B------:R-:W-:Y:S02]  /*5210*/  IMAD.MOV R6, RZ, RZ, -R6 ;  /* 0x000000ffff067224 */ /* 0x000fe400078e0a06 */
[----:B------:R-:W-:Y:S01]  /*5220*/  @!P4 IMAD.IADD R28, R28, 0x1, -R15 ;  /* 0x000000011c1cc824 */ /* 0x000fe200078e0a0f */
[C---:B------:R-:W-:Y:S01]  /*5230*/  ISETP.GT.U32.AND P4, PT, R15.reuse, R22, PT ;  /* 0x000000160f00720c */ /* 0x040fe20003f84070 */
[----:B------:R-:W-:Y:S01]  /*5240*/  IMAD R14, R15, R6, R14 ;  /* 0x000000060f0e7224 */ /* 0x000fe200078e020e */
[----:B------:R-:W-:Y:S01]  /*5250*/  IABS R6, R160 ;  /* 0x000000a000067213 */ /* 0x000fe20000000000 */
[----:B------:R-:W-:-:S04]  /*5260*/  IMAD.HI.U32 R5, R18, R12, RZ ;  /* 0x0000000c12057227 */ /* 0x000fc800078e00ff */
[----:B------:R-:W-:Y:S01]  /*5270*/  @!P1 IMAD.IADD R25, R25, 0x1, -R15 ;  /* 0x0000000119199824 */ /* 0x000fe200078e0a0f */
[----:B------:R-:W-:Y:S01]  /*5280*/  ISETP.GT.U32.AND P1, PT, R15, R19, PT ;  /* 0x000000130f00720c */ /* 0x000fe20003f24070 */
[----:B------:R-:W-:Y:S02]  /*5290*/  IMAD.MOV R5, RZ, RZ, -R5 ;  /* 0x000000ffff057224 */ /* 0x000fe400078e0a05 */
[----:B------:R-:W-:-:S04]  /*52a0*/  IMAD.HI.U32 R134, R18, R6, RZ ;  /* 0x0000000612867227 */ /* 0x000fc800078e00ff */
[C---:B------:R-:W-:Y:S02]  /*52b0*/  IMAD R12, R15.reuse, R5, R12 ;  /* 0x000000050f0c7224 */ /* 0x040fe400078e020c */
[----:B------:R-:W-:Y:S02]  /*52c0*/  IMAD.MOV R134, RZ, RZ, -R134 ;  /* 0x000000ffff867224 */ /* 0x000fe400078e0a86 */
[--C-:B------:R-:W-:Y:S01]  /*52d0*/  @!P4 IMAD.IADD R22, R22, 0x1, -R15.reuse ;  /* 0x000000011616c824 */ /* 0x100fe200078e0a0f */
[C---:B------:R-:W-:Y:S01]  /*52e0*/  ISETP.GT.U32.AND P4, PT, R15.reuse, R12, PT ;  /* 0x0000000c0f00720c */ /* 0x040fe20003f84070 */
[----:B------:R-:W-:Y:S02]  /*52f0*/  IMAD R6, R15, R134, R6 ;  /* 0x000000860f067224 */ /* 0x000fe400078e0206 */
[----:B------:R-:W-:-:S03]  /*5300*/  @!P1 IMAD.IADD R19, R19, 0x1, -R15 ;  /* 0x0000000113139824 */ /* 0x000fc600078e0a0f */
[----:B------:R-:W-:Y:S01]  /*5310*/  ISETP.GT.U32.AND P1, PT, R15, R6, PT ;  /* 0x000000060f00720c */ /* 0x000fe20003f24070 */
[----:B------:R-:W-:Y:S04]  /*5320*/  STL [R1+0x6b4], R156 ;  /* 0x0006b49c01007387 */ /* 0x000fe80000100800 */
[----:B------:R-:W-:Y:S04]  /*5330*/  STL [R1+0x6b8], R0 ;  /* 0x0006b80001007387 */ /* 0x000fe80000100800 */
[----:B------:R-:W-:Y:S01]  /*5340*/  STL [R1+0x6bc], R252 ;  /* 0x0006bcfc01007387 */ /* 0x000fe20000100800 */
[----:B------:R-:W-:-:S03]  /*5350*/  @!P4 IMAD.IADD R12, R12, 0x1, -R15 ;  /* 0x000000010c0cc824 */ /* 0x000fc600078e0a0f */
[----:B------:R-:W-:Y:S04]  /*5360*/  STL [R1+0x6c0], R251 ;  /* 0x0006c0fb01007387 */ /* 0x000fe80000100800 */
[----:B------:R-:W-:Y:S04]  /*5370*/  STL [R1+0x6c4], R248 ;  /* 0x0006c4f801007387 */ /* 0x000fe80000100800 */
[----:B------:R-:W-:Y:S04]  /*5380*/  STL [R1+0x6c8], R247 ;  /* 0x0006c8f701007387 */ /* 0x000fe80000100800 */
[----:B------:R0:W-:Y:S01]  /*5390*/  STL [R1+0x6cc], R246 ;  /* 0x0006ccf601007387 */ /* 0x0001e20000100800 */
[----:B------:R-:W-:-:S03]  /*53a0*/  @!P1 IMAD.IADD R6, R6, 0x1, -R15 ;  /* 0x0000000106069824 */ /* 0x000fc600078e0a0f */
[----:B------:R-:W-:Y:S01]  /*53b0*/  STL [R1+0x6d0], R245 ;  /* 0x0006d0f501007387 */ /* 0x000fe20000100800 */
[----:B------:R-:W-:-:S03]  /*53c0*/  ISETP.GT.U32.AND P1, PT, R15, R12, PT ;  /* 0x0000000c0f00720c */ /* 0x000fc60003f24070 */
[----:B------:R1:W-:Y:S04]  /*53d0*/  STL [R1+0x6d4], R244 ;  /* 0x0006d4f401007387 */ /* 0x0003e80000100800 */
[----:B------:R2:W-:Y:S04]  /*53e0*/  STL [R1+0x6d8], R243 ;  /* 0x0006d8f301007387 */ /* 0x0005e80000100800 */
[----:B0-----:R-:W4:Y:S04]  /*53f0*/  LDL R246, [R1+0x50c] ;  /* 0x00050c0001f67983 */ /* 0x001f280000100800 */
[----:B-1----:R-:W5:Y:S04]  /*5400*/  LDL R244, [R1+0x510] ;  /* 0x0005100001f47983 */ /* 0x002f680000100800 */
[----:B------:R-:W5:Y:S01]  /*5410*/  LDL R247, [R1+0x514] ;  /* 0x0005140001f77983 */ /* 0x000f620000100800 */
[----:B------:R-:W-:-:S03]  /*5420*/  IMAD.MOV.U32 R156, RZ, RZ, R10 ;  /* 0x000000ffff9c7224 */ /* 0x000fc600078e000a */
[----:B------:R-:W5:Y:S01]  /*5430*/  LDL R248, [R1+0x518] ;  /* 0x0005180001f87983 */ /* 0x000f620000100800 */
[----:B------:R-:W-:Y:S01]  /*5440*/  @!P1 IMAD.IADD R12, R12, 0x1, -R15 ;  /* 0x000000010c0c9824 */ /* 0x000fe200078e0a0f */
[----:B------:R-:W-:Y:S02]  /*5450*/  ISETP.GE.AND P1, PT, R156, RZ, PT ;  /* 0x000000ff9c00720c */ /* 0x000fe40003f26270 */
[----:B------:R-:W5:Y:S04]  /*5460*/  LDL R251, [R1+0x51c] ;  /* 0x00051c0001fb7983 */ /* 0x000f680000100800 */
[----:B------:R-:W5:Y:S04]  /*5470*/  LDL R252, [R1+0x520] ;  /* 0x0005200001fc7983 */ /* 0x000f680000100800 */
[----:B------:R-:W5:Y:S04]  /*5480*/  LDL R0, [R1+0x524] ;  /* 0x0005240001007983 */ /* 0x000f680000100800 */
[----:B------:R-:W5:Y:S01]  /*5490*/  LDL R156, [R1+0x528] ;  /* 0x00052800019c7983 */ /* 0x000f620000100800 */
[----:B------:R-:W-:-:S02]  /*54a0*/  ISETP.GT.U32.AND P0, PT, R15, R48, PT ;  /* 0x000000300f00720c */ /* 0x000fc40003f04070 */
[----:B------:R-:W-:Y:S01]  /*54b0*/  IABS R23, R171 ;  /* 0x000000ab00177213 */ /* 0x000fe20000000000 */
[C---:B------:R-:W-:Y:S01]  /*54c0*/  IMAD R31, R15.reuse, R8, R31 ;  /* 0x000000080f1f7224 */ /* 0x040fe200078e021f */
[----:B------:R-:W-:Y:S01]  /*54d0*/  IABS R21, R169 ;  /* 0x000000a900157213 */ /* 0x000fe20000000000 */
[----:B------:R-:W5:Y:S01]  /*54e0*/  LDL R245, [R1+0x52c] ;  /* 0x00052c0001f57983 */ /* 0x000f620000100800 */
[----:B------:R-:W-:Y:S02]  /*54f0*/  IABS R17, R166 ;  /* 0x000000a600117213 */ /* 0x000fe40000000000 */
[----:B------:R-:W-:Y:S01]  /*5500*/  IABS R16, R165 ;  /* 0x000000a500107213 */ /* 0x000fe20000000000 */
[----:B--2---:R-:W2:Y:S04]  /*5510*/  LDL R243, [R1+0x54c] ;  /* 0x00054c0001f37983 */ /* 0x004ea80000100800 */
[----:B------:R-:W-:Y:S01]  /*5520*/  @!P0 IMAD.IADD R48, R48, 0x1, -R15 ;  /* 0x0000000130308824 */ /* 0x000fe200078e0a0f */
[C---:B------:R-:W-:Y:S01]  /*5530*/  ISETP.GT.U32.AND P0, PT, R15.reuse, R41, PT ;  /* 0x000000290f00720c */ /* 0x040fe20003f04070 */
[----:B------:R-:W-:Y:S01]  /*5540*/  IMAD.HI.U32 R4, R18, R23, RZ ;  /* 0x0000001712047227 */ /* 0x000fe200078e00ff */
[----:B------:R-:W-:-:S11]  /*5550*/  ISETP.GT.U32.AND P3, PT, R15, R31, PT ;  /* 0x0000001f0f00720c */ /* 0x000fd60003f64070 */
[----:B------:R-:W-:Y:S01]  /*5560*/  @!P0 IMAD.IADD R41, R41, 0x1, -R15 ;  /* 0x0000000129298824 */ /* 0x000fe200078e0a0f */
[----:B------:R-:W-:Y:S01]  /*5570*/  ISETP.GT.U32.AND P0, PT, R15, R34, PT ;  /* 0x000000220f00720c */ /* 0x000fe20003f04070 */
[----:B------:R-:W-:-:S04]  /*5580*/  IMAD.MOV R4, RZ, RZ, -R4 ;  /* 0x000000ffff047224 */ /* 0x000fc800078e0a04 */
[----:B------:R-:W-:Y:S02]  /*5590*/  IMAD R23, R15, R4, R23 ;  /* 0x000000040f177224 */ /* 0x000fe400078e0217 */
[----:B------:R-:W-:-:S06]  /*55a0*/  IMAD.HI.U32 R4, R18, R21, RZ ;  /* 0x0000001512047227 */ /* 0x000fcc00078e00ff */
        /* <DEDUP_REMOVED lines=11> */
[C---:B------:R-:W-:Y:S01]  /*5660*/  IMAD R17, R15.reuse, R4, R17 ;  /* 0x000000040f117224 */ /* 0x040fe200078e0211 */
[----:B------:R-:W-:Y:S01]  /*5670*/  ISETP.GT.U32.AND P6, PT, R15, R41, PT ;  /* 0x000000290f00720c */ /* 0x000fe20003fc4070 */
[----:B------:R-:W-:-:S04]  /*5680*/  IMAD.HI.U32 R4, R18, R10, RZ ;  /* 0x0000000a12047227 */ /* 0x000fc800078e00ff */
[----:B------:R-:W-:Y:S01]  /*5690*/  @!P3 IMAD.IADD R37, R37, 0x1, -R15 ;  /* 0x000000012525b824 */ /* 0x000fe200078e0a0f */
[----:B------:R-:W-:Y:S01]  /*56a0*/  ISETP.GT.U32.AND P3, PT, R15, R31, PT ;  /* 0x0000001f0f00720c */ /* 0x000fe20003f64070 */
[----:B------:R-:W-:Y:S02]  /*56b0*/  IMAD.MOV R4, RZ, RZ, -R4 ;  /* 0x000000ffff047224 */ /* 0x000fe400078e0a04 */
[----:B------:R-:W-:-:S04]  /*56c0*/  IMAD.HI.U32 R7, R18, R16, RZ ;  /* 0x0000001012077227 */ /* 0x000fc800078e00ff */
[C---:B------:R-:W-:Y:S01]  /*56d0*/  IMAD R10, R15.reuse, R4, R10 ;  /* 0x000000040f0a7224 */ /* 0x040fe200078e020a */
[----:B------:R-:W-:Y:S01]  /*56e0*/  IABS R4, R159 ;  /* 0x0000009f00047213 */ /* 0x000fe20000000000 */
[--C-:B------:R-:W-:Y:S01]  /*56f0*/  @!P0 IMAD.IADD R34, R34, 0x1, -R15.reuse ;  /* 0x0000000122228824 */ /* 0x100fe200078e0a0f */
[----:B------:R-:W-:Y:S01]  /*5700*/  ISETP.GT.U32.AND P0, PT, R15, R27, PT ;  /* 0x0000001b0f00720c */ /* 0x000fe20003f04070 */
[----:B------:R-:W-:Y:S01]  /*5710*/  @!P6 IMAD.IADD R41, R41, 0x1, -R15 ;  /* 0x000000012929e824 */ /* 0x000fe200078e0a0f */
[----:B------:R-:W-:Y:S01]  /*5720*/  IABS R8, R161 ;  /* 0x000000a100087213 */ /* 0x000fe20000000000 */
[----:B------:R-:W-:Y:S01]  /*5730*/  IMAD.MOV R7, RZ, RZ, -R7 ;  /* 0x000000ffff077224 */ /* 0x000fe200078e0a07 */
[C---:B------:R-:W-:Y:S01]  /*5740*/  ISETP.GT.U32.AND P6, PT, R15.reuse, R30, PT ;  /* 0x0000001e0f00720c */ /* 0x040fe20003fc4070 */
[----:B------:R-:W-:Y:S01]  /*5750*/  IMAD.HI.U32 R132, R18, R4, RZ ;  /* 0x0000000412847227 */ /* 0x000fe200078e00ff */
[----:B------:R-:W-:-:S03]  /*5760*/  ISETP.GT.U32.AND P5, PT, R15, R21, PT ;  /* 0x000000150f00720c */ /* 0x000fc60003fa4070 */
[----:B------:R-:W-:Y:S01]  /*5770*/  @!P3 IMAD.IADD R31, R31, 0x1, -R15 ;  /* 0x000000011f1fb824 */ /* 0x000fe200078e0a0f */
[C---:B------:R-:W-:Y:S01]  /*5780*/  ISETP.GT.U32.AND P3, PT, R15.reuse, R24, PT ;  /* 0x000000180f00720c */ /* 0x040fe20003f64070 */
[----:B------:R-:W-:Y:S02]  /*5790*/  IMAD R16, R15, R7, R16 ;  /* 0x000000070f107224 */ /* 0x000fe400078e0210 */
[----:B------:R-:W-:Y:S02]  /*57a0*/  IMAD.MOV R132, RZ, RZ, -R132 ;  /* 0x000000ffff847224 */ /* 0x000fe400078e0a84 */
[----:B------:R-:W-:-:S04]  /*57b0*/  IMAD.HI.U32 R7, R18, R8, RZ ;  /* 0x0000000812077227 */ /* 0x000fc800078e00ff */
[----:B------:R-:W-:Y:S01]  /*57c0*/  IMAD R4, R15, R132, R4 ;  /* 0x000000840f047224 */ /* 0x000fe200078e0204 */
[----:B------:R-:W-:Y:S01]  /*57d0*/  IABS R132, R155 ;  /* 0x0000009b00847213 */ /* 0x000fe20000000000 */
[----:B------:R-:W-:Y:S02]  /*57e0*/  IMAD.MOV R7, RZ, RZ, -R7 ;  /* 0x000000ffff077224 */ /* 0x000fe400078e0a07 */
[--C-:B------:R-:W-:Y:S01]  /*57f0*/  @!P0 IMAD.IADD R27, R27, 0x1, -R15.reuse ;  /* 0x000000011b1b8824 */ /* 0x100fe200078e0a0f */
[C---:B------:R-:W-:Y:S01]  /*5800*/  ISETP.GT.U32.AND P0, PT, R15.reuse, R20, PT ;  /* 0x000000140f00720c */ /* 0x040fe20003f04070 */
[C---:B------:R-:W-:Y:S01]  /*5810*/  IMAD R8, R15.reuse, R7, R8 ;  /* 0x000000070f087224 */ /* 0x040fe200078e0208 */
[C---:B------:R-:W-:Y:S01]  /*5820*/  ISETP.GT.U32.AND P2, PT, R15.reuse, R17, PT ;  /* 0x000000110f00720c */ /* 0x040fe20003f44070 */
[----:B------:R-:W-:Y:S01]  /*5830*/  @!P6 IMAD.IADD R30, R30, 0x1, -R15 ;  /* 0x000000011e1ee824 */ /* 0x000fe200078e0a0f */
[----:B------:R-:W-:Y:S01]  /*5840*/  IABS R7, R157 ;  /* 0x0000009d00077213 */ /* 0x000fe20000000000 */
[----:B------:R-:W-:Y:S01]  /*5850*/  IMAD.HI.U32 R11, R18, R132, RZ ;  /* 0x00000084120b7227 */ /* 0x000fe200078e00ff */
[----:B------:R-:W-:-:S03]  /*5860*/  ISETP.GT.U32.AND P6, PT, R15, R23, PT ;  /* 0x000000170f00720c */ /* 0x000fc60003fc4070 */
[--C-:B------:R-:W-:Y:S01]  /*5870*/  @!P5 IMAD.IADD R21, R21, 0x1, -R15.reuse ;  /* 0x000000011515d824 */ /* 0x100fe200078e0a0f */
[C---:B------:R-:W-:Y:S01]  /*5880*/  ISETP.GT.U32.AND P5, PT, R15.reuse, R27, PT ;  /* 0x0000001b0f00720c */ /* 0x040fe20003fa4070 */
[----:B------:R-:W-:Y:S01]  /*5890*/  @!P3 IMAD.IADD R24, R24, 0x1, -R15 ;  /* 0x000000011818b824 */ /* 0x000fe200078e0a0f */
[----:B------:R-:W-:Y:S01]  /*58a0*/  ISETP.GT.U32.AND P3, PT, R15, R16, PT ;  /* 0x000000100f00720c */ /* 0x000fe20003f64070 */
[----:B------:R-:W-:Y:S02]  /*58b0*/  IMAD.MOV R11, RZ, RZ, -R11 ;  /* 0x000000ffff0b7224 */ /* 0x000fe400078e0a0b */
[----:B------:R-:W-:-:S04]  /*58c0*/  IMAD.HI.U32 R13, R18, R7, RZ ;  /* 0x00000007120d7227 */ /* 0x000fc800078e00ff */
[C---:B------:R-:W-:Y:S01]  /*58d0*/  IMAD R132, R15.reuse, R11, R132 ;  /* 0x0000000b0f847224 */ /* 0x040fe200078e0284 */
[----:B------:R-:W-:Y:S01]  /*58e0*/  IABS R11, R154 ;  /* 0x0000009a000b7213 */ /* 0x000fe20000000000 */
[----:B------:R-:W-:Y:S02]  /*58f0*/  IMAD.MOV R13, RZ, RZ, -R13 ;  /* 0x000000ffff0d7224 */ /* 0x000fe400078e0a0d */
[--C-:B------:R-:W-:Y:S01]  /*5900*/  @!P0 IMAD.IADD R20, R20, 0x1, -R15.reuse ;  /* 0x0000000114148824 */ /* 0x100fe200078e0a0f */
[----:B------:R-:W-:Y:S01]  /*5910*/  ISETP.GT.U32.AND P0, PT, R15, R26, PT ;  /* 0x0000001a0f00720c */ /* 0x000fe20003f04070 */
[----:B------:R-:W-:Y:S01]  /*5920*/  @!P2 IMAD.IADD R17, R17, 0x1, -R15 ;  /* 0x000000011111a824 */ /* 0x000fe200078e0a0f */
[C---:B------:R-:W-:Y:S01]  /*5930*/  ISETP.GT.U32.AND P2, PT, R15.reuse, R24, PT ;  /* 0x000000180f00720c */ /* 0x040fe20003f44070 */
[----:B------:R-:W-:Y:S01]  /*5940*/  IMAD R7, R15, R13, R7 ;  /* 0x0000000d0f077224 */ /* 0x000fe200078e0207 */
[----:B------:R-:W-:Y:S01]  /*5950*/  IABS R5, R158 ;  /* 0x0000009e00057213 */ /* 0x000fe20000000000 */
        /* <DEDUP_REMOVED lines=13> */
[C---:B------:R-:W-:Y:S01]  /*5a30*/  ISETP.GT.U32.AND P0, PT, R15.reuse, R20, PT ;  /* 0x000000140f00720c */ /* 0x040fe20003f04070 */
[----:B------:R-:W-:Y:S01]  /*5a40*/  @!P2 IMAD.IADD R24, R24, 0x1, -R15 ;  /* 0x000000011818a824 */ /* 0x000fe200078e0a0f */
[C---:B------:R-:W-:Y:S01]  /*5a50*/  ISETP.GT.U32.AND P2, PT, R15.reuse, R17, PT ;  /* 0x000000110f00720c */ /* 0x040fe20003f44070 */
[----:B------:R-:W-:Y:S02]  /*5a60*/  IMAD R5, R15, R131, R5 ;  /* 0x000000830f057224 */ /* 0x000fe400078e0205 */
[----:B------:R-:W-:-:S02]  /*5a70*/  @!P6 IMAD.IADD R14, R14, 0x1, -R15 ;  /* 0x000000010e0ee824 */ /* 0x000fc400078e0a0f */
[----:B------:R-:W-:-:S04]  /*5a80*/  IMAD.HI.U32 R131, R18, R13, RZ ;  /* 0x0000000d12837227 */ /* 0x000fc800078e00ff */
[--C-:B------:R-:W-:Y:S01]  /*5a90*/  @!P5 IMAD.IADD R21, R21, 0x1, -R15.reuse ;  /* 0x000000011515d824 */ /* 0x100fe200078e0a0f */
[----:B------:R-:W-:Y:S01]  /*5aa0*/  ISETP.GT.U32.AND P5, PT, R15, R10, PT ;  /* 0x0000000a0f00720c */ /* 0x000fe20003fa4070 */
[----:B------:R-:W-:Y:S01]  /*5ab0*/  @!P3 IMAD.IADD R23, R23, 0x1, -R15 ;  /* 0x000000011717b824 */ /* 0x000fe200078e0a0f */
[C---:B------:R-:W-:Y:S01]  /*5ac0*/  ISETP.GT.U32.AND P3, PT, R15.reuse, R14, PT ;  /* 0x0000000e0f00720c */ /* 0x040fe20003f64070 */
[----:B------:R-:W-:Y:S01]  /*5ad0*/  IMAD.MOV R131, RZ, RZ, -R131 ;  /* 0x000000ffff837224 */ /* 0x000fe200078e0a83 */
[C---:B------:R-:W-:Y:S01]  /*5ae0*/  ISETP.GT.U32.AND P6, PT, R15.reuse, R16, PT ;  /* 0x000000100f00720c */ /* 0x040fe20003fc4070 */
[----:B------:R-:W-:Y:S02]  /*5af0*/  @!P0 IMAD.IADD R20, R20, 0x1, -R15 ;  /* 0x0000000114148824 */ /* 0x000fe400078e0a0f */
[C---:B------:R-:W-:Y:S01]  /*5b00*/  IMAD R13, R15.reuse, R131, R13 ;  /* 0x000000830f0d7224 */ /* 0x040fe200078e020d */
[----:B---3--:R-:W-:Y:S02]  /*5b10*/  IABS R131, R152 ;  /* 0x0000009800837213 */ /* 0x008fe40000000000 */
        /* <DEDUP_REMOVED lines=8> */
[----:B------:R-:W-:Y:S02]  /*5ba0*/  IMAD.MOV R18, RZ, RZ, -R18 ;  /* 0x000000ffff127224 */ /* 0x000fe400078e0a12 */
[----:B------:R-:W-:Y:S01]  /*5bb0*/  @!P6 IMAD.IADD R16, R16, 0x1, -R15 ;  /* 0x000000011010e824 */ /* 0x000fe200078e0a0f */
[C---:B------:R-:W-:Y:S01]  /*5bc0*/  ISETP.GT.U32.AND P6, PT, R15.reuse, R5, PT ;  /* 0x000000050f00720c */ /* 0x040fe20003fc4070 */
[C---:B------:R-:W-:Y:S01]  /*5bd0*/  IMAD R131, R15.reuse, R18, R131 ;  /* 0x000000120f837224 */ /* 0x040fe200078e0283 */
[C---:B------:R-:W-:Y:S01]  /*5be0*/  ISETP.GT.U32.AND P4, PT, R15.reuse, R132, PT ;  /* 0x000000840f00720c */ /* 0x040fe20003f84070 */
[--C-:B------:R-:W-:Y:S01]  /*5bf0*/  @!P0 IMAD.IADD R8, R8, 0x1, -R15.reuse ;  /* 0x0000000108088824 */ /* 0x100fe200078e0a0f */
[C---:B------:R-:W-:Y:S01]  /*5c00*/  ISETP.GT.U32.AND P0, PT, R15.reuse, R13, PT ;  /* 0x0000000d0f00720c */ /* 0x040fe20003f04070 */
[--C-:B------:R-:W-:Y:S01]  /*5c10*/  @!P2 IMAD.IADD R4, R4, 0x1, -R15.reuse ;  /* 0x000000010404a824 */ /* 0x100fe200078e0a0f */
[----:B------:R-:W-:Y:S01]  /*5c20*/  ISETP.GT.U32.AND P2, PT, R15, R131, PT ;  /* 0x000000830f00720c */ /* 0x000fe20003f44070 */
[----:B------:R-:W-:-:S02]  /*5c30*/  @!P5 IMAD.IADD R11, R11, 0x1, -R15 ;  /* 0x000000010b0bd824 */ /* 0x000fc400078e0a0f */
[--C-:B------:R-:W-:Y:S01]  /*5c40*/  @!P3 IMAD.IADD R7, R7, 0x1, -R15.reuse ;  /* 0x000000010707b824 */ /* 0x100fe200078e0a0f */
[C---:B------:R-:W-:Y:S02]  /*5c50*/  ISETP.GT.U32.AND P5, PT, R15.reuse, R4, PT ;  /* 0x000000040f00720c */ /* 0x040fe40003fa4070 */
[----:B------:R-:W-:Y:S01]  /*5c60*/  ISETP.GT.U32.AND P3, PT, R15, R8, PT ;  /* 0x000000080f00720c */ /* 0x000fe20003f64070 */
[--C-:B------:R-:W-:Y:S01]  /*5c70*/  @!P6 IMAD.IADD R5, R5, 0x1, -R15.reuse ;  /* 0x000000010505e824 */ /* 0x100fe200078e0a0f */
[C---:B------:R-:W-:Y:S01]  /*5c80*/  ISETP.GT.U32.AND P6, PT, R15.reuse, R10, PT ;  /* 0x0000000a0f00720c */ /* 0x040fe20003fc4070 */
[--C-:B------:R-:W-:Y:S01]  /*5c90*/  @!P4 IMAD.IADD R132, R132, 0x1, -R15.reuse ;  /* 0x000000018484c824 */ /* 0x100fe200078e0a0f */
[----:B------:R-:W-:Y:S01]  /*5ca0*/  ISETP.GT.U32.AND P4, PT, R15, R6, PT ;  /* 0x000000060f00720c */ /* 0x000fe20003f84070 */
[--C-:B------:R-:W-:Y:S01]  /*5cb0*/  @!P0 IMAD.IADD R13, R13, 0x1, -R15.reuse ;  /* 0x000000010d0d8824 */ /* 0x100fe200078e0a0f */
[----:B------:R-:W-:Y:S01]  /*5cc0*/  ISETP.GT.U32.AND P0, PT, R15, R5, PT ;  /* 0x000000050f00720c */ /* 0x000fe20003f04070 */
[----:B------:R-:W-:Y:S01]  /*5cd0*/  @!P2 IMAD.IADD R131, R131, 0x1, -R15 ;  /* 0x000000018383a824 */ /* 0x000fe200078e0a0f */
[----:B------:R-:W-:-:S03]  /*5ce0*/  ISETP.GT.U32.AND P2, PT, R15, R7, PT ;  /* 0x000000070f00720c */ /* 0x000fc60003f44070 */
[--C-:B------:R-:W-:Y:S01]  /*5cf0*/  @!P5 IMAD.IADD R4, R4, 0x1, -R15.reuse ;  /* 0x000000010404d824 */ /* 0x100fe200078e0a0f */
[C---:B------:R-:W-:Y:S01]  /*5d00*/  ISETP.GT.U32.AND P5, PT, R15.reuse, R131, PT ;  /* 0x000000830f00720c */ /* 0x040fe20003fa4070 */
[--C-:B------:R-:W-:Y:S01]  /*5d10*/  @!P3 IMAD.IADD R8, R8, 0x1, -R15.reuse ;  /* 0x000000010808b824 */ /* 0x100fe200078e0a0f */
[C---:B------:R-:W-:Y:S01]  /*5d20*/  ISETP.GT.U32.AND P3, PT, R15.reuse, R132, PT ;  /* 0x000000840f00720c */ /* 0x040fe20003f64070 */
[--C-:B------:R-:W-:Y:S01]  /*5d30*/  @!P6 IMAD.IADD R10, R10, 0x1, -R15.reuse ;  /* 0x000000010a0ae824 */ /* 0x100fe200078e0a0f */
[C---:B------:R-:W-:Y:S01]  /*5d40*/  ISETP.GT.U32.AND P6, PT, R15.reuse, R13, PT ;  /* 0x0000000d0f00720c */ /* 0x040fe20003fc4070 */
[--C-:B------:R-:W-:Y:S01]  /*5d50*/  @!P4 IMAD.IADD R6, R6, 0x1, -R15.reuse ;  /* 0x000000010606c824 */ /* 0x100fe200078e0a0f */
[----:B------:R-:W-:Y:S01]  /*5d60*/  ISETP.GT.U32.AND P4, PT, R15, R11, PT ;  /* 0x0000000b0f00720c */ /* 0x000fe20003f84070 */
[--C-:B------:R-:W-:Y:S01]  /*5d70*/  @!P0 IMAD.IADD R5, R5, 0x1, -R15.reuse ;  /* 0x0000000105058824 */ /* 0x100fe200078e0a0f */
[----:B------:R-:W-:Y:S01]  /*5d80*/  ISETP.NE.AND P0, PT, R2, RZ, PT ;  /* 0x000000ff0200720c */ /* 0x000fe20003f05270 */
[----:B------:R-:W-:Y:S01]  /*5d90*/  @!P2 IMAD.IADD R7, R7, 0x1, -R15 ;  /* 0x000000010707a824 */ /* 0x000fe200078e0a0f */
[----:B------:R-:W-:Y:S01]  /*5da0*/  ISETP.GE.AND P2, PT, R250, RZ, PT ;  /* 0x000000fffa00720c */ /* 0x000fe20003f46270 */
[----:B------:R-:W-:-:S02]  /*5db0*/  @!P1 IMAD.MOV R9, RZ, RZ, -R9 ;  /* 0x000000ffff099224 */ /* 0x000fc400078e0a09 */
[--C-:B------:R-:W-:Y:S02]  /*5dc0*/  @!P5 IMAD.IADD R131, R131, 0x1, -R15.reuse ;  /* 0x000000018383d824 */ /* 0x100fe400078e0a0f */
[--C-:B------:R-:W-:Y:S02]  /*5dd0*/  @!P3 IMAD.IADD R132, R132, 0x1, -R15.reuse ;  /* 0x000000018484b824 */ /* 0x100fe400078e0a0f */
[--C-:B------:R-:W-:Y:S02]  /*5de0*/  @!P6 IMAD.IADD R13, R13, 0x1, -R15.reuse ;  /* 0x000000010d0de824 */ /* 0x100fe400078e0a0f */
[----:B------:R-:W-:Y:S01]  /*5df0*/  @!P4 IMAD.IADD R11, R11, 0x1, -R15 ;  /* 0x000000010b0bc824 */ /* 0x000fe200078e0a0f */
[----:B------:R-:W-:Y:S02]  /*5e00*/  LOP3.LUT R15, RZ, R3, RZ, 0x33, !PT ;  /* 0x00000003ff0f7212 */ /* 0x000fe400078e33ff */
[----:B------:R-:W-:Y:S02]  /*5e10*/  @!P0 LOP3.LUT R9, RZ, R2, RZ, 0x33, !PT ;  /* 0x00000002ff098212 */ /* 0x000fe400078e33ff */
[----:B------:R-:W-:Y:S01]  /*5e20*/  ISETP.NE.AND P0, PT, R3, RZ, PT ;  /* 0x000000ff0300720c */ /* 0x000fe20003f05270 */
[----:B------:R-:W-:Y:S01]  /*5e30*/  IMAD.MOV.U32 R3, RZ, RZ, R133 ;  /* 0x000000ffff037224 */ /* 0x000fe200078e0085 */
[----:B------:R-:W3:Y:S01]  /*5e40*/  LDL R2, [R1+0x574] ;  /* 0x0005740001027983 */ /* 0x000ee20000100800 */
[----:B------:R-:W-:Y:S01]  /*5e50*/  @!P2 IMAD.MOV R249, RZ, RZ, -R249 ;  /* 0x000000fffff9a224 */ /* 0x000fe200078e0af9 */
[----:B----4-:R-:W-:-:S02]  /*5e60*/  ISETP.GE.AND P1, PT, R246, RZ, PT ;  /* 0x000000fff600720c */ /* 0x010fc40003f26270 */
[----:B------:R-:W4:Y:S01]  /*5e70*/  LDL R246, [R1+0x530] ;  /* 0x0005300001f67983 */ /* 0x000f220000100800 */
[----:B-----5:R-:W-:-:S03]  /*5e80*/  ISETP.GE.AND P5, PT, R244, RZ, PT ;  /* 0x000000fff400720c */ /* 0x020fc60003fa6270 */
[----:B------:R-:W5:Y:S01]  /*5e90*/  LDL R244, [R1+0x550] ;  /* 0x0005500001f47983 */ /* 0x000f620000100800 */
[----:B------:R-:W-:-:S03]  /*5ea0*/  ISETP.GE.AND P3, PT, R247, RZ, PT ;  /* 0x000000fff700720c */ /* 0x000fc60003f66270 */
[----:B------:R-:W2:Y:S01]  /*5eb0*/  LDL R247, [R1+0x534] ;  /* 0x0005340001f77983 */ /* 0x000ea20000100800 */
[----:B------:R-:W-:Y:S02]  /*5ec0*/  ISETP.GE.AND P4, PT, R248, RZ, PT ;  /* 0x000000fff800720c */ /* 0x000fe40003f86270 */
[----:B------:R-:W-:Y:S01]  /*5ed0*/  @!P1 IMAD.MOV R3, RZ, RZ, -R3 ;  /* 0x000000ffff039224 */ /* 0x000fe200078e0a03 */
[----:B------:R-:W3:Y:S01]  /*5ee0*/  LDL R248, [R1+0x538] ;  /* 0x0005380001f87983 */ /* 0x000ee20000100800 */
[----:B------:R-:W-:Y:S01]  /*5ef0*/  ISETP.GE.AND P2, PT, R251, RZ, PT ;  /* 0x000000fffb00720c */ /* 0x000fe20003f46270 */
[----:B------:R-:W-:Y:S02]  /*5f00*/  @!P5 IMAD.MOV R130, RZ, RZ, -R130 ;  /* 0x000000ffff82d224 */ /* 0x000fe400078e0a82 */
[----:B------:R-:W5:Y:S01]  /*5f10*/  LDL R251, [R1+0x53c] ;  /* 0x00053c0001fb7983 */ /* 0x000f620000100800 */
[----:B------:R-:W-:Y:S01]  /*5f20*/  ISETP.GE.AND P1, PT, R252, RZ, PT ;  /* 0x000000fffc00720c */ /* 0x000fe20003f26270 */
[----:B------:R-:W-:-:S02]  /*5f30*/  @!P3 IMAD.MOV R129, RZ, RZ, -R129 ;  /* 0x000000ffff81b224 */ /* 0x000fc400078e0a81 */
[----:B------:R-:W5:Y:S01]  /*5f40*/  LDL R252, [R1+0x540] ;  /* 0x0005400001fc7983 */ /* 0x000f620000100800 */
[----:B------:R-:W-:-:S03]  /*5f50*/  ISETP.GE.AND P5, PT, R0, RZ, PT ;  /* 0x000000ff0000720c */ /* 0x000fc60003fa6270 */
[----:B------:R-:W5:Y:S01]  /*5f60*/  LDL R0, [R1+0x544] ;  /* 0x0005440001007983 */ /* 0x000f620000100800 */
[----:B------:R-:W-:-:S03]  /*5f70*/  ISETP.GE.AND P3, PT, R156, RZ, PT ;  /* 0x000000ff9c00720c */ /* 0x000fc60003f66270 */
[----:B------:R-:W5:Y:S01]  /*5f80*/  LDL R156, [R1+0x548] ;  /* 0x00054800019c7983 */ /* 0x000f620000100800 */
[----:B------:R-:W-:Y:S02]  /*5f90*/  @!P4 IMAD.MOV R128, RZ, RZ, -R128 ;  /* 0x000000ffff80c224 */ /* 0x000fe400078e0a80 */
[----:B------:R-:W-:Y:S01]  /*5fa0*/  @!P2 IMAD.MOV R127, RZ, RZ, -R127 ;  /* 0x000000ffff7fa224 */ /* 0x000fe200078e0a7f */
[----:B------:R-:W-:Y:S01]  /*5fb0*/  ISETP.GE.AND P4, PT, R245, RZ, PT ;  /* 0x000000fff500720c */ /* 0x000fe20003f86270 */
[----:B------:R-:W-:Y:S01]  /*5fc0*/  @!P1 IMAD.MOV R126, RZ, RZ, -R126 ;  /* 0x000000ffff7e9224 */ /* 0x000fe200078e0a7e */
[----:B------:R-:W5:Y:S01]  /*5fd0*/  LDL R245, [R1+0x554] ;  /* 0x0005540001f57983 */ /* 0x000f620000100800 */
[----:B------:R-:W-:-:S03]  /*5fe0*/  @!P5 IMAD.MOV R125, RZ, RZ, -R125 ;  /* 0x000000ffff7dd224 */ /* 0x000fc600078e0a7d */
[----:B------:R-:W-:-:S07]  /*5ff0*/  @!P3 IMAD.MOV R124, RZ, RZ, -R124 ;  /* 0x000000ffff7cb224 */ /* 0x000fce00078e0a7c */
[----:B------:R-:W-:Y:S01]  /*6000*/  @!P4 IMAD.MOV R123, RZ, RZ, -R123 ;  /* 0x000000ffff7bc224 */ /* 0x000fe200078e0a7b */
[----:B----4-:R-:W-:Y:S02]  /*6010*/  ISETP.GE.AND P2, PT, R246, RZ, PT ;  /* 0x000000fff600720c */ /* 0x010fe40003f46270 */
[----:B------:R-:W4:Y:S01]  /*6020*/  LDL R246, [R1+0x558] ;  /* 0x0005580001f67983 */ /* 0x000f220000100800 */
[----:B--2---:R-:W-:-:S03]  /*6030*/  ISETP.GE.AND P1, PT, R247, RZ, PT ;  /* 0x000000fff700720c */ /* 0x004fc60003f26270 */
[----:B------:R-:W2:Y:S01]  /*6040*/  LDL R247, [R1+0x55c] ;  /* 0x00055c0001f77983 */ /* 0x000ea20000100800 */
[----:B---3--:R-:W-:-:S06]  /*6050*/  ISETP.GE.AND P5, PT, R248, RZ, PT ;  /* 0x000000fff800720c */ /* 0x008fcc0003fa6270 */
[----:B------:R-:W-:Y:S01]  /*6060*/  @!P2 IMAD.MOV R122, RZ, RZ, -R122 ;  /* 0x000000ffff7aa224 */ /* 0x000fe200078e0a7a */
[----:B------:R-:W3:Y:S01]  /*6070*/  LDL R248, [R1+0x560] ;  /* 0x0005600001f87983 */ /* 0x000ee20000100800 */
[----:B-----5:R-:W-:-:S03]  /*6080*/  ISETP.GE.AND P3, PT, R251, RZ, PT ;  /* 0x000000fffb00720c */ /* 0x020fc60003f66270 */
[----:B------:R-:W5:Y:S01]  /*6090*/  LDL R251, [R1+0x564] ;  /* 0x0005640001fb7983 */ /* 0x000f620000100800 */
[----:B------:R-:W-:Y:S01]  /*60a0*/  ISETP.GE.AND P4, PT, R252, RZ, PT ;  /* 0x000000fffc00720c */ /* 0x000fe20003f86270 */
[----:B------:R-:W-:Y:S02]  /*60b0*/  @!P1 IMAD.MOV R121, RZ, RZ, -R121 ;  /* 0x000000ffff799224 */ /* 0x000fe400078e0a79 */
[----:B------:R-:W5:Y:S01]  /*60c0*/  LDL R252, [R1+0x568] ;  /* 0x0005680001fc7983 */ /* 0x000f620000100800 */
[----:B------:R-:W-:-:S03]  /*60d0*/  ISETP.GE.AND P2, PT, R0, RZ, PT ;  /* 0x000000ff0000720c */ /* 0x000fc60003f46270 */
[----:B------:R-:W5:Y:S01]  /*60e0*/  LDL R0, [R1+0x56c] ;  /* 0x00056c0001007983 */ /* 0x000f620000100800 */
[----:B------:R-:W-:-:S03]  /*60f0*/  ISETP.GE.AND P1, PT, R156, RZ, PT ;  /* 0x000000ff9c00720c */ /* 0x000fc60003f26270 */
[----:B------:R-:W5:Y:S01]  /*6100*/  LDL R156, [R1+0x570] ;  /* 0x00057000019c7983 */ /* 0x000f620000100800 */
[----:B------:R-:W-:Y:S01]  /*6110*/  @!P5 IMAD.MOV R120, RZ, RZ, -R120 ;  /* 0x000000ffff78d224 */ /* 0x000fe200078e0a78 */
[----:B------:R-:W-:Y:S01]  /*6120*/  ISETP.GE.AND P5, PT, R243, RZ, PT ;  /* 0x000000fff300720c */ /* 0x000fe20003fa6270 */
[----:B------:R-:W-:Y:S01]  /*6130*/  @!P3 IMAD.MOV R119, RZ, RZ, -R119 ;  /* 0x000000ffff77b224 */ /* 0x000fe200078e0a77 */
[----:B------:R-:W-:Y:S01]  /*6140*/  ISETP.GE.AND P3, PT, R244, RZ, PT ;  /* 0x000000fff400720c */ /* 0x000fe20003f66270 */
[----:B------:R-:W-:Y:S01]  /*6150*/  @!P4 IMAD.MOV R118, RZ, RZ, -R118 ;  /* 0x000000ffff76c224 */ /* 0x000fe200078e0a76 */
[----:B------:R-:W-:Y:S01]  /*6160*/  ISETP.GE.AND P4, PT, R245, RZ, PT ;  /* 0x000000fff500720c */ /* 0x000fe20003f86270 */
[----:B------:R-:W-:Y:S01]  /*6170*/  @!P2 IMAD.MOV R117, RZ, RZ, -R117 ;  /* 0x000000ffff75a224 */ /* 0x000fe200078e0a75 */
[----:B------:R-:W5:Y:S02]  /*6180*/  LDL.LU R243, [R1+0x6d8] ;  /* 0x0006d80001f37983 */ /* 0x000f640000300800 */
[----:B------:R-:W-:-:S02]  /*6190*/  @!P1 IMAD.MOV R116, RZ, RZ, -R116 ;  /* 0x000000ffff749224 */ /* 0x000fc400078e0a74 */
[----:B------:R-:W5:Y:S03]  /*61a0*/  LDL.LU R244, [R1+0x6d4] ;  /* 0x0006d40001f47983 */ /* 0x000f660000300800 */
[----:B------:R-:W-:Y:S01]  /*61b0*/  @!P5 IMAD.MOV R115, RZ, RZ, -R115 ;  /* 0x000000ffff73d224 */ /* 0x000fe200078e0a73 */
[----:B------:R-:W5:Y:S01]  /*61c0*/  LDL.LU R245, [R1+0x6d0] ;  /* 0x0006d00001f57983 */ /* 0x000f620000300800 */
[----:B------:R-:W-:Y:S02]  /*61d0*/  @!P3 IMAD.MOV R114, RZ, RZ, -R114 ;  /* 0x000000ffff72b224 */ /* 0x000fe400078e0a72 */
[----:B------:R-:W-:Y:S01]  /*61e0*/  @!P4 IMAD.MOV R113, RZ, RZ, -R113 ;  /* 0x000000ffff71c224 */ /* 0x000fe200078e0a71 */
[----:B----4-:R-:W-:Y:S02]  /*61f0*/  ISETP.GE.AND P2, PT, R246, RZ, PT ;  /* 0x000000fff600720c */ /* 0x010fe40003f46270 */
[----:B------:R-:W4:Y:S01]  /*6200*/  LDL.LU R246, [R1+0x6cc] ;  /* 0x0006cc0001f67983 */ /* 0x000f220000300800 */
[----:B--2---:R-:W-:-:S03]  /*6210*/  ISETP.GE.AND P1, PT, R247, RZ, PT ;  /* 0x000000fff700720c */ /* 0x004fc60003f26270 */
[----:B------:R-:W2:Y:S01]  /*6220*/  LDL.LU R247, [R1+0x6c8] ;  /* 0x0006c80001f77983 */ /* 0x000ea20000300800 */
[----:B---3--:R-:W-:-:S06]  /*6230*/  ISETP.GE.AND P5, PT, R248, RZ, PT ;  /* 0x000000fff800720c */ /* 0x008fcc0003fa6270 */
[----:B------:R-:W-:Y:S01]  /*6240*/  @!P2 IMAD.MOV R112, RZ, RZ, -R112 ;  /* 0x000000ffff70a224 */ /* 0x000fe200078e0a70 */
[----:B------:R-:W3:Y:S01]  /*6250*/  LDL.LU R248, [R1+0x6c4] ;  /* 0x0006c40001f87983 */ /* 0x000ee20000300800 */
[----:B-----5:R-:W-:-:S03]  /*6260*/  ISETP.GE.AND P3, PT, R251, RZ, PT ;  /* 0x000000fffb00720c */ /* 0x020fc60003f66270 */
[----:B------:R-:W5:Y:S01]  /*6270*/  LDL.LU R251, [R1+0x6c0] ;  /* 0x0006c00001fb7983 */ /* 0x000f620000300800 */
[----:B------:R-:W-:Y:S01]  /*6280*/  ISETP.GE.AND P4, PT, R252, RZ, PT ;  /* 0x000000fffc00720c */ /* 0x000fe20003f86270 */
[----:B------:R-:W-:Y:S02]  /*6290*/  @!P1 IMAD.MOV R111, RZ, RZ, -R111 ;  /* 0x000000ffff6f9224 */ /* 0x000fe400078e0a6f */
[----:B------:R-:W4:Y:S01]  /*62a0*/  LDL.LU R252, [R1+0x6bc] ;  /* 0x0006bc0001fc7983 */ /* 0x000f220000300800 */
[----:B------:R-:W-:-:S03]  /*62b0*/  ISETP.GE.AND P2, PT, R0, RZ, PT ;  /* 0x000000ff0000720c */ /* 0x000fc60003f46270 */
[----:B------:R-:W2:Y:S01]  /*62c0*/  LDL.LU R0, [R1+0x6b8] ;  /* 0x0006b80001007983 */ /* 0x000ea20000300800 */
[----:B------:R-:W-:-:S03]  /*62d0*/  ISETP.GE.AND P1, PT, R156, RZ, PT ;  /* 0x000000ff9c00720c */ /* 0x000fc60003f26270 */
[----:B------:R-:W3:Y:S01]  /*62e0*/  LDL.LU R156, [R1+0x6b4] ;  /* 0x0006b400019c7983 */ /* 0x000ee20000300800 */
[----:B------:R-:W-:Y:S01]  /*62f0*/  @!P5 IMAD.MOV R110, RZ, RZ, -R110 ;  /* 0x000000ffff6ed224 */ /* 0x000fe200078e0a6e */
[----:B------:R-:W-:Y:S01]  /*6300*/  ISETP.GE.AND P5, PT, R2, RZ, PT ;  /* 0x000000ff0200720c */ /* 0x000fe20003fa6270 */
[----:B------:R-:W-:Y:S02]  /*6310*/  @!P3 IMAD.MOV R109, RZ, RZ, -R109 ;  /* 0x000000ffff6db224 */ /* 0x000fe400078e0a6d */
[----:B------:R-:W-:Y:S02]  /*6320*/  @!P4 IMAD.MOV R108, RZ, RZ, -R108 ;  /* 0x000000ffff6cc224 */ /* 0x000fe400078e0a6c */
[----:B------:R-:W-:-:S03]  /*6330*/  @!P2 IMAD.MOV R107, RZ, RZ, -R107 ;  /* 0x000000ffff6ba224 */ /* 0x000fc600078e0a6b */
[----:B------:R-:W-:-:S05]  /*6340*/  @!P1 IMAD.MOV R106, RZ, RZ, -R106 ;  /* 0x000000ffff6a9224 */ /* 0x000fca00078e0a6a */
[----:B------:R-:W-:Y:S01]  /*6350*/  @!P5 IMAD.MOV R105, RZ, RZ, -R105 ;  /* 0x000000ffff69d224 */ /* 0x000fe200078e0a69 */
[----:B------:R-:W-:Y:S02]  /*6360*/  ISETP.GE.AND P6, PT, R152, RZ, PT ;  /* 0x000000ff9800720c */ /* 0x000fe40003fc6270 */
[----:B-----5:R-:W-:Y:S02]  /*6370*/  ISETP.GE.AND P1, PT, R251, RZ, PT ;  /* 0x000000fffb00720c */ /* 0x020fe40003f26270 */
[----:B----4-:R-:W-:Y:S02]  /*6380*/  ISETP.GE.AND P2, PT, R252, RZ, PT ;  /* 0x000000fffc00720c */ /* 0x010fe40003f46270 */
[----:B--2---:R-:W-:Y:S02]  /*6390*/  ISETP.GE.AND P4, PT, R0, RZ, PT ;  /* 0x000000ff0000720c */ /* 0x004fe40003f86270 */
[----:B---3--:R-:W-:-:S07]  /*63a0*/  ISETP.GE.AND P3, PT, R156, RZ, PT ;  /* 0x000000ff9c00720c */ /* 0x008fce0003f66270 */
[----:B------:R-:W-:Y:S01]  /*63b0*/  @!P1 IMAD.MOV R101, RZ, RZ, -R101 ;  /* 0x000000ffff659224 */ /* 0x000fe200078e0a65 */
[----:B------:R-:W-:Y:S01]  /*63c0*/  ISETP.GE.AND P5, PT, R248, RZ, PT ;  /* 0x000000fff800720c */ /* 0x000fe20003fa6270 */
[----:B------:R-:W-:Y:S01]  /*63d0*/  IMAD.MOV.U32 R2, RZ, RZ, R131 ;  /* 0x000000ffff027224 */ /* 0x000fe200078e0083 */
[----:B------:R-:W-:Y:S01]  /*63e0*/  ISETP.GE.AND P1, PT, R244, RZ, PT ;  /* 0x000000fff400720c */ /* 0x000fe20003f26270 */
[----:B------:R-:W-:Y:S01]  /*63f0*/  @!P2 IMAD.MOV R102, RZ, RZ, -R102 ;  /* 0x000000ffff66a224 */ /* 0x000fe200078e0a66 */
[----:B------:R-:W-:Y:S01]  /*6400*/  ISETP.GE.AND P2, PT, R245, RZ, PT ;  /* 0x000000fff500720c */ /* 0x000fe20003f46270 */
[----:B------:R-:W2:Y:S01]  /*6410*/  LDL.LU R156, [R1+0x6b0] ;  /* 0x0006b000019c7983 */ /* 0x000ea20000300800 */
[----:B------:R-:W-:Y:S01]  /*6420*/  @!P4 IMAD.MOV R103, RZ, RZ, -R103 ;  /* 0x000000ffff67c224 */ /* 0x000fe200078e0a67 */
[----:B------:R-:W-:Y:S01]  /*6430*/  ISETP.GE.AND P4, PT, R246, RZ, PT ;  /* 0x000000fff600720c */ /* 0x000fe20003f86270 */
[----:B------:R-:W-:Y:S01]  /*6440*/  @!P3 IMAD.MOV R104, RZ, RZ, -R104 ;  /* 0x000000ffff68b224 */ /* 0x000fe200078e0a68 */
[----:B------:R-:W-:-:S04]  /*6450*/  ISETP.GE.AND P3, PT, R247, RZ, PT ;  /* 0x000000fff700720c */ /* 0x000fc80003f66270 */
[----:B------:R-:W-:Y:S01]  /*6460*/  @!P5 IMAD.MOV R100, RZ, RZ, -R100 ;  /* 0x000000ffff64d224 */ /* 0x000fe200078e0a64 */
[----:B------:R-:W-:Y:S01]  /*6470*/  ISETP.GE.AND P5, PT, R243, RZ, PT ;  /* 0x000000fff300720c */ /* 0x000fe20003fa6270 */
[----:B------:R-:W-:Y:S01]  /*6480*/  @!P1 IMAD.MOV R96, RZ, RZ, -R96 ;  /* 0x000000ffff609224 */ /* 0x000fe200078e0a60 */
[----:B------:R-:W-:Y:S01]  /*6490*/  ISETP.GE.AND P1, PT, R239, RZ, PT ;  /* 0x000000ffef00720c */ /* 0x000fe20003f26270 */
[----:B------:R-:W-:Y:S01]  /*64a0*/  @!P2 IMAD.MOV R97, RZ, RZ, -R97 ;  /* 0x000000ffff61a224 */ /* 0x000fe200078e0a61 */
[----:B------:R-:W-:Y:S02]  /*64b0*/  ISETP.GE.AND P2, PT, R240, RZ, PT ;  /* 0x000000fff000720c */ /* 0x000fe40003f46270 */
        /* <DEDUP_REMOVED lines=175> */
[----:B------:R-:W-:Y:S01]  /*6fb0*/  SEL R131, R15, R3, !P0 ;  /* 0x000000030f837207 */ /* 0x000fe20004000000 */
[----:B------:R-:W-:Y:S02]  /*6fc0*/  @!P1 IMAD.MOV R13, RZ, RZ, -R13 ;  /* 0x000000ffff0d9224 */ /* 0x000fe400078e0a0d */
[----:B------:R-:W-:Y:S02]  /*6fd0*/  @!P2 IMAD.MOV R11, RZ, RZ, -R11 ;  /* 0x000000ffff0ba224 */ /* 0x000fe400078e0a0b */
[----:B------:R-:W-:Y:S02]  /*6fe0*/  @!P6 IMAD.MOV R2, RZ, RZ, -R2 ;  /* 0x000000ffff02e224 */ /* 0x000fe400078e0a02 */
[----:B------:R-:W-:Y:S02]  /*6ff0*/  @!P4 IMAD.MOV R132, RZ, RZ, -R132 ;  /* 0x000000ffff84c224 */ /* 0x000fe400078e0a84 */
[----:B------:R-:W-:-:S02]  /*7000*/  IMAD R3, R9, UR4, RZ ;  /* 0x0000000409037c24 */ /* 0x000fc4000f8e02ff */
[----:B------:R-:W-:Y:S01]  /*7010*/  @!P3 IMAD.MOV R7, RZ, RZ, -R7 ;  /* 0x000000ffff07b224 */ /* 0x000fe200078e0a07 */
[C---:B------:R-:W-:Y:S01]  /*7020*/  SEL R249, R15.reuse, R249, !P0 ;  /* 0x000000f90ff97207 */ /* 0x040fe20004000000 */
[----:B------:R-:W-:Y:S01]  /*7030*/  ULDC UR4, c[0x0][0x240] ;  /* 0x0000900000047ab9 */ /* 0x000fe20000000800 */
[C---:B------:R-:W-:Y:S02]  /*7040*/  SEL R130, R15.reuse, R130, !P0 ;  /* 0x000000820f827207 */ /* 0x040fe40004000000 */
[C---:B------:R-:W-:Y:S02]  /*7050*/  SEL R129, R15.reuse, R129, !P0 ;  /* 0x000000810f817207 */ /* 0x040fe40004000000 */
[C---:B------:R-:W-:Y:S02]  /*7060*/  SEL R128, R15.reuse, R128, !P0 ;  /* 0x000000800f807207 */ /* 0x040fe40004000000 */
[C---:B------:R-:W-:Y:S02]  /*7070*/  SEL R127, R15.reuse, R127, !P0 ;  /* 0x0000007f0f7f7207 */ /* 0x040fe40004000000 */
[----:B------:R-:W-:-:S02]  /*7080*/  SEL R126, R15, R126, !P0 ;  /* 0x0000007e0f7e7207 */ /* 0x000fc40004000000 */
[C---:B------:R-:W-:Y:S02]  /*7090*/  SEL R125, R15.reuse, R125, !P0 ;  /* 0x0000007d0f7d7207 */ /* 0x040fe40004000000 */
        /* <DEDUP_REMOVED lines=119> */
[----:B------:R-:W-:Y:S02]  /*7810*/  SEL R15, R15, R2, !P0 ;  /* 0x000000020f0f7207 */ /* 0x000fe40004000000 */
[----:B------:R-:W-:Y:S01]  /*7820*/  LEA R2, P0, R3, UR12, 0x1 ;  /* 0x0000000c03027c11 */ /* 0x000fe2000f8008ff */
[----:B------:R-:W-:Y:S02]  /*7830*/  IMAD R131, R131, UR4, RZ ;  /* 0x0000000483837c24 */ /* 0x000fe4000f8e02ff */
[----:B------:R-:W-:Y:S01]  /*7840*/  IMAD R130, R130, UR4, RZ ;  /* 0x0000000482827c24 */ /* 0x000fe2000f8e02ff */
[----:B------:R-:W-:Y:S01]  /*7850*/  LEA.HI.X.SX32 R3, R3, UR13, 0x1, P0 ;  /* 0x0000000d03037c11 */ /* 0x000fe200080f0eff */
[----:B------:R-:W-:Y:S01]  /*7860*/  ULDC.64 UR12, c[0x0][0x218] ;  /* 0x00008600000c7ab9 */ /* 0x000fe20000000a00 */
[----:B------:R-:W-:Y:S01]  /*7870*/  IMAD R129, R129, UR4, RZ ;  /* 0x0000000481817c24 */ /* 0x000fe2000f8e02ff */
[----:B------:R-:W-:Y:S01]  /*7880*/  LEA R152, P3, R131, UR12, 0x1 ;  /* 0x0000000c83987c11 */ /* 0x000fe2000f8608ff */
[----:B------:R-:W-:Y:S01]  /*7890*/  IMAD R128, R128, UR4, RZ ;  /* 0x0000000480807c24 */ /* 0x000fe2000f8e02ff */
[----:B------:R-:W-:Y:S01]  /*78a0*/  LEA R153, P2, R130, UR12, 0x1 ;  /* 0x0000000c82997c11 */ /* 0x000fe2000f8408ff */
[----:B------:R-:W-:Y:S01]  /*78b0*/  IMAD R127, R127, UR4, RZ ;  /* 0x000000047f7f7c24 */ /* 0x000fe2000f8e02ff */
[----:B------:R-:W-:Y:S01]  /*78c0*/  LEA R154, P1, R129, UR12, 0x1 ;  /* 0x0000000c819a7c11 */ /* 0x000fe2000f8208ff */
[----:B------:R0:W-:Y:S01]  /*78d0*/  STL [R1+0x228], R152 ;  /* 0x0002289801007387 */ /* 0x0001e20000100800 */
[----:B------:R-:W-:-:S02]  /*78e0*/  IMAD R126, R126, UR4, RZ ;  /* 0x000000047e7e7c24 */ /* 0x000fc4000f8e02ff */
[----:B------:R-:W-:Y:S01]  /*78f0*/  IMAD R125, R125, UR4, RZ ;  /* 0x000000047d7d7c24 */ /* 0x000fe2000f8e02ff */
[----:B------:R1:W-:Y:S01]  /*7900*/  STL [R1+0x22c], R153 ;  /* 0x00022c9901007387 */ /* 0x0003e20000100800 */
[----:B0-----:R-:W-:-:S03]  /*7910*/  LEA R152, P0, R128, UR12, 0x1 ;  /* 0x0000000c80987c11 */ /* 0x001fc6000f8008ff */
[----:B------:R0:W-:Y:S01]  /*7920*/  STL [R1+0x230], R154 ;  /* 0x0002309a01007387 */ /* 0x0001e20000100800 */
[----:B-1----:R-:W-:-:S03]  /*7930*/  LEA R153, P6, R127, UR12, 0x1 ;  /* 0x0000000c7f997c11 */ /* 0x002fc6000f8c08ff */
[----:B------:R1:W-:Y:S01]  /*7940*/  STL [R1+0x234], R152 ;  /* 0x0002349801007387 */ /* 0x0003e20000100800 */
[----:B------:R-:W-:-:S03]  /*7950*/  IMAD R124, R124, UR4, RZ ;  /* 0x000000047c7c7c24 */ /* 0x000fc6000f8e02ff */
[----:B------:R3:W-:Y:S01]  /*7960*/  STL [R1+0x238], R153 ;  /* 0x0002389901007387 */ /* 0x0007e20000100800 */
[----:B0-----:R-:W-:Y:S01]  /*7970*/  LEA R154, P5, R126, UR12, 0x1 ;  /* 0x0000000c7e9a7c11 */ /* 0x001fe2000f8a08ff */
[----:B------:R-:W-:Y:S01]  /*7980*/  IMAD R123, R123, UR4, RZ ;  /* 0x000000047b7b7c24 */ /* 0x000fe2000f8e02ff */
[----:B-1----:R-:W-:-:S03]  /*7990*/  LEA R152, P4, R125, UR12, 0x1 ;  /* 0x0000000c7d987c11 */ /* 0x002fc6000f8808ff */
[----:B------:R0:W-:Y:S01]  /*79a0*/  STL [R1+0x23c], R154 ;  /* 0x00023c9a01007387 */ /* 0x0001e20000100800 */
[----:B---3--:R-:W-:-:S03]  /*79b0*/  LEA.HI.X.SX32 R153, R131, UR13, 0x1, P3 ;  /* 0x0000000d83997c11 */ /* 0x008fc600098f0eff */
[----:B------:R1:W-:Y:S01]  /*79c0*/  STL [R1+0x240], R152 ;  /* 0x0002409801007387 */ /* 0x0003e20000100800 */
[----:B------:R-:W-:-:S03]  /*79d0*/  IMAD R122, R122, UR4, RZ ;  /* 0x000000047a7a7c24 */ /* 0x000fc6000f8e02ff */
[----:B------:R3:W-:Y:S01]  /*79e0*/  STL [R1+0x220], R153 ;  /* 0x0002209901007387 */ /* 0x0007e20000100800 */
[----:B0-----:R-:W-:Y:S02]  /*79f0*/  LEA R154, P3, R124, UR12, 0x1 ;  /* 0x0000000c7c9a7c11 */ /* 0x001fe4000f8608ff */
[----:B-1----:R-:W-:-:S03]  /*7a00*/  LEA.HI.X.SX32 R152, R130, UR13, 0x1, P2 ;  /* 0x0000000d82987c11 */ /* 0x002fc600090f0eff */
[----:B------:R0:W-:Y:S01]  /*7a10*/  STL [R1+0x244], R154 ;  /* 0x0002449a01007387 */ /* 0x0001e20000100800 */
[----:B---3--:R-:W-:-:S03]  /*7a20*/  LEA R153, P2, R123, UR12, 0x1 ;  /* 0x0000000c7b997c11 */ /* 0x008fc6000f8408ff */
[----:B------:R1:W-:Y:S01]  /*7a30*/  STL [R1+0x218], R152 ;  /* 0x0002189801007387 */ /* 0x0003e20000100800 */
[----:B------:R-:W-:-:S03]  /*7a40*/  IMAD R121, R121, UR4, RZ ;  /* 0x0000000479797c24 */ /* 0x000fc6000f8e02ff */
[----:B------:R3:W-:Y:S01]  /*7a50*/  STL [R1+0x248], R153 ;  /* 0x0002489901007387 */ /* 0x0007e20000100800 */
[----:B0-----:R-:W-:Y:S01]  /*7a60*/  LEA.HI.X.SX32 R154, R129, UR13, 0x1, P1 ;  /* 0x0000000d819a7c11 */ /* 0x001fe200088f0eff */
        /* <DEDUP_REMOVED lines=517> */
[----:B0-----:R-:W-:Y:S01]  /*9ac0*/  LEA R154, P3, R19, UR12, 0x1 ;  /* 0x0000000c139a7c11 */ /* 0x001fe2000f8608ff */
[----:B------:R-:W-:Y:S01]  /*9ad0*/  IMAD R14, R14, UR4, RZ ;  /* 0x000000040e0e7c24 */ /* 0x000fe2000f8e02ff */
[----:B-1----:R-:W-:-:S03]  /*9ae0*/  LEA.HI.X.SX32 R152, R25, UR13, 0x1, P2 ;  /* 0x0000000d19987c11 */ /* 0x002fc600090f0eff */
[----:B------:R0:W-:Y:S01]  /*9af0*/  STL [R1+0x3e8], R154 ;  /* 0x0003e89a01007387 */ /* 0x0001e20000100800 */
[----:B---3--:R-:W-:-:S03]  /*9b00*/  LEA R153, P2, R17, UR12, 0x1 ;  /* 0x0000000c11997c11 */ /* 0x008fc6000f8408ff */
[----:B------:R1:W-:Y:S01]  /*9b10*/  STL [R1+0x184], R152 ;  /* 0x0001849801007387 */ /* 0x0003e20000100800 */
[----:B------:R-:W-:-:S03]  /*9b20*/  IMAD R12, R12, UR4, RZ ;  /* 0x000000040c0c7c24 */ /* 0x000fc6000f8e02ff */
[----:B------:R3:W-:Y:S01]  /*9b30*/  STL [R1+0x3ec], R153 ;  /* 0x0003ec9901007387 */ /* 0x0007e20000100800 */
[----:B0-----:R-:W-:Y:S02]  /*9b40*/  LEA.HI.X.SX32 R154, R24, UR13, 0x1, P1 ;  /* 0x0000000d189a7c11 */ /* 0x001fe400088f0eff */
[----:B-1----:R-:W-:Y:S01]  /*9b50*/  LEA R152, P1, R16, UR12, 0x1 ;  /* 0x0000000c10987c11 */ /* 0x002fe2000f8208ff */
[----:B------:R-:W-:Y:S01]  /*9b60*/  IMAD R10, R10, UR4, RZ ;  /* 0x000000040a0a7c24 */ /* 0x000fe2000f8e02ff */
[----:B---3--:R-:W-:Y:S02]  /*9b70*/  LEA.HI.X.SX32 R153, R23, UR13, 0x1, P0 ;  /* 0x0000000d17997c11 */ /* 0x008fe400080f0eff */
[----:B------:R-:W-:Y:S01]  /*9b80*/  LEA R23, P0, R14, UR12, 0x1 ;  /* 0x0000000c0e177c11 */ /* 0x000fe2000f8008ff */
[----:B------:R-:W-:Y:S04]  /*9b90*/  STL [R1+0x18c], R154 ;  /* 0x00018c9a01007387 */ /* 0x000fe80000100800 */
[----:B------:R0:W-:Y:S01]  /*9ba0*/  STL [R1+0x3f0], R152 ;  /* 0x0003f09801007387 */ /* 0x0001e20000100800 */
[----:B------:R-:W-:-:S03]  /*9bb0*/  IMAD R8, R8, UR4, RZ ;  /* 0x0000000408087c24 */ /* 0x000fc6000f8e02ff */
[----:B------:R-:W-:Y:S04]  /*9bc0*/  STL [R1+0x194], R153 ;  /* 0x0001949901007387 */ /* 0x000fe80000100800 */
[----:B------:R1:W-:Y:S01]  /*9bd0*/  STL [R1+0x3f4], R23 ;  /* 0x0003f41701007387 */ /* 0x0003e20000100800 */
[----:B0-----:R-:W-:Y:S02]  /*9be0*/  LEA.HI.X.SX32 R152, R22, UR13, 0x1, P6 ;  /* 0x0000000d16987c11 */ /* 0x001fe4000b0f0eff */
[----:B------:R-:W-:Y:S01]  /*9bf0*/  LEA R22, P6, R12, UR12, 0x1 ;  /* 0x0000000c0c167c11 */ /* 0x000fe2000f8c08ff */
[----:B------:R-:W-:Y:S02]  /*9c00*/  IMAD R6, R6, UR4, RZ ;  /* 0x0000000406067c24 */ /* 0x000fe4000f8e02ff */
[----:B------:R-:W-:Y:S01]  /*9c10*/  STL [R1+0x19c], R152 ;  /* 0x00019c9801007387 */ /* 0x000fe20000100800 */
[----:B-1----:R-:W-:-:S02]  /*9c20*/  LEA.HI.X.SX32 R23, R21, UR13, 0x1, P5 ;  /* 0x0000000d15177c11 */ /* 0x002fc4000a8f0eff */
[----:B------:R-:W-:Y:S01]  /*9c30*/  LEA R21, P5, R10, UR12, 0x1 ;  /* 0x0000000c0a157c11 */ /* 0x000fe2000f8a08ff */
        /* <DEDUP_REMOVED lines=16> */
[----:B------:R-:W0:Y:S01]  /*9d40*/  S2R R0, SR_TID.X ;  /* 0x0000000000007919 */ /* 0x000e220000002100 */
[----:B------:R-:W-:Y:S01]  /*9d50*/  IMAD R9, R9, UR4, RZ ;  /* 0x0000000409097c24 */ /* 0x000fe2000f8e02ff */
[----:B-1----:R-:W-:-:S02]  /*9d60*/  LEA.HI.X.SX32 R19, R16, UR13, 0x1, P1 ;  /* 0x0000000d10137c11 */ /* 0x002fc400088f0eff */
[----:B------:R-:W-:Y:S01]  /*9d70*/  LEA R16, P1, R5, UR12, 0x1 ;  /* 0x0000000c05107c11 */ /* 0x000fe2000f8208ff */
[----:B------:R-:W-:Y:S04]  /*9d80*/  STL [R1+0x1bc], R20 ;  /* 0x0001bc1401007387 */ /* 0x000fe80000100800 */
[----:B------:R1:W-:Y:S01]  /*9d90*/  STL [R1+0x408], R17 ;  /* 0x0004081101007387 */ /* 0x0003e20000100800 */
[----:B------:R-:W-:-:S03]  /*9da0*/  IMAD R11, R11, UR4, RZ ;  /* 0x000000040b0b7c24 */ /* 0x000fc6000f8e02ff */
[----:B------:R-:W-:Y:S04]  /*9db0*/  STL [R1+0x1c4], R19 ;  /* 0x0001c41301007387 */ /* 0x000fe80000100800 */
[----:B------:R3:W-:Y:S01]  /*9dc0*/  STL [R1+0x40c], R16 ;  /* 0x00040c1001007387 */ /* 0x0007e20000100800 */
[----:B-1----:R-:W-:Y:S02]  /*9dd0*/  LEA.HI.X.SX32 R17, R14, UR13, 0x1, P0 ;  /* 0x0000000d0e117c11 */ /* 0x002fe400080f0eff */
[----:B------:R-:W-:Y:S01]  /*9de0*/  LEA R14, P0, R7, UR12, 0x1 ;  /* 0x0000000c070e7c11 */ /* 0x000fe2000f8008ff */
[----:B------:R-:W-:Y:S02]  /*9df0*/  IMAD R13, R13, UR4, RZ ;  /* 0x000000040d0d7c24 */ /* 0x000fe4000f8e02ff */
[----:B------:R-:W-:Y:S01]  /*9e00*/  STL [R1+0x1cc], R17 ;  /* 0x0001cc1101007387 */ /* 0x000fe20000100800 */
[----:B---3--:R-:W-:-:S02]  /*9e10*/  LEA.HI.X.SX32 R16, R12, UR13, 0x1, P6 ;  /* 0x0000000d0c107c11 */ /* 0x008fc4000b0f0eff */
[----:B------:R-:W-:Y:S01]  /*9e20*/  LEA R12, P6, R9, UR12, 0x1 ;  /* 0x0000000c090c7c11 */ /* 0x000fe2000f8c08ff */
        /* <DEDUP_REMOVED lines=10> */
[----:B------:R1:W-:Y:S04]  /*9ed0*/  STL [R1+0x418], R10 ;  /* 0x0004180a01007387 */ /* 0x0003e80000100800 */
[----:B------:R-:W-:Y:S04]  /*9ee0*/  STL [R1+0x1e4], R12 ;  /* 0x0001e40c01007387 */ /* 0x000fe80000100800 */
[----:B------:R3:W-:Y:S01]  /*9ef0*/  STL [R1+0x41c], R8 ;  /* 0x00041c0801007387 */ /* 0x0007e20000100800 */
[----:B-1----:R-:W-:-:S02]  /*9f00*/  LEA.HI.X.SX32 R10, R6, UR13, 0x1, P3 ;  /* 0x0000000d060a7c11 */ /* 0x002fc400098f0eff */
[----:B------:R-:W-:-:S03]  /*9f10*/  LEA R6, P3, R15, UR12, 0x1 ;  /* 0x0000000c0f067c11 */ /* 0x000fc6000f8608ff */
[----:B------:R-:W-:Y:S01]  /*9f20*/  STL [R1+0x1ec], R10 ;  /* 0x0001ec0a01007387 */ /* 0x000fe20000100800 */
[----:B---3--:R-:W-:Y:S02]  /*9f30*/  LEA.HI.X.SX32 R8, R4, UR13, 0x1, P2 ;  /* 0x0000000d04087c11 */ /* 0x008fe400090f0eff */
[----:B------:R-:W-:Y:S01]  /*9f40*/  LEA R4, P2, R249, UR12, 0x1 ;  /* 0x0000000cf9047c11 */ /* 0x000fe2000f8408ff */
[----:B------:R1:W-:Y:S01]  /*9f50*/  STL [R1+0x420], R6 ;  /* 0x0004200601007387 */ /* 0x0003e20000100800 */
[----:B0-----:R-:W-:Y:S01]  /*9f60*/  SHF.R.U32.HI R0, RZ, 0x6, R0 ;  /* 0x00000006ff007819 */ /* 0x001fe20000011600 */
[----:B------:R-:W-:Y:S02]  /*9f70*/  USHF.R.U32.HI UR6, URZ, 0x4, UR6 ;  /* 0x000000043f067899 */ /* 0x000fe40008011606 */
[----:B------:R-:W-:Y:S01]  /*9f80*/  STL [R1+0x1f4], R8 ;  /* 0x0001f40801007387 */ /* 0x000fe20000100800 */
[----:B------:R-:W-:Y:S01]  /*9f90*/  SHF.R.S32.HI R18, RZ, 0x1f, R135 ;  /* 0x0000001fff127819 */ /* 0x000fe20000011487 */
[----:B------:R-:W-:-:S02]  /*9fa0*/  ULDC UR12, c[0x0][0x238] ;  /* 0x00008e00000c7ab9 */ /* 0x000fc40000000800 */
[----:B------:R0:W-:Y:S01]  /*9fb0*/  STL [R1+0x424], R4 ;  /* 0x0004240401007387 */ /* 0x0001e20000100800 */
[----:B-1----:R-:W-:Y:S02]  /*9fc0*/  LEA.HI.X.SX32 R6, R5, UR13, 0x1, P1 ;  /* 0x0000000d05067c11 */ /* 0x002fe400088f0eff */
[----:B------:R-:W-:-:S03]  /*9fd0*/  LEA.HI.X.SX32 R5, R7, UR13, 0x1, P0 ;  /* 0x0000000d07057c11 */ /* 0x000fc600080f0eff */
[----:B------:R1:W-:Y:S01]  /*9fe0*/  STL [R1+0x1fc], R6 ;  /* 0x0001fc0601007387 */ /* 0x0003e20000100800 */
[----:B0-----:R-:W-:-:S03]  /*9ff0*/  LEA.HI.X.SX32 R4, R9, UR13, 0x1, P6 ;  /* 0x0000000d09047c11 */ /* 0x001fc6000b0f0eff */
[----:B------:R0:W-:Y:S01]  /*a000*/  STL [R1+0x204], R5 ;  /* 0x0002040501007387 */ /* 0x0001e20000100800 */
[----:B------:R-:W-:-:S03]  /*a010*/  SGXT.U32 R0, R0, 0x1 ;  /* 0x000000010000781a */ /* 0x000fc60000000000 */
[----:B------:R3:W-:Y:S01]  /*a020*/  STL [R1+0x20c], R4 ;  /* 0x00020c0401007387 */ /* 0x0007e20000100800 */
[----:B-1----:R-:W-:Y:S02]  /*a030*/  LEA.HI.X.SX32 R6, R11, UR13, 0x1, P5 ;  /* 0x0000000d0b067c11 */ /* 0x002fe4000a8f0eff */
[----:B0-----:R-:W-:-:S03]  /*a040*/  LEA.HI.X.SX32 R5, R13, UR13, 0x1, P4 ;  /* 0x0000000d0d057c11 */ /* 0x001fc6000a0f0eff */
[----:B------:R0:W-:Y:S01]  /*a050*/  STL [R1+0x214], R6 ;  /* 0x0002140601007387 */ /* 0x0001e20000100800 */
[----:B---3--:R-:W-:-:S03]  /*a060*/  LEA.HI.X.SX32 R4, R15, UR13, 0x1, P3 ;  /* 0x0000000d0f047c11 */ /* 0x008fc600098f0eff */
[----:B------:R-:W-:Y:S01]  /*a070*/  STL [R1+0x21c], R5 ;  /* 0x00021c0501007387 */ /* 0x000fe20000100800 */
[----:B------:R-:W-:-:S03]  /*a080*/  LOP3.LUT R9, R0, 0x24, RZ, 0xfc, !PT ;  /* 0x0000002400097812 */ /* 0x000fc600078efcff */
[----:B------:R1:W-:Y:S01]  /*a090*/  STL [R1+0x224], R4 ;  /* 0x0002240401007387 */ /* 0x0003e20000100800 */
[C---:B0-----:R-:W-:Y:S02]  /*a0a0*/  LOP3.LUT R6, R0.reuse, 0x2a, RZ, 0xfc, !PT ;  /* 0x0000002a00067812 */ /* 0x041fe400078efcff */
[----:B------:R-:W-:Y:S01]  /*a0b0*/  LEA.HI.X.SX32 R249, R249, UR13, 0x1, P2 ;  /* 0x0000000df9f97c11 */ /* 0x000fe200090f0eff */
[----:B------:R-:W-:Y:S01]  /*a0c0*/  ULDC UR13, c[0x0][0x238] ;  /* 0x00008e00000d7ab9 */ /* 0x000fe20000000800 */
[C---:B------:R-:W-:Y:S02]  /*a0d0*/  LOP3.LUT R12, R0.reuse, 0x1e, RZ, 0xfc, !PT ;  /* 0x0000001e000c7812 */ /* 0x040fe400078efcff */
[C---:B-1----:R-:W-:Y:S02]  /*a0e0*/  LOP3.LUT R4, R0.reuse, 0x2e, RZ, 0xfc, !PT ;  /* 0x0000002e00047812 */ /* 0x042fe400078efcff */
[C---:B------:R-:W-:Y:S02]  /*a0f0*/  LOP3.LUT R5, R0.reuse, 0x2c, RZ, 0xfc, !PT ;  /* 0x0000002c00057812 */ /* 0x040fe400078efcff */
[----:B------:R-:W-:Y:S01]  /*a100*/  LOP3.LUT R14, R0, 0x1a, RZ, 0xfc, !PT ;  /* 0x0000001a000e7812 */ /* 0x000fe200078efcff */
[----:B------:R-:W-:Y:S01]  /*a110*/  IMAD R158, R4, UR9, RZ ;  /* 0x00000009049e7c24 */ /* 0x000fe2000f8e02ff */
[----:B------:R-:W-:Y:S01]  /*a120*/  LOP3.LUT R15, R0, 0x18, RZ, 0xfc, !PT ;  /* 0x00000018000f7812 */ /* 0x000fe200078efcff */
[----:B------:R-:W-:Y:S01]  /*a130*/  IMAD R4, R6, UR13, RZ ;  /* 0x0000000d06047c24 */ /* 0x000fe2000f8e02ff */
[----:B------:R-:W-:Y:S01]  /*a140*/  LOP3.LUT R17, R0, 0x14, RZ, 0xfc, !PT ;  /* 0x0000001400117812 */ /* 0x000fe200078efcff */
[----:B------:R-:W-:Y:S01]  /*a150*/  IMAD R4, R9, UR17, RZ ;  /* 0x0000001109047c24 */ /* 0x000fe2000f8e02ff */
[----:B------:R-:W-:Y:S01]  /*a160*/  LEA.HI R18, R18, R135, RZ, 0x6 ;  /* 0x0000008712127211 */ /* 0x000fe200078f30ff */
[----:B------:R-:W-:Y:S01]  /*a170*/  IMAD R4, R12, UR20, RZ ;  /* 0x000000140c047c24 */ /* 0x000fe2000f8e02ff */
[C---:B------:R-:W-:Y:S01]  /*a180*/  LOP3.LUT R7, R0.reuse, 0x28, RZ, 0xfc, !PT ;  /* 0x0000002800077812 */ /* 0x040fe200078efcff */
[----:B------:R-:W-:Y:S01]  /*a190*/  IMAD R157, R5, UR12, RZ ;  /* 0x0000000c059d7c24 */ /* 0x000fe2000f8e02ff */
[----:B------:R-:W-:Y:S01]  /*a1a0*/  LOP3.LUT R10, R0, 0x22, RZ, 0xfc, !PT ;  /* 0x00000022000a7812 */ /* 0x000fe200078efcff */
[----:B------:R-:W-:Y:S01]  /*a1b0*/  IMAD R4, R14, UR22, RZ ;  /* 0x000000160e047c24 */ /* 0x000fe2000f8e02ff */
[----:B------:R-:W-:Y:S01]  /*a1c0*/  USGXT.U32 UR14, UR14, 0xe ;  /* 0x0000000e0e0e789a */ /* 0x000fe20008000000 */
[----:B--2---:R-:W-:Y:S01]  /*a1d0*/  IMAD R252, R156, UR7, RZ ;  /* 0x000000079cfc7c24 */ /* 0x004fe2000f8e02ff */
[----:B------:R-:W-:Y:S01]  /*a1e0*/  USGXT.U32 UR12, UR6, 0xe ;  /* 0x0000000e060c789a */ /* 0x000fe20008000000 */
[----:B------:R-:W-:Y:S01]  /*a1f0*/  IMAD R4, R15, UR23, RZ ;  /* 0x000000170f047c24 */ /* 0x000fe2000f8e02ff */
[C---:B------:R-:W-:Y:S01]  /*a200*/  LOP3.LUT R8, R0.reuse, 0x26, RZ, 0xfc, !PT ;  /* 0x0000002600087812 */ /* 0x040fe200078efcff */
[----:B------:R-:W-:Y:S01]  /*a210*/  IMAD R4, R17, UR26, RZ ;  /* 0x0000001a11047c24 */ /* 0x000fe2000f8e02ff */
[----:B------:R-:W-:-:S02]  /*a220*/  LOP3.LUT R13, R0, 0x1c, RZ, 0xfc, !PT ;  /* 0x0000001c000d7812 */ /* 0x000fc400078efcff */
[C---:B------:R-:W-:Y:S02]  /*a230*/  LOP3.LUT R11, R0.reuse, 0x20, RZ, 0xfc, !PT ;  /* 0x00000020000b7812 */ /* 0x040fe400078efcff */
[C---:B------:R-:W-:Y:S02]  /*a240*/  LOP3.LUT R16, R0.reuse, 0x16, RZ, 0xfc, !PT ;  /* 0x0000001600107812 */ /* 0x040fe400078efcff */
[----:B------:R-:W-:Y:S01]  /*a250*/  SHF.R.S32.HI R4, RZ, 0x6, R18 ;  /* 0x00000006ff047819 */ /* 0x000fe20000011412 */
[----:B------:R-:W-:Y:S01]  /*a260*/  IMAD R5, R7, UR15, RZ ;  /* 0x0000000f07057c24 */ /* 0x000fe2000f8e02ff */
[C---:B------:R-:W-:Y:S01]  /*a270*/  LOP3.LUT R153, R0.reuse, 0xe, RZ, 0xfc, !PT ;  /* 0x0000000e00997812 */ /* 0x040fe200078efcff */
[----:B------:R-:W-:Y:S01]  /*a280*/  UIADD3 UR6, UP1, UR14, 0x2, URZ ;  /* 0x000000020e067890 */ /* 0x000fe2000ff3e03f */
[C---:B------:R-:W-:Y:S01]  /*a290*/  LOP3.LUT R154, R0.reuse, 0x10, RZ, 0xfc, !PT ;  /* 0x00000010009a7812 */ /* 0x040fe200078efcff */
[----:B------:R-:W-:Y:S01]  /*a2a0*/  UIADD3 UR9, UP0, UR12, 0x80, URZ ;  /* 0x000000800c097890 */ /* 0x000fe2000ff1e03f */
[----:B------:R-:W-:Y:S01]  /*a2b0*/  LOP3.LUT R155, R0, 0x12, RZ, 0xfc, !PT ;  /* 0x00000012009b7812 */ /* 0x000fe200078efcff */
[----:B------:R-:W-:Y:S01]  /*a2c0*/  IMAD R5, R10, UR18, RZ ;  /* 0x000000120a057c24 */ /* 0x000fe2000f8e02ff */
[----:B------:R-:W-:-:S02]  /*a2d0*/  LOP3.LUT R22, R0, 0x8, RZ, 0xfc, !PT ;  /* 0x0000000800167812 */ /* 0x000fc400078efcff */
[C---:B------:R-:W-:Y:S02]  /*a2e0*/  LOP3.LUT R23, R0.reuse, 0xa, RZ, 0xfc, !PT ;  /* 0x0000000a00177812 */ /* 0x040fe400078efcff */
[----:B------:R-:W-:Y:S01]  /*a2f0*/  LOP3.LUT R152, R0, 0xc, RZ, 0xfc, !PT ;  /* 0x0000000c00987812 */ /* 0x000fe200078efcff */
[----:B------:R-:W-:Y:S01]  /*a300*/  IMAD R6, R8, UR16, RZ ;  /* 0x0000001008067c24 */ /* 0x000fe2000f8e02ff */
[C---:B------:R-:W-:Y:S01]  /*a310*/  LOP3.LUT R19, R0.reuse, 0x2, RZ, 0xfc, !PT ;  /* 0x0000000200137812 */ /* 0x040fe200078efcff */
[----:B------:R-:W-:Y:S01]  /*a320*/  IMAD R5, R13, UR21, RZ ;  /* 0x000000150d057c24 */ /* 0x000fe2000f8e02ff */
[C---:B------:R-:W-:Y:S02]  /*a330*/  LOP3.LUT R20, R0.reuse, 0x4, RZ, 0xfc, !PT ;  /* 0x0000000400147812 */ /* 0x040fe400078efcff */
[----:B------:R-:W-:Y:S02]  /*a340*/  LOP3.LUT R21, R0, 0x6, RZ, 0xfc, !PT ;  /* 0x0000000600157812 */ /* 0x000fe400078efcff */
[----:B------:R-:W-:Y:S01]  /*a350*/  SHF.R.S32.HI R251, RZ, 0x1f, R252 ;  /* 0x0000001ffffb7819 */ /* 0x000fe200000114fc */
[----:B------:R-:W-:Y:S01]  /*a360*/  UMOV UR4, URZ ;  /* 0x0000003f00047c82 */ /* 0x000fe20008000000 */
[----:B------:R-:W-:Y:S01]  /*a370*/  IMAD R6, R11, UR19, RZ ;  /* 0x000000130b067c24 */ /* 0x000fe2000f8e02ff */
[----:B------:R0:W-:Y:S01]  /*a380*/  STL [R1+0x428], R4 ;  /* 0x0004280401007387 */ /* 0x0001e20000100800 */
[----:B------:R-:W-:Y:S01]  /*a390*/  IMAD R5, R16, UR25, RZ ;  /* 0x0000001910057c24 */ /* 0x000fe2000f8e02ff */
[----:B------:R-:W-:Y:S01]  /*a3a0*/  UIADD3.X UR7, UR5, 0x40000040, URZ, UP1, !UPT ;  /* 0x4000004005077890 */ /* 0x000fe20008ffe43f */
[----:B------:R-:W-:Y:S01]  /*a3b0*/  IMAD R6, R155, UR27, RZ ;  /* 0x0000001b9b067c24 */ /* 0x000fe2000f8e02ff */
[----:B------:R-:W-:Y:S01]  /*a3c0*/  UIADD3.X UR5, UR4, 0x40000040, URZ, UP0, !UPT ;  /* 0x4000004004057890 */ /* 0x000fe200087fe43f */
[----:B------:R-:W-:Y:S01]  /*a3d0*/  IMAD R5, R154, UR28, RZ ;  /* 0x0000001c9a057c24 */ /* 0x000fe2000f8e02ff */
[----:B------:R-:W-:Y:S01]  /*a3e0*/  SHF.L.U64.HI R251, R252, 0x1, R251 ;  /* 0x00000001fcfb7819 */ /* 0x000fe200000102fb */
[----:B------:R-:W-:Y:S01]  /*a3f0*/  IMAD R6, R152, UR30, RZ ;  /* 0x0000001e98067c24 */ /* 0x000fe2000f8e02ff */
[----:B------:R-:W-:Y:S01]  /*a400*/  CS2R R24, SRZ ;  /* 0x0000000000187805 */ /* 0x000fe2000001ff00 */
[----:B------:R-:W-:-:S02]  /*a410*/  IMAD R5, R23, UR31, RZ ;  /* 0x0000001f17057c24 */ /* 0x000fc4000f8e02ff */
[----:B0-----:R-:W-:Y:S01]  /*a420*/  IMAD R4, R153, UR29, RZ ;  /* 0x0000001d99047c24 */ /* 0x001fe2000f8e02ff */
[----:B------:R-:W-:Y:S01]  /*a430*/  CS2R R26, SRZ ;  /* 0x00000000001a7805 */ /* 0x000fe2000001ff00 */
[----:B------:R-:W-:Y:S01]  /*a440*/  IMAD R4, R22, UR32, RZ ;  /* 0x0000002016047c24 */ /* 0x000fe2000f8e02ff */
[----:B------:R-:W-:Y:S02]  /*a450*/  CS2R R28, SRZ ;  /* 0x00000000001c7805 */ /* 0x000fe4000001ff00 */
[----:B------:R-:W-:Y:S02]  /*a460*/  CS2R R30, SRZ ;  /* 0x00000000001e7805 */ /* 0x000fe4000001ff00 */
[----:B------:R-:W-:Y:S02]  /*a470*/  CS2R R32, SRZ ;  /* 0x0000000000207805 */ /* 0x000fe4000001ff00 */
[----:B------:R-:W-:Y:S02]  /*a480*/  CS2R R34, SRZ ;  /* 0x0000000000227805 */ /* 0x000fe4000001ff00 */
[----:B------:R-:W-:-:S02]  /*a490*/  CS2R R36, SRZ ;  /* 0x0000000000247805 */ /* 0x000fc4000001ff00 */
[----:B------:R-:W-:Y:S02]  /*a4a0*/  CS2R R38, SRZ ;  /* 0x0000000000267805 */ /* 0x000fe4000001ff00 */
        /* <DEDUP_REMOVED lines=43> */
[----:B------:R-:W-:Y:S01]  /*a760*/  CS2R R126, SRZ ;  /* 0x00000000007e7805 */ /* 0x000fe2000001ff00 */
[----:B------:R-:W-:Y:S01]  /*a770*/  IMAD.SHL.U32 R252, R252, 0x2, RZ ;  /* 0x00000002fcfc7824 */ /* 0x000fe200078e00ff */
        /* <DEDUP_REMOVED lines=12> */
[----:B------:R-:W-:Y:S01]  /*a840*/  IMAD R6, R21, UR33, RZ ;  /* 0x0000002115067c24 */ /* 0x000fe2000f8e02ff */
[----:B------:R-:W-:Y:S01]  /*a850*/  UMOV UR4, UR9 ;  /* 0x0000000900047c82 */ /* 0x000fe20008000000 */
[----:B------:R-:W-:Y:S02]  /*a860*/  IMAD R5, R20, UR34, RZ ;  /* 0x0000002214057c24 */ /* 0x000fe4000f8e02ff */
[----:B------:R-:W-:Y:S01]  /*a870*/  IMAD R4, R19, UR35, RZ ;  /* 0x0000002313047c24 */ /* 0x000fe2000f8e02ff */
[----:B------:R-:W-:Y:S01]  /*a880*/  ULDC UR24, c[0x0][0x230] ;  /* 0x00008c0000187ab9 */ /* 0x000fe20000000800 */
[----:B------:R-:W-:-:S02]  /*a890*/  UIADD3.64 UR22, UR6, 0x2, URZ ;  /* 0x0000000206167897 */ /* 0x000fc4000fffe03f */
[----:B------:R-:W-:Y:S02]  /*a8a0*/  UIADD3.64 UR18, UR6, 0x4, URZ ;  /* 0x0000000406127897 */ /* 0x000fe4000fffe03f */
[----:B------:R-:W-:Y:S02]  /*a8b0*/  UIADD3.64 UR20, UR4, 0x80, URZ ;  /* 0x0000008004147897 */ /* 0x000fe4000fffe03f */
[----:B------:R-:W-:Y:S01]  /*a8c0*/  UIADD3.64 UR16, UR4, 0x100, URZ ;  /* 0x0000010004107897 */ /* 0x000fe2000fffe03f */
[----:B------:R-:W-:-:S11]  /*a8d0*/  ULDC UR9, c[0x0][0x238] ;  /* 0x00008e0000097ab9 */ /* 0x000fd60000000800 */
.L_x_1:
[C---:B------:R-:W-:Y:S01]  /*a8e0*/  ISETP.GE.AND P0, PT, R0.reuse, UR24, PT ;  /* 0x0000001800007c0c */ /* 0x040fe2000bf06270 */
[C---:B------:R-:W-:Y:S01]  /*a8f0*/  IMAD R4, R0.reuse, UR9, RZ ;  /* 0x0000000900047c24 */ /* 0x040fe2000f8e02ff */
[----:B------:R-:W-:Y:S01]  /*a900*/  LOP3.LUT R6, R0, 0x3e, RZ, 0xfc, !PT ;  /* 0x0000003e00067812 */ /* 0x000fe200078efcff */
[----:B------:R-:W-:Y:S01]  /*a910*/  ULDC UR13, c[0x0][0x238] ;  /* 0x00008e00000d7ab9 */ /* 0x000fe20000000800 */
[----:B------:R-:W-:Y:S01]  /*a920*/  PRMT R162, RZ, 0x7610, R162 ;  /* 0x00007610ffa27816 */ /* 0x000fe200000000a2 */
[----:B------:R-:W-:Y:S01]  /*a930*/  IMAD.WIDE R4, R4, 0x2, R2 ;  /* 0x0000000204047825 */ /* 0x000fe200078e0202 */
[C---:B------:R-:W-:Y:S01]  /*a940*/  ISETP.GE.AND P1, PT, R6.reuse, UR24, PT ;  /* 0x0000001806007c0c */ /* 0x040fe2000bf26270 */
[----:B------:R-:W-:Y:S01]  /*a950*/  ULDC UR15, c[0x0][0x238] ;  /* 0x00008e00000f7ab9 */ /* 0x000fe20000000800 */
[----:B------:R-:W-:Y:S01]  /*a960*/  PRMT R166, RZ, 0x7610, R166 ;  /* 0x00007610ffa67816 */ /* 0x000fe200000000a6 */
[----:B------:R-:W-:Y:S01]  /*a970*/  IMAD R6, R6, UR9, RZ ;  /* 0x0000000906067c24 */ /* 0x000fe2000f8e02ff */
[----:B------:R-:W-:Y:S01]  /*a980*/  PRMT R169, RZ, 0x7610, R169 ;  /* 0x00007610ffa97816 */ /* 0x000fe200000000a9 */
[----:B------:R-:W2:Y:S04]  /*a990*/  LDL.LU R240, [R1+0x228] ;  /* 0x0002280001f07983 */ /* 0x000ea80000300800 */
[----:B------:R0:W3:Y:S01]  /*a9a0*/  @!P0 LDG.E.U16 R162, desc[UR10][R4.64] ;  /* 0x0000000a04a28981 */ /* 0x0000e2000c1e1500 */
[----:B------:R-:W-:-:S02]  /*a9b0*/  PRMT R173, RZ, 0x7610, R173 ;  /* 0x00007610ffad7816 */ /* 0x000fc400000000ad */
[----:B------:R-:W-:Y:S01]  /*a9c0*/  PRMT R18, RZ, 0x7610, R18 ;  /* 0x00007610ff127816 */ /* 0x000fe20000000012 */
[----:B------:R-:W4:Y:S01]  /*a9d0*/  LDL R178, [R1+0x414] ;  /* 0x0004140001b27983 */ /* 0x000f220000100800 */
[----:B------:R-:W-:Y:S02]  /*a9e0*/  PRMT R165, RZ, 0x7610, R165 ;  /* 0x00007610ffa57816 */ /* 0x000fe400000000a5 */
[----:B------:R-:W-:Y:S01]  /*a9f0*/  PRMT R19, RZ, 0x7610, R19 ;  /* 0x00007610ff137816 */ /* 0x000fe20000000013 */
[----:B------:R-:W3:Y:S01]  /*aa00*/  LDL R177, [R1+0x404] ;  /* 0x0004040001b17983 */ /* 0x000ee20000100800 */
[----:B0-----:R-:W-:Y:S01]  /*aa10*/  IMAD.WIDE R4, R6, 0x2, R2 ;  /* 0x0000000206047825 */ /* 0x001fe200078e0202 */
[----:B------:R-:W-:Y:S02]  /*aa20*/  PRMT R12, RZ, 0x7610, R12 ;  /* 0x00007610ff0c7816 */ /* 0x000fe4000000000c */
[----:B------:R-:W4:Y:S04]  /*aa30*/  LDL.LU R241, [R1+0x220] ;  /* 0x0002200001f17983 */ /* 0x000f280000300800 */
[----:B------:R0:W3:Y:S02]  /*aa40*/  @!P1 LDG.E.U16 R166, desc[UR10][R4.64] ;  /* 0x0000000a04a69981 */ /* 0x0000e4000c1e1500 */
[----:B0-----:R-:W-:-:S04]  /*aa50*/  LOP3.LUT R4, R0, 0x3c, RZ, 0xfc, !PT ;  /* 0x0000003c00047812 */ /* 0x001fc800078efcff */
[C---:B------:R-:W-:Y:S01]  /*aa60*/  ISETP.GE.AND P0, PT, R4.reuse, UR24, PT ;  /* 0x0000001804007c0c */ /* 0x040fe2000bf06270 */
[----:B------:R-:W-:-:S04]  /*aa70*/  IMAD R4, R4, UR9, RZ ;  /* 0x0000000904047c24 */ /* 0x000fc8000f8e02ff */
[----:B------:R-:W-:-:S08]  /*aa80*/  IMAD.WIDE R4, R4, 0x2, R2 ;  /* 0x0000000204047825 */ /* 0x000fd000078e0202 */
        /* <DEDUP_REMOVED lines=25> */
[----:B------:R0:W3:Y:S01]  /*ac20*/  @!P0 LDG.E.U16 R12, desc[UR10][R4.64] ;  /* 0x0000000a040c8981 */ /* 0x0000e2000c1e1500 */
[C---:B------:R-:W-:Y:S02]  /*ac30*/  LOP3.LUT R7, R0.reuse, 0x2, RZ, 0xfc, !PT ;  /* 0x0000000200077812 */ /* 0x040fe400078efcff */
[----:B------:R-:W-:Y:S02]  /*ac40*/  PRMT R20, RZ, 0x7610, R20 ;  /* 0x00007610ff147816 */ /* 0x000fe40000000014 */
[C---:B------:R-:W-:Y:S01]  /*ac50*/  ISETP.GE.AND P0, PT, R7.reuse, UR24, PT ;  /* 0x0000001807007c0c */ /* 0x040fe2000bf06270 */
[----:B------:R-:W-:Y:S01]  /*ac60*/  IMAD R7, R7, UR13, RZ ;  /* 0x0000000d07077c24 */ /* 0x000fe2000f8e02ff */
[C---:B------:R-:W-:Y:S01]  /*ac70*/  LOP3.LUT R161, R0.reuse, 0x4, RZ, 0xfc, !PT ;  /* 0x0000000400a17812 */ /* 0x040fe200078efcff */
[----:B------:R-:W-:Y:S01]  /*ac80*/  ULDC UR13, c[0x0][0x238] ;  /* 0x00008e00000d7ab9 */ /* 0x000fe20000000800 */
[----:B0-----:R-:W-:-:S04]  /*ac90*/  LOP3.LUT R4, R0, 0x30, RZ, 0xfc, !PT ;  /* 0x0000003000047812 */ /* 0x001fc800078efcff */
[C---:B------:R-:W-:Y:S01]  /*aca0*/  ISETP.GE.AND P1, PT, R4.reuse, UR24, PT ;  /* 0x0000001804007c0c */ /* 0x040fe2000bf26270 */
[----:B------:R-:W-:-:S04]  /*acb0*/  IMAD R4, R4, UR9, RZ ;  /* 0x0000000904047c24 */ /* 0x000fc8000f8e02ff */
[----:B------:R-:W-:Y:S01]  /*acc0*/  IMAD.WIDE R4, R4, 0x2, R2 ;  /* 0x0000000204047825 */ /* 0x000fe200078e0202 */
[----:B------:R-:W-:-:S07]  /*acd0*/  PRMT R16, RZ, 0x7610, R16 ;  /* 0x00007610ff107816 */ /* 0x000fce0000000010 */
[----:B------:R0:W3:Y:S01]  /*ace0*/  @!P1 LDG.E.U16 R20, desc[UR10][R4.64] ;  /* 0x0000000a04149981 */ /* 0x0000e2000c1e1500 */
[----:B------:R-:W-:Y:S02]  /*acf0*/  ISETP.GE.AND P1, PT, R161, UR24, PT ;  /* 0x00000018a1007c0c */ /* 0x000fe4000bf26270 */
[C---:B------:R-:W-:Y:S01]  /*ad00*/  LOP3.LUT R161, R0.reuse, 0x6, RZ, 0xfc, !PT ;  /* 0x0000000600a17812 */ /* 0x040fe200078efcff */
[----:B0-----:R-:W-:Y:S01]  /*ad10*/  IMAD.WIDE R4, R7, 0x2, R2 ;  /* 0x0000000207047825 */ /* 0x001fe200078e0202 */
[----:B------:R-:W-:Y:S02]  /*ad20*/  LOP3.LUT R7, R0, 0x4, RZ, 0xfc, !PT ;  /* 0x0000000400077812 */ /* 0x000fe400078efcff */
[----:B------:R-:W-:Y:S02]  /*ad30*/  PRMT R15, RZ, 0x7610, R15 ;  /* 0x00007610ff0f7816 */ /* 0x000fe4000000000f */
[----:B------:R0:W3:Y:S01]  /*ad40*/  @!P0 LDG.E.U16 R16, desc[UR10][R4.64] ;  /* 0x0000000a04108981 */ /* 0x0000e2000c1e1500 */
[----:B------:R-:W-:Y:S01]  /*ad50*/  IMAD R7, R7, UR13, RZ ;  /* 0x0000000d07077c24 */ /* 0x000fe2000f8e02ff */
[----:B------:R-:W-:Y:S01]  /*ad60*/  ISETP.GE.AND P0, PT, R161, UR24, PT ;  /* 0x00000018a1007c0c */ /* 0x000fe2000bf06270 */
[----:B------:R-:W-:-:S02]  /*ad70*/  ULDC UR13, c[0x0][0x238] ;  /* 0x00008e00000d7ab9 */ /* 0x000fc40000000800 */
[----:B------:R-:W-:Y:S01]  /*ad80*/  IMAD R161, R161, UR13, RZ ;  /* 0x0000000da1a17c24 */ /* 0x000fe2000f8e02ff */
[----:B------:R-:W-:Y:S01]  /*ad90*/  PRMT R21, RZ, 0x7610, R21 ;  /* 0x00007610ff157816 */ /* 0x000fe20000000015 */
[----:B------:R-:W-:Y:S01]  /*ada0*/  ULDC UR13, c[0x0][0x238] ;  /* 0x00008e00000d7ab9 */ /* 0x000fe20000000800 */
[----:B0-----:R-:W-:Y:S01]  /*adb0*/  IMAD.WIDE R4, R7, 0x2, R2 ;  /* 0x0000000207047825 */ /* 0x001fe200078e0202 */
[----:B------:R-:W-:-:S04]  /*adc0*/  LOP3.LUT R7, R0, 0x8, RZ, 0xfc, !PT ;  /* 0x0000000800077812 */ /* 0x000fc800078efcff */
        /* <DEDUP_REMOVED lines=8> */
[C---:B------:R-:W-:Y:S01]  /*ae50*/  ISETP.GE.AND P0, PT, R7.reuse, UR24, PT ;  /* 0x0000001807007c0c */ /* 0x040fe2000bf06270 */
[----:B------:R-:W-:Y:S01]  /*ae60*/  IMAD R7, R7, UR13, RZ ;  /* 0x0000000d07077c24 */ /* 0x000fe2000f8e02ff */
[----:B------:R-:W-:Y:S01]  /*ae70*/  PRMT R159, RZ, 0x7610, R159 ;  /* 0x00007610ff9f7816 */ /* 0x000fe2000000009f */
[----:B------:R-:W-:Y:S01]  /*ae80*/  ULDC UR13, c[0x0][0x238] ;  /* 0x00008e00000d7ab9 */ /* 0x000fe20000000800 */
[----:B------:R-:W-:Y:S01]  /*ae90*/  PRMT R156, RZ, 0x7610, R156 ;  /* 0x00007610ff9c7816 */ /* 0x000fe2000000009c */
[----:B------:R-:W-:Y:S01]  /*aea0*/  ULDC UR15, c[0x0][0x238] ;  /* 0x00008e00000f7ab9 */ /* 0x000fe20000000800 */
[----:B0-----:R-:W-:-:S05]  /*aeb0*/  IMAD.WIDE R4, R161, 0x2, R2 ;  /* 0x00000002a1047825 */ /* 0x001fca00078e0202 */
[----:B------:R0:W3:Y:S02]  /*aec0*/  @!P1 LDG.E.U16 R160, desc[UR10][R4.64] ;  /* 0x0000000a04a09981 */ /* 0x0000e4000c1e1500 */
[----:B0-----:R-:W-:Y:S01]  /*aed0*/  IMAD.WIDE R4, R7, 0x2, R2 ;  /* 0x0000000207047825 */ /* 0x001fe200078e0202 */
[----:B------:R-:W-:-:S04]  /*aee0*/  LOP3.LUT R7, R0, 0x18, RZ, 0xfc, !PT ;  /* 0x0000001800077812 */ /* 0x000fc800078efcff */
[----:B------:R0:W3:Y:S01]  /*aef0*/  @!P0 LDG.E.U16 R159, desc[UR10][R4.64] ;  /* 0x0000000a049f8981 */ /* 0x0000e2000c1e1500 */
[----:B------:R-:W-:Y:S01]  /*af00*/  IMAD R7, R7, UR13, RZ ;  /* 0x0000000d07077c24 */ /* 0x000fe2000f8e02ff */
[----:B------:R-:W-:Y:S01]  /*af10*/  ULDC UR13, c[0x0][0x238] ;  /* 0x00008e00000d7ab9 */ /* 0x000fe20000000800 */
[----:B0-----:R-:W-:-:S04]  /*af20*/  LOP3.LUT R4, R0, 0x18, RZ, 0xfc, !PT ;  /* 0x0000001800047812 */ /* 0x001fc800078efcff */
[----:B------:R-:W-:Y:S02]  /*af30*/  ISETP.GE.AND P0, PT, R4, UR24, PT ;  /* 0x0000001804007c0c */ /* 0x000fe4000bf06270 */
[----:B------:R-:W-:-:S04]  /*af40*/  LOP3.LUT R4, R0, 0x20, RZ, 0xfc, !PT ;  /* 0x0000002000047812 */ /* 0x000fc800078efcff */
[----:B------:R-:W-:Y:S01]  /*af50*/  ISETP.GE.AND P1, PT, R4, UR24, PT ;  /* 0x0000001804007c0c */ /* 0x000fe2000bf26270 */
[----:B------:R-:W-:Y:S01]  /*af60*/  IMAD.WIDE R4, R7, 0x2, R2 ;  /* 0x0000000207047825 */ /* 0x000fe200078e0202 */
[----:B------:R-:W-:Y:S02]  /*af70*/  LOP3.LUT R7, R0, 0x20, RZ, 0xfc, !PT ;  /* 0x0000002000077812 */ /* 0x000fe400078efcff */
[----:B------:R-:W-:-:S03]  /*af80*/  PRMT R154, RZ, 0x7610, R154 ;  /* 0x00007610ff9a7816 */ /* 0x000fc6000000009a */
[----:B------:R-:W-:Y:S01]  /*af90*/  IMAD R7, R7, UR13, RZ ;  /* 0x0000000d07077c24 */ /* 0x000fe2000f8e02ff */
[----:B------:R0:W3:Y:S01]  /*afa0*/  @!P0 LDG.E.U16 R156, desc[UR10][R4.64] ;  /* 0x0000000a049c8981 */ /* 0x0000e2000c1e1500 */
[----:B------:R-:W-:Y:S01]  /*afb0*/  LOP3.LUT R6, R0, 0xa, RZ, 0xfc, !PT ;  /* 0x0000000a00067812 */ /* 0x000fe200078efcff */
[----:B------:R-:W-:Y:S01]  /*afc0*/  ULDC UR13, c[0x0][0x238] ;  /* 0x00008e00000d7ab9 */ /* 0x000fe20000000800 */
[----:B0-----:R-:W-:Y:S02]  /*afd0*/  IMAD.WIDE R4, R7, 0x2, R2 ;  /* 0x0000000207047825 */ /* 0x001fe400078e0202 */
[----:B------:R-:W-:-:S03]  /*afe0*/  ISETP.GE.AND P0, PT, R6, UR24, PT ;  /* 0x0000001806007c0c */ /* 0x000fc6000bf06270 */
[----:B------:R0:W3:Y:S01]  /*aff0*/  @!P1 LDG.E.U16 R154, desc[UR10][R4.64] ;  /* 0x0000000a049a9981 */ /* 0x0000e2000c1e1500 */
[----:B------:R-:W-:Y:S01]  /*b000*/  IMAD R6, R6, UR13, RZ ;  /* 0x0000000d06067c24 */ /* 0x000fe2000f8e02ff */
[----:B------:R-:W-:Y:S01]  /*b010*/  PRMT R11, RZ, 0x7610, R11 ;  /* 0x00007610ff0b7816 */ /* 0x000fe2000000000b */
[----:B------:R-:W-:Y:S01]  /*b020*/  ULDC UR13, c[0x0][0x238] ;  /* 0x00008e00000d7ab9 */ /* 0x000fe20000000800 */
[----:B0-----:R-:W-:-:S04]  /*b030*/  LOP3.LUT R4, R0, 0x28, RZ, 0xfc, !PT ;  /* 0x0000002800047812 */ /* 0x001fc800078efcff */
[----:B------:R-:W-:Y:S01]  /*b040*/  ISETP.GE.AND P1, PT, R4, UR24, PT ;  /* 0x0000001804007c0c */ /* 0x000fe2000bf26270 */
[----:B------:R-:W-:Y:S01]  /*b050*/  IMAD.WIDE R4, R6, 0x2, R2 ;  /* 0x0000000206047825 */ /* 0x000fe200078e0202 */
[C---:B------:R-:W-:Y:S02]  /*b060*/  LOP3.LUT R6, R0.reuse, 0x28, RZ, 0xfc, !PT ;  /* 0x0000002800067812 */ /* 0x040fe400078efcff */
[----:B------:R-:W-:Y:S02]  /*b070*/  LOP3.LUT R7, R0, 0xc, RZ, 0xfc, !PT ;  /* 0x0000000c00077812 */ /* 0x000fe400078efcff */
[----:B------:R0:W3:Y:S01]  /*b080*/  @!P0 LDG.E.U16 R11, desc[UR10][R4.64] ;  /* 0x0000000a040b8981 */ /* 0x0000e2000c1e1500 */
[----:B------:R-:W-:Y:S01]  /*b090*/  IMAD R6, R6, UR13, RZ ;  /* 0x0000000d06067c24 */ /* 0x000fe2000f8e02ff */
[----:B------:R-:W-:Y:S01]  /*b0a0*/  PRMT R152, RZ, 0x7610, R152 ;  /* 0x00007610ff987816 */ /* 0x000fe20000000098 */
[----:B------:R-:W-:Y:S01]  /*b0b0*/  ULDC UR13, c[0x0][0x238] ;  /* 0x00008e00000d7ab9 */ /* 0x000fe20000000800 */
[----:B------:R-:W-:-:S02]  /*b0c0*/  ISETP.GE.AND P0, PT, R7, UR24, PT ;  /* 0x0000001807007c0c */ /* 0x000fc4000bf06270 */
[----:B------:R-:W-:Y:S01]  /*b0d0*/  LOP3.LUT R7, R0, 0xe, RZ, 0xfc, !PT ;  /* 0x0000000e00077812 */ /* 0x000fe200078efcff */
[----:B0-----:R-:W-:Y:S01]  /*b0e0*/  IMAD.WIDE R4, R6, 0x2, R2 ;  /* 0x0000000206047825 */ /* 0x001fe200078e0202 */
[----:B------:R-:W-:Y:S02]  /*b0f0*/  LOP3.LUT R6, R0, 0xc, RZ, 0xfc, !PT ;  /* 0x0000000c00067812 */ /* 0x000fe400078efcff */
[----:B------:R-:W-:Y:S02]  /*b100*/  PRMT R14, RZ, 0x7610, R14 ;  /* 0x00007610ff0e7816 */ /* 0x000fe4000000000e */
[----:B------:R0:W3:Y:S01]  /*b110*/  @!P1 LDG.E.U16 R152, desc[UR10][R4.64] ;  /* 0x0000000a04989981 */ /* 0x0000e2000c1e1500 */
[----:B------:R-:W-:Y:S01]  /*b120*/  IMAD R6, R6, UR13, RZ ;  /* 0x0000000d06067c24 */ /* 0x000fe2000f8e02ff */
[C---:B------:R-:W-:Y:S01]  /*b130*/  ISETP.GE.AND P1, PT, R7.reuse, UR24, PT ;  /* 0x0000001807007c0c */ /* 0x040fe2000bf26270 */
[----:B------:R-:W-:Y:S02]  /*b140*/  ULDC UR13, c[0x0][0x238] ;  /* 0x00008e00000d7ab9 */ /* 0x000fe40000000800 */
[----:B------:R-:W-:Y:S01]  /*b150*/  IMAD R7, R7, UR13, RZ ;  /* 0x0000000d07077c24 */ /* 0x000fe2000f8e02ff */
[----:B------:R-:W-:Y:S01]  /*b160*/  PRMT R153, RZ, 0x7610, R153 ;  /* 0x00007610ff997816 */ /* 0x000fe20000000099 */
[----:B------:R-:W-:Y:S01]  /*b170*/  ULDC UR13, c[0x0][0x238] ;  /* 0x00008e00000d7ab9 */ /* 0x000fe20000000800 */
[----:B0-----:R-:W-:Y:S01]  /*b180*/  IMAD.WIDE R4, R6, 0x2, R2 ;  /* 0x0000000206047825 */ /* 0x001fe200078e0202 */
[----:B------:R-:W-:-:S04]  /*b190*/  LOP3.LUT R6, R0, 0x12, RZ, 0xfc, !PT ;  /* 0x0000001200067812 */ /* 0x000fc800078efcff */
[----:B------:R0:W3:Y:S01]  /*b1a0*/  @!P0 LDG.E.U16 R14, desc[UR10][R4.64] ;  /* 0x0000000a040e8981 */ /* 0x0000e2000c1e1500 */
[----:B------:R-:W-:Y:S01]  /*b1b0*/  ISETP.GE.AND P0, PT, R6, UR24, PT ;  /* 0x0000001806007c0c */ /* 0x000fe2000bf06270 */
[----:B0-----:R-:W-:Y:S01]  /*b1c0*/  IMAD.WIDE R4, R7, 0x2, R2 ;  /* 0x0000000207047825 */ /* 0x001fe200078e0202 */
[----:B------:R-:W-:-:S04]  /*b1d0*/  LOP3.LUT R7, R0, 0x12, RZ, 0xfc, !PT ;  /* 0x0000001200077812 */ /* 0x000fc800078efcff */
[----:B------:R0:W3:Y:S01]  /*b1e0*/  @!P1 LDG.E.U16 R153, desc[UR10][R4.64] ;  /* 0x0000000a04999981 */ /* 0x0000e2000c1e1500 */
[----:B------:R-:W-:Y:S01]  /*b1f0*/  IMAD R7, R7, UR15, RZ ;  /* 0x0000000f07077c24 */ /* 0x000fe2000f8e02ff */
[C---:B------:R-:W-:Y:S01]  /*b200*/  LOP3.LUT R6, R0.reuse, 0x14, RZ, 0xfc, !PT ;  /* 0x0000001400067812 */ /* 0x040fe200078efcff */
[----:B------:R-:W-:Y:S01]  /*b210*/  ULDC UR15, c[0x0][0x238] ;  /* 0x00008e00000f7ab9 */ /* 0x000fe20000000800 */
[----:B------:R-:W-:Y:S02]  /*b220*/  PRMT R9, RZ, 0x7610, R9 ;  /* 0x00007610ff097816 */ /* 0x000fe40000000009 */
[----:B0-----:R-:W-:-:S04]  /*b230*/  LOP3.LUT R4, R0, 0x14, RZ, 0xfc, !PT ;  /* 0x0000001400047812 */ /* 0x001fc800078efcff */
[----:B------:R-:W-:Y:S01]  /*b240*/  ISETP.GE.AND P1, PT, R4, UR24, PT ;  /* 0x0000001804007c0c */ /* 0x000fe2000bf26270 */
[----:B------:R-:W-:Y:S01]  /*b250*/  IMAD.WIDE R4, R7, 0x2, R2 ;  /* 0x0000000207047825 */ /* 0x000fe200078e0202 */
[----:B------:R-:W-:-:S03]  /*b260*/  PRMT R23, RZ, 0x7610, R23 ;  /* 0x00007610ff177816 */ /* 0x000fc60000000017 */
[----:B------:R-:W-:Y:S01]  /*b270*/  IMAD R6, R6, UR13, RZ ;  /* 0x0000000d06067c24 */ /* 0x000fe2000f8e02ff */
[----:B------:R0:W3:Y:S01]  /*b280*/  @!P0 LDG.E.U16 R9, desc[UR10][R4.64] ;  /* 0x0000000a04098981 */ /* 0x0000e2000c1e1500 */
[----:B------:R-:W-:Y:S01]  /*b290*/  LOP3.LUT R7, R0, 0x16, RZ, 0xfc, !PT ;  /* 0x0000001600077812 */ /* 0x000fe200078efcff */
[----:B------:R-:W-:Y:S01]  /*b2a0*/  ULDC UR13, c[0x0][0x238] ;  /* 0x00008e00000d7ab9 */ /* 0x000fe20000000800 */
[----:B0-----:R-:W-:-:S05]  /*b2b0*/  IMAD.WIDE R4, R6, 0x2, R2 ;  /* 0x0000000206047825 */ /* 0x001fca00078e0202 */
[----:B------:R0:W3:Y:S01]  /*b2c0*/  @!P1 LDG.E.U16 R23, desc[UR10][R4.64] ;  /* 0x0000000a04179981 */ /* 0x0000e2000c1e1500 */
[----:B------:R-:W-:Y:S01]  /*b2d0*/  IMAD R7, R7, UR15, RZ ;  /* 0x0000000f07077c24 */ /* 0x000fe2000f8e02ff */
[C---:B------:R-:W-:Y:S01]  /*b2e0*/  LOP3.LUT R6, R0.reuse, 0x1a, RZ, 0xfc, !PT ;  /* 0x0000001a00067812 */ /* 0x040fe200078efcff */
[----:B------:R-:W-:Y:S01]  /*b2f0*/  ULDC UR15, c[0x0][0x238] ;  /* 0x00008e00000f7ab9 */ /* 0x000fe20000000800 */
[----:B0-----:R-:W-:-:S04]  /*b300*/  LOP3.LUT R4, R0, 0x16, RZ, 0xfc, !PT ;  /* 0x0000001600047812 */ /* 0x001fc800078efcff */
[----:B------:R-:W-:Y:S02]  /*b310*/  ISETP.GE.AND P0, PT, R4, UR24, PT ;  /* 0x0000001804007c0c */ /* 0x000fe4000bf06270 */
[----:B------:R-:W-:Y:S02]  /*b320*/  LOP3.LUT R4, R0, 0x1a, RZ, 0xfc, !PT ;  /* 0x0000001a00047812 */ /* 0x000fe400078efcff */
[----:B------:R-:W-:Y:S02]  /*b330*/  PRMT R155, RZ, 0x7610, R155 ;  /* 0x00007610ff9b7816 */ /* 0x000fe4000000009b */
[----:B------:R-:W-:Y:S01]  /*b340*/  ISETP.GE.AND P1, PT, R4, UR24, PT ;  /* 0x0000001804007c0c */ /* 0x000fe2000bf26270 */
[----:B------:R-:W-:Y:S01]  /*b350*/  IMAD.WIDE R4, R7, 0x2, R2 ;  /* 0x0000000207047825 */ /* 0x000fe200078e0202 */
[----:B------:R-:W-:-:S03]  /*b360*/  PRMT R8, RZ, 0x7610, R8 ;  /* 0x00007610ff087816 */ /* 0x000fc60000000008 */
[----:B------:R-:W-:Y:S01]  /*b370*/  IMAD R6, R6, UR13, RZ ;  /* 0x0000000d06067c24 */ /* 0x000fe2000f8e02ff */
[----:B------:R-:W-:Y:S01]  /*b380*/  LOP3.LUT R7, R0, 0x22, RZ, 0xfc, !PT ;  /* 0x0000002200077812 */ /* 0x000fe200078efcff */
[----:B------:R0:W3:Y:S01]  /*b390*/  @!P0 LDG.E.U16 R155, desc[UR10][R4.64] ;  /* 0x0000000a049b8981 */ /* 0x0000e2000c1e1500 */
[----:B------:R-:W-:Y:S01]  /*b3a0*/  PRMT R10, RZ, 0x7610, R10 ;  /* 0x00007610ff0a7816 */ /* 0x000fe2000000000a */
        /* <DEDUP_REMOVED lines=8> */
[----:B------:R-:W-:-:S04]  /*b430*/  LOP3.LUT R4, R0, 0x2a, RZ, 0xfc, !PT ;  /* 0x0000002a00047812 */ /* 0x000fc800078efcff */
        /* <DEDUP_REMOVED lines=11> */
[----:B0-----:R-:W-:-:S04]  /*b4f0*/  LOP3.LUT R4, R0, 0x1c, RZ, 0xfc, !PT ;  /* 0x0000001c00047812 */ /* 0x001fc800078efcff */
[----:B------:R-:W-:Y:S02]  /*b500*/  ISETP.GE.AND P0, PT, R4, UR24, PT ;  /* 0x0000001804007c0c */ /* 0x000fe4000bf06270 */
[C---:B------:R-:W-:Y:S02]  /*b510*/  LOP3.LUT R4, R0.reuse, 0x1e, RZ, 0xfc, !PT ;  /* 0x0000001e00047812 */ /* 0x040fe400078efcff */
[----:B------:R-:W-:Y:S02]  /*b520*/  LOP3.LUT R6, R0, 0x1e, RZ, 0xfc, !PT ;  /* 0x0000001e00067812 */ /* 0x000fe400078efcff */
[----:B------:R-:W-:Y:S01]  /*b530*/  ISETP.GE.AND P1, PT, R4, UR24, PT ;  /* 0x0000001804007c0c */ /* 0x000fe2000bf26270 */
[----:B------:R-:W-:Y:S01]  /*b540*/  IMAD.WIDE R4, R7, 0x2, R2 ;  /* 0x0000000207047825 */ /* 0x000fe200078e0202 */
[----:B------:R-:W-:-:S03]  /*b550*/  PRMT R157, RZ, 0x7610, R157 ;  /* 0x00007610ff9d7816 */ /* 0x000fc6000000009d */
[----:B------:R-:W-:Y:S01]  /*b560*/  IMAD R6, R6, UR13, RZ ;  /* 0x0000000d06067c24 */ /* 0x000fe2000f8e02ff */
[----:B------:R-:W-:Y:S01]  /*b570*/  ULDC UR13, c[0x0][0x238] ;  /* 0x00008e00000d7ab9 */ /* 0x000fe20000000800 */
[----:B------:R0:W3:Y:S02]  /*b580*/  @!P0 LDG.E.U16 R22, desc[UR10][R4.64] ;  /* 0x0000000a04168981 */ /* 0x0000e4000c1e1500 */
[----:B0-----:R-:W-:Y:S01]  /*b590*/  IMAD.WIDE R4, R6, 0x2, R2 ;  /* 0x0000000206047825 */ /* 0x001fe200078e0202 */
[----:B------:R-:W-:-:S04]  /*b5a0*/  LOP3.LUT R6, R0, 0x24, RZ, 0xfc, !PT ;  /* 0x0000002400067812 */ /* 0x000fc800078efcff */
[----:B------:R0:W3:Y:S01]  /*b5b0*/  @!P1 LDG.E.U16 R157, desc[UR10][R4.64] ;  /* 0x0000000a049d9981 */ /* 0x0000e2000c1e1500 */
[----:B------:R-:W-:Y:S01]  /*b5c0*/  IMAD R6, R6, UR13, RZ ;  /* 0x0000000d06067c24 */ /* 0x000fe2000f8e02ff */
[----:B------:R-:W-:Y:S01]  /*b5d0*/  PRMT R172, RZ, 0x7610, R172 ;  /* 0x00007610ffac7816 */ /* 0x000fe200000000ac */
        /* <DEDUP_REMOVED lines=10> */
[----:B------:R-:W-:Y:S02]  /*b680*/  ULDC UR13, c[0x0][0x238] ;  /* 0x00008e00000d7ab9 */ /* 0x000fe40000000800 */
[----:B0-----:R-:W-:-:S05]  /*b690*/  IMAD.WIDE R4, R6, 0x2, R2 ;  /* 0x0000000206047825 */ /* 0x001fca00078e0202 */
[----:B------:R0:W3:Y:S02]  /*b6a0*/  @!P1 LDG.E.U16 R158, desc[UR10][R4.64] ;  /* 0x0000000a049e9981 */ /* 0x0000e4000c1e1500 */
[----:B0-----:R-:W-:-:S04]  /*b6b0*/  LOP3.LUT R4, R0, 0x2c, RZ, 0xfc, !PT ;  /* 0x0000002c00047812 */ /* 0x001fc800078efcff */
[----:B------:R-:W-:Y:S02]  /*b6c0*/  ISETP.GE.AND P0, PT, R4, UR24, PT ;  /* 0x0000001804007c0c */ /* 0x000fe4000bf06270 */
[----:B------:R-:W-:Y:S02]  /*b6d0*/  LOP3.LUT R4, R0, 0x2e, RZ, 0xfc, !PT ;  /* 0x0000002e00047812 */ /* 0x000fe400078efcff */
[----:B------:R-:W3:Y:S01]  /*b6e0*/  LDL.LU R0, [R1+0x424] ;  /* 0x0004240001007983 */ /* 0x000ee20000300800 */
[----:B------:R-:W0:Y:S01]  /*b6f0*/  S2R R7, SR_TID.X ;  /* 0x0000000000077919 */ /* 0x000e220000002100 */
[----:B------:R-:W-:Y:S01]  /*b700*/  ISETP.GE.AND P1, PT, R4, UR24, PT ;  /* 0x0000001804007c0c */ /* 0x000fe2000bf26270 */
[----:B------:R-:W1:Y:S01]  /*b710*/  S2R R175, SR_TID.X ;  /* 0x0000000000af7919 */ /* 0x000e620000002100 */
[----:B------:R-:W-:Y:S02]  /*b720*/  PRMT R17, RZ, 0x7610, R17 ;  /* 0x00007610ff117816 */ /* 0x000fe40000000011 */
[----:B------:R-:W-:Y:S01]  /*b730*/  PRMT R163, RZ, 0x7610, R163 ;  /* 0x00007610ffa37816 */ /* 0x000fe200000000a3 */
[----:B------:R-:W3:Y:S04]  /*b740*/  LDL R176, [R1+0x3f4] ;  /* 0x0003f40001b07983 */ /* 0x000ee80000100800 */
[----:B------:R-:W3:Y:S01]  /*b750*/  LDL R174, [R1+0x1ac] ;  /* 0x0001ac0001ae7983 */ /* 0x000ee20000100800 */
[----:B0-----:R-:W-:-:S04]  /*b760*/  SHF.R.U32.HI R6, RZ, 0x6, R7 ;  /* 0x00000006ff067819 */ /* 0x001fc80000011607 */
[----:B------:R-:W-:-:S04]  /*b770*/  SGXT.U32 R6, R6, 0x1 ;  /* 0x000000010606781a */ /* 0x000fc80000000000 */
[----:B------:R-:W-:-:S05]  /*b780*/  LOP3.LUT R6, R6, 0x2c, RZ, 0xfc, !PT ;  /* 0x0000002c06067812 */ /* 0x000fca00078efcff */
[----:B------:R-:W-:Y:S01]  /*b790*/  IMAD R6, R6, UR13, RZ ;  /* 0x0000000d06067c24 */ /* 0x000fe2000f8e02ff */
[----:B------:R-:W-:-:S03]  /*b7a0*/  ULDC UR13, c[0x0][0x238] ;  /* 0x00008e00000d7ab9 */ /* 0x000fc60000000800 */
[----:B------:R-:W-:Y:S01]  /*b7b0*/  IMAD.WIDE R4, R6, 0x2, R2 ;  /* 0x0000000206047825 */ /* 0x000fe200078e0202 */
[----:B------:R-:W-:-:S04]  /*b7c0*/  SHF.R.U32.HI R6, RZ, 0x6, R7 ;  /* 0x00000006ff067819 */ /* 0x000fc80000011607 */
[----:B------:R-:W-:Y:S01]  /*b7d0*/  SGXT.U32 R6, R6, 0x1 ;  /* 0x000000010606781a */ /* 0x000fe20000000000 */
[----:B------:R0:W3:Y:S03]  /*b7e0*/  @!P0 LDG.E.U16 R17, desc[UR10][R4.64] ;  /* 0x0000000a04118981 */ /* 0x0000e6000c1e1500 */
[----:B------:R-:W-:-:S05]  /*b7f0*/  LOP3.LUT R6, R6, 0x2e, RZ, 0xfc, !PT ;  /* 0x0000002e06067812 */ /* 0x000fca00078efcff */
[----:B------:R-:W-:-:S04]  /*b800*/  IMAD R6, R6, UR13, RZ ;  /* 0x0000000d06067c24 */ /* 0x000fc8000f8e02ff */
[----:B0-----:R-:W-:-:S05]  /*b810*/  IMAD.WIDE R4, R6, 0x2, R2 ;  /* 0x0000000206047825 */ /* 0x001fca00078e0202 */
[----:B------:R0:W3:Y:S01]  /*b820*/  @!P1 LDG.E.U16 R163, desc[UR10][R4.64] ;  /* 0x0000000a04a39981 */ /* 0x0000e2000c1e1500 */
[----:B-1----:R-:W-:-:S04]  /*b830*/  LOP3.LUT R161, R175, 0x3f, RZ, 0xc0, !PT ;  /* 0x0000003fafa17812 */ /* 0x002fc800078ec0ff */
[----:B------:R-:W-:Y:S02]  /*b840*/  ISETP.GE.AND P0, PT, R161, UR24, PT ;  /* 0x00000018a1007c0c */ /* 0x000fe4000bf06270 */
[----:B--2---:R-:W-:Y:S02]  /*b850*/  IADD3 R6, P1, R240, R252, RZ ;  /* 0x000000fcf0067210 */ /* 0x004fe40007f3e0ff */
[----:B0-----:R-:W-:-:S03]  /*b860*/  PRMT R4, RZ, 0x7610, R4 ;  /* 0x00007610ff047816 */ /* 0x001fc60000000004 */
[----:B----45:R-:W-:Y:S01]  /*b870*/  IMAD.X R7, R241, 0x1, R251, P1 ;  /* 0x00000001f1077824 */ /* 0x030fe200008e06fb */
[----:B------:R-:W-:Y:S06]  /*b880*/  BAR.SYNC.DEFER_BLOCKING 0x0 ;  /* 0x0000000000007b1d */ /* 0x000fec0000010000 */
[----:B------:R-:W-:Y:S04]  /*b890*/  STL.64 [R1+0x6b0], R2 ;  /* 0x0006b00201007387 */ /* 0x000fe80000100a00 */
[----:B------:R3:W2:Y:S02]  /*b8a0*/  @!P0 LDG.E.U16 R4, desc[UR10][R6.64] ;  /* 0x0000000a06048981 */ /* 0x0006a4000c1e1500 */
[----:B---3--:R-:W-:-:S02]  /*b8b0*/  IADD3 R6, P1, R0, R252, RZ ;  /* 0x000000fc00067210 */ /* 0x008fc40007f3e0ff */
[----:B------:R0:W-:Y:S04]  /*b8c0*/  STL [R1+0x760], R0 ;  /* 0x0007600001007387 */ /* 0x0001e80000100800 */
[----:B0-----:R-:W3:Y:S01]  /*b8d0*/  LDL.LU R0, [R1+0x20c] ;  /* 0x00020c0001007983 */ /* 0x001ee20000300800 */
[----:B------:R-:W-:Y:S01]  /*b8e0*/  PRMT R170, RZ, 0x7610, R170 ;  /* 0x00007610ffaa7816 */ /* 0x000fe200000000aa */
[----:B------:R-:W-:-:S05]  /*b8f0*/  IMAD.X R7, R249, 0x1, R251, P1 ;  /* 0x00000001f9077824 */ /* 0x000fca00008e06fb */
[----:B------:R0:W4:Y:S04]  /*b900*/  @!P0 LDG.E.U16 R170, desc[UR10][R6.64] ;  /* 0x0000000a06aa8981 */ /* 0x000128000c1e1500 */
[----:B------:R1:W-:Y:S01]  /*b910*/  STL [R1+0x770], R249 ;  /* 0x000770f901007387 */ /* 0x0003e20000100800 */
[----:B0-----:R-:W-:-:S03]  /*b920*/  IADD3 R6, P1, R178, R252, RZ ;  /* 0x000000fcb2067210 */ /* 0x001fc60007f3e0ff */
[----:B-1----:R-:W2:Y:S02]  /*b930*/  LDL.LU R249, [R1+0x410] ;  /* 0x0004100001f97983 */ /* 0x002ea40000300800 */
[----:B---3--:R-:W-:Y:S02]  /*b940*/  IMAD.X R7, R0, 0x1, R251, P1 ;  /* 0x0000000100077824 */ /* 0x008fe400008e06fb */
[----:B------:R0:W-:Y:S04]  /*b950*/  STL [R1+0x788], R0 ;  /* 0x0007880001007387 */ /* 0x0001e80000100800 */
[----:B0-----:R-:W3:Y:S01]  /*b960*/  LDL.LU R0, [R1+0x1ec] ;  /* 0x0001ec0001007983 */ /* 0x001ee20000300800 */
[----:B------:R-:W-:-:S03]  /*b970*/  PRMT R171, RZ, 0x7610, R171 ;  /* 0x00007610ffab7816 */ /* 0x000fc600000000ab */
[----:B------:R-:W4:Y:S04]  /*b980*/  LDL R3, [R1+0x18c] ;  /* 0x00018c0001037983 */ /* 0x000f280000100800 */
[----:B------:R0:W2:Y:S02]  /*b990*/  @!P0 LDG.E.U16 R171, desc[UR10][R6.64] ;  /* 0x0000000a06ab8981 */ /* 0x0000a4000c1e1500 */
[----:B0-----:R-:W-:-:S05]  /*b9a0*/  IADD3 R6, P1, R177, R252, RZ ;  /* 0x000000fcb1067210 */ /* 0x001fca0007f3e0ff */
[----:B---3--:R-:W-:Y:S01]  /*b9b0*/  IMAD.X R7, R0, 0x1, R251, P1 ;  /* 0x0000000100077824 */ /* 0x008fe200008e06fb */
[----:B------:R0:W-:Y:S04]  /*b9c0*/  STL [R1+0x7b0], R0 ;  /* 0x0007b00001007387 */ /* 0x0001e80000100800 */
[----:B0-----:R-:W3:Y:S01]  /*b9d0*/  LDL.LU R0, [R1+0x1cc] ;  /* 0x0001cc0001007983 */ /* 0x001ee20000300800 */
[----:B------:R-:W-:-:S03]  /*b9e0*/  PRMT R168, RZ, 0x7610, R168 ;  /* 0x00007610ffa87816 */ /* 0x000fc600000000a8 */
[----:B------:R-:W2:Y:S04]  /*b9f0*/  LDL R2, [R1+0x16c] ;  /* 0x00016c0001027983 */ /* 0x000ea80000100800 */
[----:B------:R0:W2:Y:S02]  /*ba00*/  @!P0 LDG.E.U16 R168, desc[UR10][R6.64] ;  /* 0x0000000a06a88981 */ /* 0x0000a4000c1e1500 */
[----:B0-----:R-:W-:-:S05]  /*ba10*/  IADD3 R6, P1, R176, R252, RZ ;  /* 0x000000fcb0067210 */ /* 0x001fca0007f3e0ff */
[----:B---3--:R-:W-:Y:S01]  /*ba20*/  IMAD.X R7, R0, 0x1, R251, P1 ;  /* 0x0000000100077824 */ /* 0x008fe200008e06fb */
[----:B------:R0:W-:Y:S04]  /*ba30*/  STL [R1+0x7d8], R0 ;  /* 0x0007d80001007387 */ /* 0x0001e80000100800 */
[----:B0-----:R-:W3:Y:S01]  /*ba40*/  LDL.LU R0, [R1+0x3e4] ;  /* 0x0003e40001007983 */ /* 0x001ee20000300800 */
[----:B------:R-:W-:Y:S02]  /*ba50*/  PRMT R167, RZ, 0x7610, R167 ;  /* 0x00007610ffa77816 */ /* 0x000fe400000000a7 */
[----:B------:R-:W-:Y:S01]  /*ba60*/  LOP3.LUT P1, RZ, R175, 0x40, RZ, 0xc0, !PT ;  /* 0x00000040afff7812 */ /* 0x000fe2000782c0ff */
[----:B------:R-:W-:Y:S01]  /*ba70*/  IMAD.SHL.U32 R5, R161, 0x2, RZ ;  /* 0x00000002a1057824 */ /* 0x000fe200078e00ff */
[----:B------:R-:W2:Y:S02]  /*ba80*/  LDL R179, [R1+0x14c] ;  /* 0x00014c0001b37983 */ /* 0x000ea40000100800 */
[----:B------:R-:W-:-:S02]  /*ba90*/  SEL R161, RZ, 0x90, !P1 ;  /* 0x00000090ffa17807 */ /* 0x000fc40004800000 */
[----:B------:R3:W2:Y:S02]  /*baa0*/  @!P0 LDG.E.U16 R167, desc[UR10][R6.64] ;  /* 0x0000000a06a78981 */ /* 0x0006a4000c1e1500 */
[----:B---3--:R-:W-:Y:S02]  /*bab0*/  IADD3 R6, P1, R0, R252, RZ ;  /* 0x000000fc00067210 */ /* 0x008fe40007f3e0ff */
[----:B------:R0:W-:Y:S04]  /*bac0*/  STL [R1+0x800], R0 ;  /* 0x0008000001007387 */ /* 0x0001e80000100800 */
[----:B0-----:R-:W3:Y:S01]  /*bad0*/  LDL.LU R0, [R1+0x3d4] ;  /* 0x0003d40001007983 */ /* 0x001ee20000300800 */
[----:B------:R-:W-:Y:S01]  /*bae0*/  PRMT R164, RZ, 0x7610, R164 ;  /* 0x00007610ffa47816 */ /* 0x000fe200000000a4 */
[----:B------:R-:W-:-:S02]  /*baf0*/  IMAD.X R7, R174, 0x1, R251, P1 ;  /* 0x00000001ae077824 */ /* 0x000fc400008e06fb */
[----:B------:R-:W2:Y:S04]  /*bb00*/  LDL R178, [R1+0x3a4] ;  /* 0x0003a40001b27983 */ /* 0x000ea80000100800 */
[----:B------:R-:W2:Y:S04]  /*bb10*/  LDL R177, [R1+0x12c] ;  /* 0x00012c0001b17983 */ /* 0x000ea80000100800 */
[----:B------:R-:W2:Y:S04]  /*bb20*/  LDL R176, [R1+0x394] ;  /* 0x0003940001b07983 */ /* 0x000ea80000100800 */
[----:B------:R3:W2:Y:S02]  /*bb30*/  @!P0 LDG.E.U16 R164, desc[UR10][R6.64] ;  /* 0x0000000a06a48981 */ /* 0x0006a4000c1e1500 */
[----:B---3--:R-:W-:-:S02]  /*bb40*/  IADD3 R6, P1, R0, R252, RZ ;  /* 0x000000fc00067210 */ /* 0x008fc40007f3e0ff */
[----:B------:R0:W-:Y:S04]  /*bb50*/  STL [R1+0x828], R0 ;  /* 0x0008280001007387 */ /* 0x0001e80000100800 */
[----:B0-----:R-:W3:Y:S01]  /*bb60*/  LDL.LU R0, [R1+0x3c4] ;  /* 0x0003c40001007983 */ /* 0x001ee20000300800 */
[----:B------:R-:W-:Y:S01]  /*bb70*/  LOP3.LUT R161, R161, R5, RZ, 0x3c, !PT ;  /* 0x00000005a1a17212 */ /* 0x000fe200078e3cff */
[----:B----4-:R-:W-:Y:S02]  /*bb80*/  IMAD.X R7, R3, 0x1, R251, P1 ;  /* 0x0000000103077824 */ /* 0x010fe400008e06fb */
[----:B------:R-:W4:Y:S04]  /*bb90*/  LDL R175, [R1+0x10c] ;  /* 0x00010c0001af7983 */ /* 0x000f280000100800 */
[----:B------:R0:W-:Y:S04]  /*bba0*/  STS.U16 [R161+UR8+0x8000], R162 ;  /* 0x008000a2a1007988 */ /* 0x0001e80008000408 */
[----:B------:R-:W4:Y:S04]  /*bbb0*/  LDL R174, [R1+0x384] ;  /* 0x0003840001ae7983 */ /* 0x000f280000100800 */
[----:B------:R-:W4:Y:S01]  /*bbc0*/  LDL R5, [R1+0xec] ;  /* 0x0000ec0001057983 */ /* 0x000f220000100800 */
[----:B0-----:R-:W-:-:S06]  /*bbd0*/  PRMT R162, RZ, 0x7610, R162 ;  /* 0x00007610ffa27816 */ /* 0x001fcc00000000a2 */
[----:B------:R3:W4:Y:S02]  /*bbe0*/  @!P0 LDG.E.U16 R162, desc[UR10][R6.64] ;  /* 0x0000000a06a28981 */ /* 0x000724000c1e1500 */
[----:B---3--:R-:W-:Y:S02]  /*bbf0*/  IADD3 R6, P1, R0, R252, RZ ;  /* 0x000000fc00067210 */ /* 0x008fe40007f3e0ff */
[----:B------:R0:W-:Y:S04]  /*bc00*/  STL [R1+0x848], R0 ;  /* 0x0008480001007387 */ /* 0x0001e80000100800 */
[----:B0-----:R-:W3:Y:S04]  /*bc10*/  LDL.LU R0, [R1+0x3b4] ;  /* 0x0003b40001007983 */ /* 0x001ee80000300800 */
[----:B------:R-:W4:Y:S01]  /*bc20*/  LDL R3, [R1+0x374] ;  /* 0x0003740001037983 */ /* 0x000f220000100800 */
[----:B--2---:R-:W-:-:S03]  /*bc30*/  IMAD.X R7, R2, 0x1, R251, P1 ;  /* 0x0000000102077824 */ /* 0x004fc600008e06fb */
[----:B------:R-:W2:Y:S04]  /*bc40*/  LDL R2, [R1+0xcc] ;  /* 0x0000cc0001027983 */ /* 0x000ea80000100800 */
[----:B------:R0:W-:Y:S02]  /*bc50*/  STS.U16 [R161+UR8+0x8400], R160 ;  /* 0x008400a0a1007988 */ /* 0x0001e40008000408 */
[----:B0-----:R-:W-:Y:S02]  /*bc60*/  PRMT R160, RZ, 0x7610, R160 ;  /* 0x00007610ffa07816 */ /* 0x001fe400000000a0 */
[----:B------:R0:W-:Y:S04]  /*bc70*/  STS.U16 [R161+UR8+0x8800], R159 ;  /* 0x0088009fa1007988 */ /* 0x0001e80008000408 */
[----:B------:R1:W2:Y:S01]  /*bc80*/  @!P0 LDG.E.U16 R160, desc[UR10][R6.64] ;  /* 0x0000000a06a08981 */ /* 0x0002a2000c1e1500 */
[----:B0-----:R-:W-:-:S03]  /*bc90*/  PRMT R159, RZ, 0x7610, R159 ;  /* 0x00007610ff9f7816 */ /* 0x001fc6000000009f */
[----:B------:R0:W-:Y:S02]  /*bca0*/  STS.U16 [R161+UR8+0x8c00], R156 ;  /* 0x008c009ca1007988 */ /* 0x0001e40008000408 */
[----:B0-----:R-:W-:Y:S02]  /*bcb0*/  PRMT R156, RZ, 0x7610, R156 ;  /* 0x00007610ff9c7816 */ /* 0x001fe4000000009c */
[----:B------:R0:W-:Y:S02]  /*bcc0*/  STS.U16 [R161+UR8+0x9000], R154 ;  /* 0x0090009aa1007988 */ /* 0x0001e40008000408 */
[----:B0-----:R-:W-:Y:S02]  /*bcd0*/  PRMT R154, RZ, 0x7610, R154 ;  /* 0x00007610ff9a7816 */ /* 0x001fe4000000009a */
[----:B---3--:R0:W-:Y:S01]  /*bce0*/  STL [R1+0x858], R0 ;  /* 0x0008580001007387 */ /* 0x0081e20000100800 */
[----:B-1----:R-:W-:-:S03]  /*bcf0*/  IADD3 R6, P1, R0, R252, RZ ;  /* 0x000000fc00067210 */ /* 0x002fc60007f3e0ff */
[----:B------:R-:W3:Y:S04]  /*bd00*/  LDL R182, [R1+0x364] ;  /* 0x0003640001b67983 */ /* 0x000ee80000100800 */
[----:B------:R-:W3:Y:S01]  /*bd10*/  LDL R181, [R1+0xac] ;  /* 0x0000ac0001b57983 */ /* 0x000ee20000100800 */
[----:B------:R-:W-:-:S03]  /*bd20*/  IMAD.X R7, R179, 0x1, R251, P1 ;  /* 0x00000001b3077824 */ /* 0x000fc600008e06fb */
[----:B------:R-:W3:Y:S04]  /*bd30*/  LDL R180, [R1+0x354] ;  /* 0x0003540001b47983 */ /* 0x000ee80000100800 */
[----:B------:R1:W3:Y:S04]  /*bd40*/  @!P0 LDG.E.U16 R159, desc[UR10][R6.64] ;  /* 0x0000000a069f8981 */ /* 0x0002e8000c1e1500 */
[----:B------:R-:W3:Y:S04]  /*bd50*/  LDL R179, [R1+0x8c] ;  /* 0x00008c0001b37983 */ /* 0x000ee80000100800 */
[----:B0-----:R-:W3:Y:S01]  /*bd60*/  LDL R0, [R1+0x6c] ;  /* 0x00006c0001007983 */ /* 0x001ee20000100800 */
[----:B-1----:R-:W-:-:S03]  /*bd70*/  IADD3 R6, P1, R178, R252, RZ ;  /* 0x000000fcb2067210 */ /* 0x002fc60007f3e0ff */
[----:B------:R-:W3:Y:S02]  /*bd80*/  LDL R178, [R1+0x344] ;  /* 0x0003440001b27983 */ /* 0x000ee40000100800 */
[----:B------:R-:W-:Y:S02]  /*bd90*/  IMAD.X R7, R177, 0x1, R251, P1 ;  /* 0x00000001b1077824 */ /* 0x000fe400008e06fb */
[----:B------:R0:W-:Y:S04]  /*bda0*/  STS.U16 [R161+UR8+0x9400], R152 ;  /* 0x00940098a1007988 */ /* 0x0001e80008000408 */
[----:B------:R1:W3:Y:S04]  /*bdb0*/  @!P0 LDG.E.U16 R156, desc[UR10][R6.64] ;  /* 0x0000000a069c8981 */ /* 0x0002e8000c1e1500 */
[----:B------:R2:W-:Y:S04]  /*bdc0*/  STS.U16 [R161+UR8+0x9800], R20 ;  /* 0x00980014a1007988 */ /* 0x0005e80008000408 */
[----:B------:R-:W3:Y:S01]  /*bdd0*/  LDL R177, [R1+0x4c] ;  /* 0x00004c0001b17983 */ /* 0x000ee20000100800 */
[----:B-1----:R-:W-:-:S02]  /*bde0*/  IADD3 R6, P1, R176, R252, RZ ;  /* 0x000000fcb0067210 */ /* 0x002fc40007f3e0ff */
[----:B0-----:R-:W-:Y:S01]  /*bdf0*/  PRMT R152, RZ, 0x7610, R152 ;  /* 0x00007610ff987816 */ /* 0x001fe20000000098 */
[----:B------:R0:W-:Y:S02]  /*be00*/  STS.U16 [R161+UR8+0x9c00], R18 ;  /* 0x009c0012a1007988 */ /* 0x0001e40008000408 */
[----:B----4-:R-:W-:Y:S01]  /*be10*/  IMAD.X R7, R175, 0x1, R251, P1 ;  /* 0x00000001af077824 */ /* 0x010fe200008e06fb */
[----:B--2---:R-:W-:Y:S01]  /*be20*/  PRMT R20, RZ, 0x7610, R20 ;  /* 0x00007610ff147816 */ /* 0x004fe20000000014 */
[----:B------:R-:W2:Y:S04]  /*be30*/  LDL R176, [R1+0x324] ;  /* 0x0003240001b07983 */ /* 0x000ea80000100800 */
[----:B------:R1:W4:Y:S01]  /*be40*/  @!P0 LDG.E.U16 R154, desc[UR10][R6.64] ;  /* 0x0000000a069a8981 */ /* 0x000322000c1e1500 */
[----:B0-----:R-:W-:-:S03]  /*be50*/  PRMT R18, RZ, 0x7610, R18 ;  /* 0x00007610ff127816 */ /* 0x001fc60000000012 */
[----:B------:R-:W4:Y:S01]  /*be60*/  LDL R175, [R1+0x28] ;  /* 0x0000280001af7983 */ /* 0x000f220000100800 */
[----:B-1----:R-:W-:-:S03]  /*be70*/  IADD3 R6, P1, R174, R252, RZ ;  /* 0x000000fcae067210 */ /* 0x002fc60007f3e0ff */
[----:B------:R-:W2:Y:S02]  /*be80*/  LDL R174, [R1+0x334] ;  /* 0x0003340001ae7983 */ /* 0x000ea40000100800 */
[----:B------:R-:W-:-:S05]  /*be90*/  IMAD.X R7, R5, 0x1, R251, P1 ;  /* 0x0000000105077824 */ /* 0x000fca00008e06fb */
[----:B------:R0:W4:Y:S02]  /*bea0*/  @!P0 LDG.E.U16 R152, desc[UR10][R6.64] ;  /* 0x0000000a06988981 */ /* 0x000124000c1e1500 */
[----:B0-----:R-:W-:Y:S02]  /*beb0*/  IADD3 R6, P1, R3, R252, RZ ;  /* 0x000000fc03067210 */ /* 0x001fe40007f3e0ff */
[----:B------:R-:W-:Y:S01]  /*bec0*/  LOP3.LUT R5, R161, 0x20, RZ, 0x3c, !PT ;  /* 0x00000020a1057812 */ /* 0x000fe200078e3cff */
[----:B------:R-:W4:Y:S02]  /*bed0*/  LDL R3, [R1+0x314] ;  /* 0x0003140001037983 */ /* 0x000f240000100800 */
[----:B------:R-:W-:Y:S02]  /*bee0*/  IMAD.X R7, R2, 0x1, R251, P1 ;  /* 0x0000000102077824 */ /* 0x000fe400008e06fb */
[----:B------:R0:W-:Y:S04]  /*bef0*/  STS.U16 [R5+UR8+0x8100], R16 ;  /* 0x0081001005007988 */ /* 0x0001e80008000408 */
[----:B------:R3:W4:Y:S04]  /*bf00*/  @!P0 LDG.E.U16 R20, desc[UR10][R6.64] ;  /* 0x0000000a06148981 */ /* 0x000728000c1e1500 */
[----:B------:R-:W4:Y:S01]  /*bf10*/  LDL R2, [R1+0x48] ;  /* 0x0000480001027983 */ /* 0x000f220000100800 */
[----:B0-----:R-:W-:-:S03]  /*bf20*/  PRMT R16, RZ, 0x7610, R16 ;  /* 0x00007610ff107816 */ /* 0x001fc60000000010 */
[----:B------:R2:W-:Y:S01]  /*bf30*/  STS.U16 [R5+UR8+0x8d00], R8 ;  /* 0x008d000805007988 */ /* 0x0005e20008000408 */
[----:B---3--:R-:W-:-:S05]  /*bf40*/  IADD3 R6, P1, R182, R252, RZ ;  /* 0x000000fcb6067210 */ /* 0x008fca0007f3e0ff */
[----:B------:R-:W-:-:S05]  /*bf50*/  IMAD.X R7, R181, 0x1, R251, P1 ;  /* 0x00000001b5077824 */ /* 0x000fca00008e06fb */
[----:B------:R0:W3:Y:S02]  /*bf60*/  @!P0 LDG.E.U16 R18, desc[UR10][R6.64] ;  /* 0x0000000a06128981 */ /* 0x0000e4000c1e1500 */
[----:B0-----:R-:W-:-:S05]  /*bf70*/  IADD3 R6, P1, R180, R252, RZ ;  /* 0x000000fcb4067210 */ /* 0x001fca0007f3e0ff */
[----:B------:R-:W-:-:S05]  /*bf80*/  IMAD.X R7, R179, 0x1, R251, P1 ;  /* 0x00000001b3077824 */ /* 0x000fca00008e06fb */
[----:B------:R0:W3:Y:S02]  /*bf90*/  @!P0 LDG.E.U16 R16, desc[UR10][R6.64] ;  /* 0x0000000a06108981 */ /* 0x0000e4000c1e1500 */
[----:B0-----:R-:W-:-:S05]  /*bfa0*/  IADD3 R6, P1, R178, R252, RZ ;  /* 0x000000fcb2067210 */ /* 0x001fca0007f3e0ff */
[----:B------:R-:W-:Y:S02]  /*bfb0*/  IMAD.X R7, R0, 0x1, R251, P1 ;  /* 0x0000000100077824 */ /* 0x000fe400008e06fb */
[----:B------:R-:W3:Y:S04]  /*bfc0*/  LDL R0, [R1+0x2f4] ;  /* 0x0002f40001007983 */ /* 0x000ee80000100800 */
[----:B------:R-:W3:Y:S01]  /*bfd0*/  LDL.LU R242, [R1+0x304] ;  /* 0x0003040001f27983 */ /* 0x000ee20000300800 */
[----:B--2---:R-:W-:-:S03]  /*bfe0*/  IADD3 R8, P1, R174, R252, RZ ;  /* 0x000000fcae087210 */ /* 0x004fc60007f3e0ff */
[----:B------:R-:W2:Y:S04]  /*bff0*/  LDL R174, [R1+0x88] ;  /* 0x0000880001ae7983 */ /* 0x000ea80000100800 */
[----:B------:R-:W2:Y:S04]  /*c000*/  LDL.LU R243, [R1+0x68] ;  /* 0x0000680001f37983 */ /* 0x000ea80000300800 */
[----:B------:R0:W-:Y:S02]  /*c010*/  STS.U16 [R5+UR8+0x8500], R11 ;  /* 0x0085000b05007988 */ /* 0x0001e40008000408 */
[----:B0-----:R-:W-:-:S02]  /*c020*/  PRMT R11, RZ, 0x7610, R11 ;  /* 0x00007610ff0b7816 */ /* 0x001fc4000000000b */
[----:B------:R0:W-:Y:S04]  /*c030*/  STS.U16 [R5+UR8+0x8900], R9 ;  /* 0x0089000905007988 */ /* 0x0001e80008000408 */
[----:B------:R1:W2:Y:S01]  /*c040*/  @!P0 LDG.E.U16 R11, desc[UR10][R6.64] ;  /* 0x0000000a060b8981 */ /* 0x0002a2000c1e1500 */
[----:B0-----:R-:W-:Y:S01]  /*c050*/  IMAD.X R9, R177, 0x1, R251, P1 ;  /* 0x00000001b1097824 */ /* 0x001fe200008e06fb */
[----:B-1----:R-:W-:Y:S02]  /*c060*/  PRMT R7, RZ, 0x7610, R7 ;  /* 0x00007610ff077816 */ /* 0x002fe40000000007 */
[----:B------:R0:W-:Y:S04]  /*c070*/  STS.U16 [R5+UR8+0x9100], R10 ;  /* 0x0091000a05007988 */ /* 0x0001e80008000408 */
[----:B------:R1:W2:Y:S01]  /*c080*/  @!P0 LDG.E.U16 R7, desc[UR10][R8.64] ;  /* 0x0000000a08078981 */ /* 0x0002a2000c1e1500 */
[----:B0-----:R-:W-:-:S02]  /*c090*/  PRMT R10, RZ, 0x7610, R10 ;  /* 0x00007610ff0a7816 */ /* 0x001fc4000000000a */
[----:B-1----:R-:W-:-:S05]  /*c0a0*/  IADD3 R8, P1, R176, R252, RZ ;  /* 0x000000fcb0087210 */ /* 0x002fca0007f3e0ff */
[----:B----4-:R-:W-:Y:S01]  /*c0b0*/  IMAD.X R9, R175, 0x1, R251, P1 ;  /* 0x00000001af097824 */ /* 0x010fe200008e06fb */
[----:B------:R0:W-:Y:S04]  /*c0c0*/  STS.U16 [R5+UR8+0x9500], R13 ;  /* 0x0095000d05007988 */ /* 0x0001e80008000408 */
[----:B------:R1:W4:Y:S01]  /*c0d0*/  @!P0 LDG.E.U16 R10, desc[UR10][R8.64] ;  /* 0x0000000a080a8981 */ /* 0x000322000c1e1500 */
[----:B0-----:R-:W-:Y:S02]  /*c0e0*/  PRMT R13, RZ, 0x7610, R13 ;  /* 0x00007610ff0d7816 */ /* 0x001fe4000000000d */
[----:B-1----:R-:W-:Y:S02]  /*c0f0*/  IADD3 R8, P1, R3, R252, RZ ;  /* 0x000000fc03087210 */ /* 0x002fe40007f3e0ff */
[----:B------:R-:W4:Y:S03]  /*c100*/  LDL R3, [R1+0x2d4] ;  /* 0x0002d40001037983 */ /* 0x000f260000100800 */
[----:B------:R-:W-:-:S02]  /*c110*/  IMAD.X R9, R2, 0x1, R251, P1 ;  /* 0x0000000102097824 */ /* 0x000fc400008e06fb */
[----:B------:R-:W4:Y:S04]  /*c120*/  LDL R2, [R1+0xc8] ;  /* 0x0000c80001027983 */ /* 0x000f280000100800 */
[----:B------:R3:W4:Y:S02]  /*c130*/  @!P0 LDG.E.U16 R13, desc[UR10][R8.64] ;  /* 0x0000000a080d8981 */ /* 0x000724000c1e1500 */
[----:B---3--:R-:W-:Y:S02]  /*c140*/  IADD3 R8, P1, R242, R252, RZ ;  /* 0x000000fcf2087210 */ /* 0x008fe40007f3e0ff */
[----:B------:R0:W-:Y:S04]  /*c150*/  STL [R1+0x8bc], R242 ;  /* 0x0008bcf201007387 */ /* 0x0001e80000100800 */
[----:B0-----:R-:W3:Y:S01]  /*c160*/  LDL.LU R242, [R1+0x2e4] ;  /* 0x0002e40001f27983 */ /* 0x001ee20000300800 */
[----:B--2---:R-:W-:-:S03]  /*c170*/  IMAD.X R9, R243, 0x1, R251, P1 ;  /* 0x00000001f3097824 */ /* 0x004fc600008e06fb */
[----:B------:R0:W-:Y:S04]  /*c180*/  STL [R1+0x8c0], R243 ;  /* 0x0008c0f301007387 */ /* 0x0001e80000100800 */
[----:B0-----:R-:W2:Y:S04]  /*c190*/  LDL.LU R243, [R1+0xa8] ;  /* 0x0000a80001f37983 */ /* 0x001ea80000300800 */
[----:B------:R0:W-:Y:S01]  /*c1a0*/  STS.U16 [R5+UR8+0x9900], R12 ;  /* 0x0099000c05007988 */ /* 0x0001e20008000408 */
[----:B------:R-:W-:Y:S02]  /*c1b0*/  LOP3.LUT R6, R161, 0x40, RZ, 0x3c, !PT ;  /* 0x00000040a1067812 */ /* 0x000fe400078e3cff */
[----:B0-----:R-:W-:Y:S01]  /*c1c0*/  PRMT R12, RZ, 0x7610, R12 ;  /* 0x00007610ff0c7816 */ /* 0x001fe2000000000c */
[----:B------:R-:W-:Y:S05]  /*c1d0*/  STS.U16 [R5+UR8+0x9d00], R173 ;  /* 0x009d00ad05007988 */ /* 0x000fea0008000408 */
[----:B------:R0:W4:Y:S04]  /*c1e0*/  @!P0 LDG.E.U16 R12, desc[UR10][R8.64] ;  /* 0x0000000a080c8981 */ /* 0x000128000c1e1500 */
[----:B------:R1:W-:Y:S01]  /*c1f0*/  STS.U16 [R6+UR8+0x8200], R15 ;  /* 0x0082000f06007988 */ /* 0x0003e20008000408 */
[----:B0-----:R-:W-:-:S03]  /*c200*/  IADD3 R8, P1, R0, R252, RZ ;  /* 0x000000fc00087210 */ /* 0x001fc60007f3e0ff */
[----:B------:R-:W4:Y:S01]  /*c210*/  LDL R0, [R1+0x2b4] ;  /* 0x0002b40001007983 */ /* 0x000f220000100800 */
[----:B-1----:R-:W-:Y:S01]  /*c220*/  PRMT R15, RZ, 0x7610, R15 ;  /* 0x00007610ff0f7816 */ /* 0x002fe2000000000f */
[----:B------:R-:W-:-:S05]  /*c230*/  IMAD.X R9, R174, 0x1, R251, P1 ;  /* 0x00000001ae097824 */ /* 0x000fca00008e06fb */
[----:B------:R3:W4:Y:S02]  /*c240*/  @!P0 LDG.E.U16 R15, desc[UR10][R8.64] ;  /* 0x0000000a080f8981 */ /* 0x000724000c1e1500 */
[----:B---3--:R-:W-:Y:S02]  /*c250*/  IADD3 R8, P1, R242, R252, RZ ;  /* 0x000000fcf2087210 */ /* 0x008fe40007f3e0ff */
[----:B------:R0:W-:Y:S04]  /*c260*/  STL [R1+0x8d0], R242 ;  /* 0x0008d0f201007387 */ /* 0x0001e80000100800 */
[----:B0-----:R-:W3:Y:S01]  /*c270*/  LDL.LU R242, [R1+0x2c4] ;  /* 0x0002c40001f27983 */ /* 0x001ee20000300800 */
[----:B--2---:R-:W-:-:S03]  /*c280*/  IMAD.X R9, R243, 0x1, R251, P1 ;  /* 0x00000001f3097824 */ /* 0x004fc600008e06fb */
[----:B------:R0:W-:Y:S04]  /*c290*/  STL [R1+0x8d4], R243 ;  /* 0x0008d4f301007387 */ /* 0x0001e80000100800 */
[----:B0-----:R-:W2:Y:S04]  /*c2a0*/  LDL.LU R243, [R1+0xe8] ;  /* 0x0000e80001f37983 */ /* 0x001ea80000300800 */
[----:B------:R0:W-:Y:S04]  /*c2b0*/  STS.U16 [R6+UR8+0x8600], R14 ;  /* 0x0086000e06007988 */ /* 0x0001e80008000408 */
[----:B------:R1:W-:Y:S04]  /*c2c0*/  STS.U16 [R6+UR8+0x8a00], R23 ;  /* 0x008a001706007988 */ /* 0x0003e80008000408 */
[----:B------:R-:W2:Y:S01]  /*c2d0*/  LDL.LU R187, [R1+0x148] ;  /* 0x0001480001bb7983 */ /* 0x000ea20000300800 */
[----:B0-----:R-:W-:-:S03]  /*c2e0*/  PRMT R14, RZ, 0x7610, R14 ;  /* 0x00007610ff0e7816 */ /* 0x001fc6000000000e */
[----:B------:R-:W2:Y:S04]  /*c2f0*/  LDL.LU R186, [R1+0x294] ;  /* 0x0002940001ba7983 */ /* 0x000ea80000300800 */
[----:B------:R4:W2:Y:S01]  /*c300*/  @!P0 LDG.E.U16 R14, desc[UR10][R8.64] ;  /* 0x0000000a080e8981 */ /* 0x0008a2000c1e1500 */
[----:B-1----:R-:W-:-:S03]  /*c310*/  PRMT R23, RZ, 0x7610, R23 ;  /* 0x00007610ff177816 */ /* 0x002fc60000000017 */
[----:B------:R-:W2:Y:S04]  /*c320*/  LDL.LU R179, [R1+0x128] ;  /* 0x0001280001b37983 */ /* 0x000ea80000300800 */
[----:B------:R-:W2:Y:S01]  /*c330*/  LDL.LU R178, [R1+0x2a4] ;  /* 0x0002a40001b27983 */ /* 0x000ea20000300800 */
[----:B----4-:R-:W-:-:S05]  /*c340*/  IADD3 R8, P1, R3, R252, RZ ;  /* 0x000000fc03087210 */ /* 0x010fca0007f3e0ff */
[----:B------:R-:W-:-:S05]  /*c350*/  IMAD.X R9, R2, 0x1, R251, P1 ;  /* 0x0000000102097824 */ /* 0x000fca00008e06fb */
[----:B------:R3:W4:Y:S04]  /*c360*/  @!P0 LDG.E.U16 R23, desc[UR10][R8.64] ;  /* 0x0000000a08178981 */ /* 0x000728000c1e1500 */
[----:B------:R0:W-:Y:S02]  /*c370*/  STS.U16 [R6+UR8+0x8e00], R22 ;  /* 0x008e001606007988 */ /* 0x0001e40008000408 */
[----:B0-----:R-:W-:Y:S02]  /*c380*/  PRMT R22, RZ, 0x7610, R22 ;  /* 0x00007610ff167816 */ /* 0x001fe40000000016 */
[----:B---3--:R-:W-:Y:S01]  /*c390*/  IADD3 R8, P1, R242, R252, RZ ;  /* 0x000000fcf2087210 */ /* 0x008fe20007f3e0ff */
[----:B------:R0:W-:Y:S04]  /*c3a0*/  STL [R1+0x8e0], R242 ;  /* 0x0008e0f201007387 */ /* 0x0001e80000100800 */
[----:B0-----:R-:W3:Y:S01]  /*c3b0*/  LDL.LU R242, [R1+0x108] ;  /* 0x0001080001f27983 */ /* 0x001ee20000300800 */
[----:B--2---:R-:W-:-:S03]  /*c3c0*/  IMAD.X R9, R243, 0x1, R251, P1 ;  /* 0x00000001f3097824 */ /* 0x004fc600008e06fb */
[----:B------:R-:W-:Y:S04]  /*c3d0*/  STL [R1+0x8e4], R243 ;  /* 0x0008e4f301007387 */ /* 0x000fe80000100800 */
[----:B------:R0:W2:Y:S04]  /*c3e0*/  @!P0 LDG.E.U16 R22, desc[UR10][R8.64] ;  /* 0x0000000a08168981 */ /* 0x0000a8000c1e1500 */
[----:B------:R-:W4:Y:S04]  /*c3f0*/  LDL R175, [R1+0x420] ;  /* 0x0004200001af7983 */ /* 0x000f280000100800 */
[----:B------:R-:W2:Y:S01]  /*c400*/  LDL R174, [R1+0x204] ;  /* 0x0002040001ae7983 */ /* 0x000ea20000100800 */
[----:B0-----:R-:W-:-:S03]  /*c410*/  IADD3 R8, P1, R0, R252, RZ ;  /* 0x000000fc00087210 */ /* 0x001fc60007f3e0ff */
[----:B------:R-:W2:Y:S04]  /*c420*/  LDL R0, [R1+0x224] ;  /* 0x0002240001007983 */ /* 0x000ea80000100800 */
[----:B------:R-:W2:Y:S04]  /*c430*/  LDL R3, [R1+0x1e4] ;  /* 0x0001e40001037983 */ /* 0x000ea80000100800 */
[----:B------:R-:W2:Y:S04]  /*c440*/  LDL R2, [R1+0x1c4] ;  /* 0x0001c40001027983 */ /* 0x000ea80000100800 */
[----:B------:R-:W4:Y:S04]  /*c450*/  LDL.LU R235, [R1+0x208] ;  /* 0x0002080001eb7983 */ /* 0x000f280000300800 */
[----:B------:R-:W2:Y:S04]  /*c460*/  LDL.LU R234, [R1+0x234] ;  /* 0x0002340001ea7983 */ /* 0x000ea80000300800 */
        /* <DEDUP_REMOVED lines=9> */
[----:B------:R-:W2:Y:S01]  /*c500*/  LDL.LU R194, [R1+0x284] ;  /* 0x0002840001c27983 */ /* 0x000ea20000300800 */
[----:B------:R-:W-:-:S03]  /*c510*/  PRMT R173, RZ, 0x7610, R173 ;  /* 0x00007610ffad7816 */ /* 0x000fc600000000ad */
[----:B------:R0:W-:Y:S02]  /*c520*/  STS.U16 [R6+UR8+0x9600], R17 ;  /* 0x0096001106007988 */ /* 0x0001e40008000408 */
[----:B0-----:R-:W-:Y:S02]  /*c530*/  PRMT R17, RZ, 0x7610, R17 ;  /* 0x00007610ff117816 */ /* 0x001fe40000000011 */
[----:B------:R0:W-:Y:S04]  /*c540*/  STS.U16 [R6+UR8+0x9a00], R19 ;  /* 0x009a001306007988 */ /* 0x0001e80008000408 */
[----:B------:R1:W-:Y:S01]  /*c550*/  STS.U16 [R6+UR8+0x9e00], R169 ;  /* 0x009e00a906007988 */ /* 0x0003e20008000408 */
[----:B0-----:R-:W-:Y:S02]  /*c560*/  PRMT R19, RZ, 0x7610, R19 ;  /* 0x00007610ff137816 */ /* 0x001fe40000000013 */
[----:B-1----:R-:W-:Y:S01]  /*c570*/  LOP3.LUT R169, R161, 0x60, RZ, 0x3c, !PT ;  /* 0x00000060a1a97812 */ /* 0x002fe200078e3cff */
[----:B------:R-:W-:Y:S04]  /*c580*/  STS.U16 [R6+UR8+0x9200], R172 ;  /* 0x009200ac06007988 */ /* 0x000fe80008000408 */
[----:B------:R0:W-:Y:S02]  /*c590*/  STS.U16 [R169+UR8+0x8300], R21 ;  /* 0x00830015a9007988 */ /* 0x0001e40008000408 */
[----:B0-----:R-:W-:-:S02]  /*c5a0*/  PRMT R21, RZ, 0x7610, R21 ;  /* 0x00007610ff157816 */ /* 0x001fc40000000015 */
[----:B------:R0:W-:Y:S02]  /*c5b0*/  STS.U16 [R169+UR8+0x8700], R153 ;  /* 0x00870099a9007988 */ /* 0x0001e40008000408 */
[----:B0-----:R-:W-:Y:S02]  /*c5c0*/  PRMT R153, RZ, 0x7610, R153 ;  /* 0x00007610ff997816 */ /* 0x001fe40000000099 */
[----:B------:R0:W-:Y:S02]  /*c5d0*/  STS.U16 [R169+UR8+0x8b00], R155 ;  /* 0x008b009ba9007988 */ /* 0x0001e40008000408 */
[----:B0-----:R-:W-:Y:S02]  /*c5e0*/  PRMT R155, RZ, 0x7610, R155 ;  /* 0x00007610ff9b7816 */ /* 0x001fe4000000009b */
[----:B------:R0:W-:Y:S02]  /*c5f0*/  STS.U16 [R169+UR8+0x8f00], R157 ;  /* 0x008f009da9007988 */ /* 0x0001e40008000408 */
[----:B0-----:R-:W-:-:S02]  /*c600*/  PRMT R157, RZ, 0x7610, R157 ;  /* 0x00007610ff9d7816 */ /* 0x001fc4000000009d */
[----:B------:R0:W-:Y:S02]  /*c610*/  STS.U16 [R169+UR8+0x9300], R158 ;  /* 0x0093009ea9007988 */ /* 0x0001e40008000408 */
[----:B0-----:R-:W-:Y:S02]  /*c620*/  PRMT R158, RZ, 0x7610, R158 ;  /* 0x00007610ff9e7816 */ /* 0x001fe4000000009e */
[----:B------:R0:W-:Y:S02]  /*c630*/  STS.U16 [R169+UR8+0x9700], R163 ;  /* 0x009700a3a9007988 */ /* 0x0001e40008000408 */
[----:B0-----:R-:W-:Y:S02]  /*c640*/  PRMT R163, RZ, 0x7610, R163 ;  /* 0x00007610ffa37816 */ /* 0x001fe400000000a3 */
[----:B------:R0:W-:Y:S02]  /*c650*/  STS.U16 [R169+UR8+0x9b00], R165 ;  /* 0x009b00a5a9007988 */ /* 0x0001e40008000408 */
[----:B0-----:R-:W-:Y:S01]  /*c660*/  PRMT R165, RZ, 0x7610, R165 ;  /* 0x00007610ffa57816 */ /* 0x001fe200000000a5 */
[----:B---3--:R-:W-:-:S05]  /*c670*/  IMAD.X R9, R242, 0x1, R251, P1 ;  /* 0x00000001f2097824 */ /* 0x008fca00008e06fb */
[----:B------:R0:W3:Y:S02]  /*c680*/  @!P0 LDG.E.U16 R173, desc[UR10][R8.64] ;  /* 0x0000000a08ad8981 */ /* 0x0000e4000c1e1500 */
[----:B0-----:R-:W-:-:S05]  /*c690*/  IADD3 R8, P1, R178, R252, RZ ;  /* 0x000000fcb2087210 */ /* 0x001fca0007f3e0ff */
[----:B------:R-:W-:-:S05]  /*c6a0*/  IMAD.X R9, R179, 0x1, R251, P1 ;  /* 0x00000001b3097824 */ /* 0x000fca00008e06fb */
[----:B------:R0:W3:Y:S02]  /*c6b0*/  @!P0 LDG.E.U16 R17, desc[UR10][R8.64] ;  /* 0x0000000a08118981 */ /* 0x0000e4000c1e1500 */
[----:B0-----:R-:W-:-:S05]  /*c6c0*/  IADD3 R8, P1, R186, R252, RZ ;  /* 0x000000fcba087210 */ /* 0x001fca0007f3e0ff */
[----:B------:R-:W-:-:S05]  /*c6d0*/  IMAD.X R9, R187, 0x1, R251, P1 ;  /* 0x00000001bb097824 */ /* 0x000fca00008e06fb */
[----:B------:R2:W3:Y:S02]  /*c6e0*/  @!P0 LDG.E.U16 R19, desc[UR10][R8.64] ;  /* 0x0000000a08138981 */ /* 0x0004e4000c1e1500 */
[----:B--2---:R-:W-:-:S05]  /*c6f0*/  IADD3 R8, P1, R194, R252, RZ ;  /* 0x000000fcc2087210 */ /* 0x004fca0007f3e0ff */
[----:B----4-:R-:W-:-:S05]  /*c700*/  IMAD.X R9, R195, 0x1, R251, P1 ;  /* 0x00000001c3097824 */ /* 0x010fca00008e06fb */
[----:B------:R0:W2:Y:S02]  /*c710*/  @!P0 LDG.E.U16 R21, desc[UR10][R8.64] ;  /* 0x0000000a08158981 */ /* 0x0000a4000c1e1500 */
[----:B0-----:R-:W-:-:S05]  /*c720*/  IADD3 R8, P1, R202, R252, RZ ;  /* 0x000000fcca087210 */ /* 0x001fca0007f3e0ff */
[----:B------:R-:W-:-:S05]  /*c730*/  IMAD.X R9, R203, 0x1, R251, P1 ;  /* 0x00000001cb097824 */ /* 0x000fca00008e06fb */
[----:B------:R0:W4:Y:S02]  /*c740*/  @!P0 LDG.E.U16 R153, desc[UR10][R8.64] ;  /* 0x0000000a08998981 */ /* 0x000124000c1e1500 */
        /* <DEDUP_REMOVED lines=13> */
[----:B------:R-:W-:Y:S02]  /*c820*/  IMAD.X R9, R0, 0x1, R251, P1 ;  /* 0x0000000100097824 */ /* 0x000fe400008e06fb */
[----:B------:R-:W3:Y:S04]  /*c830*/  LDL R0, [R1+0x1a4] ;  /* 0x0001a40001007983 */ /* 0x000ee80000100800 */
[----:B------:R0:W4:Y:S04]  /*c840*/  @!P0 LDG.E.U16 R165, desc[UR10][R8.64] ;  /* 0x0000000a08a58981 */ /* 0x000128000c1e1500 */
[----:B------:R1:W-:Y:S01]  /*c850*/  STL [R1+0x798], R249 ;  /* 0x000798f901007387 */ /* 0x0003e20000100800 */
[----:B0-----:R-:W-:-:S03]  /*c860*/  IADD3 R8, P1, R249, R252, RZ ;  /* 0x000000fcf9087210 */ /* 0x001fc60007f3e0ff */
[----:B-1----:R-:W2:Y:S02]  /*c870*/  LDL.LU R249, [R1+0x400] ;  /* 0x0004000001f97983 */ /* 0x002ea40000300800 */
[----:B------:R-:W-:Y:S02]  /*c880*/  IMAD.X R9, R174, 0x1, R251, P1 ;  /* 0x00000001ae097824 */ /* 0x000fe400008e06fb */
[----:B------:R0:W-:Y:S04]  /*c890*/  STS.U16 [R169+UR8+0x9f00], R166 ;  /* 0x009f00a6a9007988 */ /* 0x0001e80008000408 */
[----:B------:R-:W4:Y:S01]  /*c8a0*/  LDL R175, [R1+0x184] ;  /* 0x0001840001af7983 */ /* 0x000f220000100800 */
[----:B0-----:R-:W-:-:S06]  /*c8b0*/  PRMT R166, RZ, 0x7610, R166 ;  /* 0x00007610ffa67816 */ /* 0x001fcc00000000a6 */
[----:B------:R2:W4:Y:S02]  /*c8c0*/  @!P0 LDG.E.U16 R166, desc[UR10][R8.64] ;  /* 0x0000000a08a68981 */ /* 0x000524000c1e1500 */
[----:B--2---:R-:W-:Y:S02]  /*c8d0*/  IADD3 R8, P1, R249, R252, RZ ;  /* 0x000000fcf9087210 */ /* 0x004fe40007f3e0ff */
[----:B------:R0:W-:Y:S04]  /*c8e0*/  STL [R1+0x7c0], R249 ;  /* 0x0007c0f901007387 */ /* 0x0001e80000100800 */
[----:B0-----:R-:W2:Y:S01]  /*c8f0*/  LDL.LU R249, [R1+0x3f0] ;  /* 0x0003f00001f97983 */ /* 0x001ea20000300800 */
[----:B------:R-:W-:Y:S01]  /*c900*/  PRMT R169, RZ, 0x7610, R169 ;  /* 0x00007610ffa97816 */ /* 0x000fe200000000a9 */
[----:B------:R-:W-:-:S02]  /*c910*/  IMAD.X R9, R3, 0x1, R251, P1 ;  /* 0x0000000103097824 */ /* 0x000fc400008e06fb */
[----:B------:R-:W4:Y:S04]  /*c920*/  LDL R174, [R1+0x164] ;  /* 0x0001640001ae7983 */ /* 0x000f280000100800 */
[----:B------:R2:W4:Y:S02]  /*c930*/  @!P0 LDG.E.U16 R169, desc[UR10][R8.64] ;  /* 0x0000000a08a98981 */ /* 0x000524000c1e1500 */
[----:B--2---:R-:W-:Y:S02]  /*c940*/  IADD3 R8, P1, R249, R252, RZ ;  /* 0x000000fcf9087210 */ /* 0x004fe40007f3e0ff */
[----:B------:R0:W-:Y:S04]  /*c950*/  STL [R1+0x7e8], R249 ;  /* 0x0007e8f901007387 */ /* 0x0001e80000100800 */
[----:B0-----:R-:W2:Y:S01]  /*c960*/  LDL.LU R249, [R1+0x3e0] ;  /* 0x0003e00001f97983 */ /* 0x001ea20000300800 */
[----:B------:R-:W-:-:S03]  /*c970*/  IMAD.X R9, R2, 0x1, R251, P1 ;  /* 0x0000000102097824 */ /* 0x000fc600008e06fb */
[----:B------:R0:W-:Y:S04]  /*c980*/  STS.U16 [R161+UR8], R170 ;  /* 0x000000aaa1007988 */ /* 0x0001e80008000408 */
[----:B------:R-:W4:Y:S04]  /*c990*/  LDL R3, [R1+0x3b0] ;  /* 0x0003b00001037983 */ /* 0x000f280000100800 */
[----:B------:R-:W4:Y:S01]  /*c9a0*/  LDL R2, [R1+0x144] ;  /* 0x0001440001027983 */ /* 0x000f220000100800 */
[----:B0-----:R-:W-:-:S06]  /*c9b0*/  PRMT R170, RZ, 0x7610, R170 ;  /* 0x00007610ffaa7816 */ /* 0x001fcc00000000aa */
[----:B------:R2:W4:Y:S02]  /*c9c0*/  @!P0 LDG.E.U16 R170, desc[UR10][R8.64] ;  /* 0x0000000a08aa8981 */ /* 0x000524000c1e1500 */
[----:B--2---:R-:W-:Y:S02]  /*c9d0*/  IADD3 R8, P1, R249, R252, RZ ;  /* 0x000000fcf9087210 */ /* 0x004fe40007f3e0ff */
[----:B------:R0:W-:Y:S04]  /*c9e0*/  STL [R1+0x810], R249 ;  /* 0x000810f901007387 */ /* 0x0001e80000100800 */
[----:B0-----:R-:W2:Y:S01]  /*c9f0*/  LDL.LU R249, [R1+0x3d0] ;  /* 0x0003d00001f97983 */ /* 0x001ea20000300800 */
[----:B------:R-:W-:Y:S01]  /*ca00*/  PRMT R172, RZ, 0x7610, R172 ;  /* 0x00007610ffac7816 */ /* 0x000fe200000000ac */
[----:B---3--:R-:W-:-:S02]  /*ca10*/  IMAD.X R9, R0, 0x1, R251, P1 ;  /* 0x0000000100097824 */ /* 0x008fc400008e06fb */
[----:B------:R-:W3:Y:S04]  /*ca20*/  LDL R182, [R1+0x3a0] ;  /* 0x0003a00001b67983 */ /* 0x000ee80000100800 */
[----:B------:R-:W3:Y:S04]  /*ca30*/  LDL R0, [R1+0x124] ;  /* 0x0001240001007983 */ /* 0x000ee80000100800 */
[----:B------:R-:W3:Y:S04]  /*ca40*/  LDL R181, [R1+0x390] ;  /* 0x0003900001b57983 */ /* 0x000ee80000100800 */
[----:B------:R-:W3:Y:S04]  /*ca50*/  LDL R180, [R1+0x104] ;  /* 0x0001040001b47983 */ /* 0x000ee80000100800 */
[----:B------:R2:W3:Y:S02]  /*ca60*/  @!P0 LDG.E.U16 R172, desc[UR10][R8.64] ;  /* 0x0000000a08ac8981 */ /* 0x0004e4000c1e1500 */
[----:B--2---:R-:W-:-:S02]  /*ca70*/  IADD3 R8, P1, R249, R252, RZ ;  /* 0x000000fcf9087210 */ /* 0x004fc40007f3e0ff */
[----:B------:R0:W-:Y:S04]  /*ca80*/  STL [R1+0x838], R249 ;  /* 0x000838f901007387 */ /* 0x0001e80000100800 */
[----:B0-----:R-:W2:Y:S04]  /*ca90*/  LDL.LU R249, [R1+0x3c0] ;  /* 0x0003c00001f97983 */ /* 0x001ea80000300800 */
[----:B------:R-:W3:Y:S01]  /*caa0*/  LDL R177, [R1+0x380] ;  /* 0x0003800001b17983 */ /* 0x000ee20000100800 */
[----:B----4-:R-:W-:-:S03]  /*cab0*/  IMAD.X R9, R175, 0x1, R251, P1 ;  /* 0x00000001af097824 */ /* 0x010fc600008e06fb */
[----:B------:R0:W-:Y:S04]  /*cac0*/  STS.U16 [R161+UR8+0x400], R171 ;  /* 0x000400aba1007988 */ /* 0x0001e80008000408 */
[----:B------:R-:W4:Y:S01]  /*cad0*/  LDL R176, [R1+0xe4] ;  /* 0x0000e40001b07983 */ /* 0x000f220000100800 */
[----:B0-----:R-:W-:-:S03]  /*cae0*/  PRMT R171, RZ, 0x7610, R171 ;  /* 0x00007610ffab7816 */ /* 0x001fc600000000ab */
[----:B------:R0:W-:Y:S04]  /*caf0*/  STS.U16 [R161+UR8+0x800], R168 ;  /* 0x000800a8a1007988 */ /* 0x0001e80008000408 */
[----:B------:R2:W4:Y:S01]  /*cb00*/  @!P0 LDG.E.U16 R171, desc[UR10][R8.64] ;  /* 0x0000000a08ab8981 */ /* 0x000522000c1e1500 */
[----:B0-----:R-:W-:-:S03]  /*cb10*/  PRMT R168, RZ, 0x7610, R168 ;  /* 0x00007610ffa87816 */ /* 0x001fc600000000a8 */
[----:B------:R0:W-:Y:S02]  /*cb20*/  STS.U16 [R161+UR8+0xc00], R167 ;  /* 0x000c00a7a1007988 */ /* 0x0001e40008000408 */
[----:B0-----:R-:W-:Y:S02]  /*cb30*/  PRMT R167, RZ, 0x7610, R167 ;  /* 0x00007610ffa77816 */ /* 0x001fe400000000a7 */
[----:B--2---:R-:W-:Y:S01]  /*cb40*/  IADD3 R8, P1, R249, R252, RZ ;  /* 0x000000fcf9087210 */ /* 0x004fe20007f3e0ff */
[----:B------:R-:W-:Y:S04]  /*cb50*/  STL [R1+0x83c], R249 ;  /* 0x00083cf901007387 */ /* 0x000fe80000100800 */
[----:B------:R-:W2:Y:S01]  /*cb60*/  LDL R175, [R1+0x370] ;  /* 0x0003700001af7983 */ /* 0x000ea20000100800 */
[----:B------:R-:W-:-:S03]  /*cb70*/  IMAD.X R9, R174, 0x1, R251, P1 ;  /* 0x00000001ae097824 */ /* 0x000fc600008e06fb */
[----:B------:R-:W2:Y:S04]  /*cb80*/  LDL R174, [R1+0xc4] ;  /* 0x0000c40001ae7983 */ /* 0x000ea80000100800 */
[----:B------:R0:W2:Y:S02]  /*cb90*/  @!P0 LDG.E.U16 R168, desc[UR10][R8.64] ;  /* 0x0000000a08a88981 */ /* 0x0000a4000c1e1500 */
[----:B0-----:R-:W-:Y:S02]  /*cba0*/  IADD3 R8, P1, R3, R252, RZ ;  /* 0x000000fc03087210 */ /* 0x001fe40007f3e0ff */
[----:B------:R-:W2:Y:S03]  /*cbb0*/  LDL R3, [R1+0x360] ;  /* 0x0003600001037983 */ /* 0x000ea60000100800 */
[----:B------:R-:W-:-:S02]  /*cbc0*/  IMAD.X R9, R2, 0x1, R251, P1 ;  /* 0x0000000102097824 */ /* 0x000fc400008e06fb */
[----:B------:R-:W2:Y:S04]  /*cbd0*/  LDL R2, [R1+0xa4] ;  /* 0x0000a40001027983 */ /* 0x000ea80000100800 */
[----:B------:R3:W2:Y:S02]  /*cbe0*/  @!P0 LDG.E.U16 R167, desc[UR10][R8.64] ;  /* 0x0000000a08a78981 */ /* 0x0006a4000c1e1500 */
[----:B---3--:R-:W-:Y:S02]  /*cbf0*/  IADD3 R8, P1, R182, R252, RZ ;  /* 0x000000fcb6087210 */ /* 0x008fe40007f3e0ff */
[----:B------:R-:W3:Y:S03]  /*cc00*/  LDL R182, [R1+0x350] ;  /* 0x0003500001b67983 */ /* 0x000ee60000100800 */
[----:B------:R-:W-:-:S02]  /*cc10*/  IMAD.X R9, R0, 0x1, R251, P1 ;  /* 0x0000000100097824 */ /* 0x000fc400008e06fb */
[----:B------:R-:W3:Y:S04]  /*cc20*/  LDL R0, [R1+0x84] ;  /* 0x0000840001007983 */ /* 0x000ee80000100800 */
[----:B------:R0:W-:Y:S02]  /*cc30*/  STS.U16 [R161+UR8+0x1000], R164 ;  /* 0x001000a4a1007988 */ /* 0x0001e40008000408 */
[----:B0-----:R-:W-:Y:S02]  /*cc40*/  PRMT R164, RZ, 0x7610, R164 ;  /* 0x00007610ffa47816 */ /* 0x001fe400000000a4 */
[----:B------:R0:W-:Y:S04]  /*cc50*/  STS.U16 [R161+UR8+0x1400], R162 ;  /* 0x001400a2a1007988 */ /* 0x0001e80008000408 */
[----:B------:R1:W3:Y:S01]  /*cc60*/  @!P0 LDG.E.U16 R164, desc[UR10][R8.64] ;  /* 0x0000000a08a48981 */ /* 0x0002e2000c1e1500 */
[----:B0-----:R-:W-:-:S02]  /*cc70*/  PRMT R162, RZ, 0x7610, R162 ;  /* 0x00007610ffa27816 */ /* 0x001fc400000000a2 */
[-C--:B-1----:R-:W-:Y:S02]  /*cc80*/  IADD3 R8, P1, R181, R252.reuse, RZ ;  /* 0x000000fcb5087210 */ /* 0x082fe40007f3e0ff */
[----:B------:R-:W3:Y:S03]  /*cc90*/  LDL R181, [R1+0x340] ;  /* 0x0003400001b57983 */ /* 0x000ee60000100800 */
[----:B------:R-:W-:Y:S02]  /*cca0*/  IMAD.X R9, R180, 0x1, R251, P1 ;  /* 0x00000001b4097824 */ /* 0x000fe400008e06fb */
[----:B------:R-:W3:Y:S04]  /*ccb0*/  LDL R180, [R1+0x64] ;  /* 0x0000640001b47983 */ /* 0x000ee80000100800 */
[----:B------:R0:W3:Y:S04]  /*ccc0*/  @!P0 LDG.E.U16 R162, desc[UR10][R8.64] ;  /* 0x0000000a08a28981 */ /* 0x0000e8000c1e1500 */
[----:B------:R1:W-:Y:S01]  /*ccd0*/  STS.U16 [R161+UR8+0x1800], R160 ;  /* 0x001800a0a1007988 */ /* 0x0003e20008000408 */
[----:B0-----:R-:W-:-:S03]  /*cce0*/  IADD3 R8, P1, R177, R252, RZ ;  /* 0x000000fcb1087210 */ /* 0x001fc60007f3e0ff */
[----:B------:R-:W3:Y:S01]  /*ccf0*/  LDL R177, [R1+0x330] ;  /* 0x0003300001b17983 */ /* 0x000ee20000100800 */
[----:B-1----:R-:W-:Y:S01]  /*cd00*/  PRMT R160, RZ, 0x7610, R160 ;  /* 0x00007610ffa07816 */ /* 0x002fe200000000a0 */
[----:B----4-:R-:W-:Y:S02]  /*cd10*/  IMAD.X R9, R176, 0x1, R251, P1 ;  /* 0x00000001b0097824 */ /* 0x010fe400008e06fb */
[----:B------:R-:W4:Y:S04]  /*cd20*/  LDL R176, [R1+0x44] ;  /* 0x0000440001b07983 */ /* 0x000f280000100800 */
[----:B------:R2:W4:Y:S04]  /*cd30*/  @!P0 LDG.E.U16 R160, desc[UR10][R8.64] ;  /* 0x0000000a08a08981 */ /* 0x000528000c1e1500 */
[----:B------:R0:W-:Y:S02]  /*cd40*/  STS.U16 [R161+UR8+0x1c00], R159 ;  /* 0x001c009fa1007988 */ /* 0x0001e40008000408 */
[----:B0-----:R-:W-:-:S02]  /*cd50*/  PRMT R159, RZ, 0x7610, R159 ;  /* 0x00007610ff9f7816 */ /* 0x001fc4000000009f */
[----:B------:R0:W-:Y:S02]  /*cd60*/  STS.U16 [R161+UR8+0x2000], R156 ;  /* 0x0020009ca1007988 */ /* 0x0001e40008000408 */
[----:B0-----:R-:W-:Y:S02]  /*cd70*/  PRMT R156, RZ, 0x7610, R156 ;  /* 0x00007610ff9c7816 */ /* 0x001fe4000000009c */
[-C--:B--2---:R-:W-:Y:S02]  /*cd80*/  IADD3 R8, P1, R175, R252.reuse, RZ ;  /* 0x000000fcaf087210 */ /* 0x084fe40007f3e0ff */
[----:B------:R-:W2:Y:S03]  /*cd90*/  LDL R175, [R1+0x320] ;  /* 0x0003200001af7983 */ /* 0x000ea60000100800 */
[----:B------:R-:W-:Y:S02]  /*cda0*/  IMAD.X R9, R174, 0x1, R251, P1 ;  /* 0x00000001ae097824 */ /* 0x000fe400008e06fb */
[----:B------:R-:W2:Y:S04]  /*cdb0*/  LDL R174, [R1+0x30] ;  /* 0x0000300001ae7983 */ /* 0x000ea80000100800 */
[----:B------:R0:W2:Y:S02]  /*cdc0*/  @!P0 LDG.E.U16 R159, desc[UR10][R8.64] ;  /* 0x0000000a089f8981 */ /* 0x0000a4000c1e1500 */
[----:B0-----:R-:W-:-:S02]  /*cdd0*/  IADD3 R8, P1, R3, R252, RZ ;  /* 0x000000fc03087210 */ /* 0x001fc40007f3e0ff */
[----:B------:R-:W2:Y:S03]  /*cde0*/  LDL R3, [R1+0x310] ;  /* 0x0003100001037983 */ /* 0x000ea60000100800 */
[----:B------:R-:W-:Y:S02]  /*cdf0*/  IMAD.X R9, R2, 0x1, R251, P1 ;  /* 0x0000000102097824 */ /* 0x000fe400008e06fb */
[----:B------:R-:W2:Y:S04]  /*ce00*/  LDL R2, [R1+0x50] ;  /* 0x0000500001027983 */ /* 0x000ea80000100800 */
[----:B------:R3:W2:Y:S02]  /*ce10*/  @!P0 LDG.E.U16 R156, desc[UR10][R8.64] ;  /* 0x0000000a089c8981 */ /* 0x0006a4000c1e1500 */
[----:B---3--:R-:W-:-:S02]  /*ce20*/  IADD3 R8, P1, R182, R252, RZ ;  /* 0x000000fcb6087210 */ /* 0x008fc40007f3e0ff */
[----:B------:R-:W3:Y:S03]  /*ce30*/  LDL R182, [R1+0x300] ;  /* 0x0003000001b67983 */ /* 0x000ee60000100800 */
[----:B------:R-:W-:Y:S02]  /*ce40*/  IMAD.X R9, R0, 0x1, R251, P1 ;  /* 0x0000000100097824 */ /* 0x000fe400008e06fb */
[----:B------:R-:W3:Y:S04]  /*ce50*/  LDL R0, [R1+0x70] ;  /* 0x0000700001007983 */ /* 0x000ee80000100800 */
[----:B------:R0:W-:Y:S02]  /*ce60*/  STS.U16 [R161+UR8+0x2400], R154 ;  /* 0x0024009aa1007988 */ /* 0x0001e40008000408 */
[----:B0-----:R-:W-:-:S02]  /*ce70*/  PRMT R154, RZ, 0x7610, R154 ;  /* 0x00007610ff9a7816 */ /* 0x001fc4000000009a */
[----:B------:R0:W-:Y:S04]  /*ce80*/  STS.U16 [R161+UR8+0x2800], R152 ;  /* 0x00280098a1007988 */ /* 0x0001e80008000408 */
[----:B------:R1:W3:Y:S01]  /*ce90*/  @!P0 LDG.E.U16 R154, desc[UR10][R8.64] ;  /* 0x0000000a089a8981 */ /* 0x0002e2000c1e1500 */
[----:B0-----:R-:W-:Y:S02]  /*cea0*/  PRMT R152, RZ, 0x7610, R152 ;  /* 0x00007610ff987816 */ /* 0x001fe40000000098 */
[----:B-1----:R-:W-:Y:S01]  /*ceb0*/  IADD3 R8, P1, R181, R252, RZ ;  /* 0x000000fcb5087210 */ /* 0x002fe20007f3e0ff */
[----:B------:R0:W-:Y:S04]  /*cec0*/  STS.U16 [R161+UR8+0x2c00], R20 ;  /* 0x002c0014a1007988 */ /* 0x0001e80008000408 */
[----:B------:R-:W-:Y:S01]  /*ced0*/  IMAD.X R9, R180, 0x1, R251, P1 ;  /* 0x00000001b4097824 */ /* 0x000fe200008e06fb */
[----:B------:R-:W3:Y:S04]  /*cee0*/  LDL R181, [R1+0x2f0] ;  /* 0x0002f00001b57983 */ /* 0x000ee80000100800 */
[----:B------:R1:W3:Y:S01]  /*cef0*/  @!P0 LDG.E.U16 R152, desc[UR10][R8.64] ;  /* 0x0000000a08988981 */ /* 0x0002e2000c1e1500 */
[----:B0-----:R-:W-:-:S03]  /*cf00*/  PRMT R20, RZ, 0x7610, R20 ;  /* 0x00007610ff147816 */ /* 0x001fc60000000014 */
[----:B------:R-:W3:Y:S01]  /*cf10*/  LDL R180, [R1+0x90] ;  /* 0x0000900001b47983 */ /* 0x000ee20000100800 */
[----:B-1----:R-:W-:-:S03]  /*cf20*/  IADD3 R8, P1, R177, R252, RZ ;  /* 0x000000fcb1087210 */ /* 0x002fc60007f3e0ff */
[----:B------:R0:W-:Y:S02]  /*cf30*/  STS.U16 [R161+UR8+0x3000], R18 ;  /* 0x00300012a1007988 */ /* 0x0001e40008000408 */
[----:B----4-:R-:W-:Y:S02]  /*cf40*/  IMAD.X R9, R176, 0x1, R251, P1 ;  /* 0x00000001b0097824 */ /* 0x010fe400008e06fb */
[----:B------:R-:W4:Y:S04]  /*cf50*/  LDL R177, [R1+0x2e0] ;  /* 0x0002e00001b17983 */ /* 0x000f280000100800 */
[----:B------:R2:W4:Y:S01]  /*cf60*/  @!P0 LDG.E.U16 R20, desc[UR10][R8.64] ;  /* 0x0000000a08148981 */ /* 0x000522000c1e1500 */
[----:B0-----:R-:W-:-:S03]  /*cf70*/  PRMT R18, RZ, 0x7610, R18 ;  /* 0x00007610ff127816 */ /* 0x001fc60000000012 */
[----:B------:R-:W4:Y:S04]  /*cf80*/  LDL R176, [R1+0xb0] ;  /* 0x0000b00001b07983 */ /* 0x000f280000100800 */
[----:B------:R0:W-:Y:S02]  /*cf90*/  STS.U16 [R161+UR8+0x3400], R16 ;  /* 0x00340010a1007988 */ /* 0x0001e40008000408 */
[----:B0-----:R-:W-:Y:S02]  /*cfa0*/  PRMT R16, RZ, 0x7610, R16 ;  /* 0x00007610ff107816 */ /* 0x001fe40000000010 */
[----:B--2---:R-:W-:Y:S02]  /*cfb0*/  IADD3 R8, P1, R175, R252, RZ ;  /* 0x000000fcaf087210 */ /* 0x004fe40007f3e0ff */
[----:B------:R-:W2:Y:S03]  /*cfc0*/  LDL R175, [R1+0x2d0] ;  /* 0x0002d00001af7983 */ /* 0x000ea60000100800 */
[----:B------:R-:W-:-:S02]  /*cfd0*/  IMAD.X R9, R174, 0x1, R251, P1 ;  /* 0x00000001ae097824 */ /* 0x000fc400008e06fb */
[----:B------:R-:W2:Y:S04]  /*cfe0*/  LDL R174, [R1+0xd0] ;  /* 0x0000d00001ae7983 */ /* 0x000ea80000100800 */
[----:B------:R0:W2:Y:S02]  /*cff0*/  @!P0 LDG.E.U16 R18, desc[UR10][R8.64] ;  /* 0x0000000a08128981 */ /* 0x0000a4000c1e1500 */
[----:B0-----:R-:W-:Y:S02]  /*d000*/  IADD3 R8, P1, R3, R252, RZ ;  /* 0x000000fc03087210 */ /* 0x001fe40007f3e0ff */
[----:B------:R-:W2:Y:S03]  /*d010*/  LDL R3, [R1+0x2c0] ;  /* 0x0002c00001037983 */ /* 0x000ea60000100800 */
[----:B------:R-:W-:-:S02]  /*d020*/  IMAD.X R9, R2, 0x1, R251, P1 ;  /* 0x0000000102097824 */ /* 0x000fc400008e06fb */
[----:B------:R-:W2:Y:S04]  /*d030*/  LDL R2, [R1+0xf0] ;  /* 0x0000f00001027983 */ /* 0x000ea80000100800 */
[----:B------:R3:W2:Y:S02]  /*d040*/  @!P0 LDG.E.U16 R16, desc[UR10][R8.64] ;  /* 0x0000000a08108981 */ /* 0x0006a4000c1e1500 */
[----:B---3--:R-:W-:-:S05]  /*d050*/  IADD3 R8, P1, R182, R252, RZ ;  /* 0x000000fcb6087210 */ /* 0x008fca0007f3e0ff */
[----:B------:R-:W-:Y:S02]  /*d060*/  IMAD.X R9, R0, 0x1, R251, P1 ;  /* 0x0000000100097824 */ /* 0x000fe400008e06fb */
[----:B------:R-:W3:Y:S04]  /*d070*/  LDL R0, [R1+0x110] ;  /* 0x0001100001007983 */ /* 0x000ee80000100800 */
[----:B------:R-:W3:Y:S04]  /*d080*/  LDL.LU R243, [R1+0x2b0] ;  /* 0x0002b00001f37983 */ /* 0x000ee80000300800 */
[----:B------:R0:W-:Y:S04]  /*d090*/  STS.U16 [R161+UR8+0x3c00], R7 ;  /* 0x003c0007a1007988 */ /* 0x0001e80008000408 */
[----:B------:R1:W-:Y:S01]  /*d0a0*/  STS.U16 [R161+UR8+0x4000], R10 ;  /* 0x0040000aa1007988 */ /* 0x0003e20008000408 */
[----:B0-----:R-:W-:-:S03]  /*d0b0*/  PRMT R7, RZ, 0x7610, R7 ;  /* 0x00007610ff077816 */ /* 0x001fc60000000007 */
[----:B------:R0:W-:Y:S04]  /*d0c0*/  STS.U16 [R161+UR8+0x3800], R11 ;  /* 0x0038000ba1007988 */ /* 0x0001e80008000408 */
[----:B------:R0:W3:Y:S01]  /*d0d0*/  @!P0 LDG.E.U16 R7, desc[UR10][R8.64] ;  /* 0x0000000a08078981 */ /* 0x0000e2000c1e1500 */
[----:B-1----:R-:W-:Y:S02]  /*d0e0*/  IADD3 R10, P1, R181, R252, RZ ;  /* 0x000000fcb50a7210 */ /* 0x002fe40007f3e0ff */
[----:B0-----:R-:W-:-:S03]  /*d0f0*/  PRMT R8, RZ, 0x7610, R8 ;  /* 0x00007610ff087816 */ /* 0x001fc60000000008 */
[----:B------:R-:W-:Y:S01]  /*d100*/  IMAD.X R11, R180, 0x1, R251, P1 ;  /* 0x00000001b40b7824 */ /* 0x000fe200008e06fb */
[----:B------:R-:W-:Y:S01]  /*d110*/  PRMT R9, RZ, 0x7610, R9 ;  /* 0x00007610ff097816 */ /* 0x000fe20000000009 */
[----:B------:R2:W-:Y:S04]  /*d120*/  STS.U16 [R161+UR8+0x4800], R12 ;  /* 0x0048000ca1007988 */ /* 0x0005e80008000408 */
[----:B------:R4:W3:Y:S04]  /*d130*/  @!P0 LDG.E.U16 R8, desc[UR10][R10.64] ;  /* 0x0000000a0a088981 */ /* 0x0008e8000c1e1500 */
[----:B------:R0:W-:Y:S04]  /*d140*/  STS.U16 [R161+UR8+0x4400], R13 ;  /* 0x0044000da1007988 */ /* 0x0001e80008000408 */
[----:B------:R-:W3:Y:S01]  /*d150*/  LDL.LU R180, [R1+0x2a0] ;  /* 0x0002a00001b47983 */ /* 0x000ee20000300800 */
[----:B----4-:R-:W-:-:S03]  /*d160*/  IADD3 R10, P1, R177, R252, RZ ;  /* 0x000000fcb10a7210 */ /* 0x010fc60007f3e0ff */
[----:B------:R-:W4:Y:S02]  /*d170*/  LDL.LU R181, [R1+0x130] ;  /* 0x0001300001b57983 */ /* 0x000f240000300800 */
[----:B------:R-:W-:Y:S02]  /*d180*/  IMAD.X R11, R176, 0x1, R251, P1 ;  /* 0x00000001b00b7824 */ /* 0x000fe400008e06fb */
[----:B------:R-:W4:Y:S04]  /*d190*/  LDL.LU R188, [R1+0x290] ;  /* 0x0002900001bc7983 */ /* 0x000f280000300800 */
[----:B------:R1:W4:Y:S04]  /*d1a0*/  @!P0 LDG.E.U16 R9, desc[UR10][R10.64] ;  /* 0x0000000a0a098981 */ /* 0x000328000c1e1500 */
[----:B------:R-:W4:Y:S04]  /*d1b0*/  LDL.LU R189, [R1+0x150] ;  /* 0x0001500001bd7983 */ /* 0x000f280000300800 */
[----:B------:R3:W-:Y:S01]  /*d1c0*/  STS.U16 [R161+UR8+0x5000], R14 ;  /* 0x0050000ea1007988 */ /* 0x0007e20008000408 */
[----:B-1----:R-:W-:-:S03]  /*d1d0*/  PRMT R10, RZ, 0x7610, R10 ;  /* 0x00007610ff0a7816 */ /* 0x002fc6000000000a */
[----:B------:R1:W-:Y:S04]  /*d1e0*/  STS.U16 [R161+UR8+0x4c00], R15 ;  /* 0x004c000fa1007988 */ /* 0x0003e80008000408 */
[----:B------:R-:W4:Y:S04]  /*d1f0*/  LDL.LU R197, [R1+0x170] ;  /* 0x0001700001c57983 */ /* 0x000f280000300800 */
[----:B------:R-:W4:Y:S04]  /*d200*/  LDL.LU R196, [R1+0x280] ;  /* 0x0002800001c47983 */ /* 0x000f280000300800 */
[----:B------:R-:W4:Y:S04]  /*d210*/  LDL R177, [R1+0x41c] ;  /* 0x00041c0001b17983 */ /* 0x000f280000100800 */
[----:B------:R-:W4:Y:S04]  /*d220*/  LDL R183, [R1+0x3fc] ;  /* 0x0003fc0001b77983 */ /* 0x000f280000100800 */
[----:B------:R-:W4:Y:S04]  /*d230*/  LDL R176, [R1+0x3ec] ;  /* 0x0003ec0001b07983 */ /* 0x000f280000100800 */
[----:B------:R-:W4:Y:S04]  /*d240*/  LDL R184, [R1+0x3dc] ;  /* 0x0003dc0001b87983 */ /* 0x000f280000100800 */
[----:B------:R-:W4:Y:S01]  /*d250*/  LDL R182, [R1+0x19c] ;  /* 0x00019c0001b67983 */ /* 0x000f220000100800 */
[----:B--2---:R-:W-:-:S03]  /*d260*/  IADD3 R12, P1, R175, R252, RZ ;  /* 0x000000fcaf0c7210 */ /* 0x004fc60007f3e0ff */
[----:B------:R-:W2:Y:S02]  /*d270*/  LDL R175, [R1+0x40c] ;  /* 0x00040c0001af7983 */ /* 0x000ea40000100800 */
[----:B0-----:R-:W-:Y:S02]  /*d280*/  IMAD.X R13, R174, 0x1, R251, P1 ;  /* 0x00000001ae0d7824 */ /* 0x001fe400008e06fb */
[----:B------:R-:W2:Y:S04]  /*d290*/  LDL R174, [R1+0x21c] ;  /* 0x00021c0001ae7983 */ /* 0x000ea80000100800 */
[----:B------:R0:W2:Y:S02]  /*d2a0*/  @!P0 LDG.E.U16 R10, desc[UR10][R12.64] ;  /* 0x0000000a0c0a8981 */ /* 0x0000a4000c1e1500 */
[----:B0-----:R-:W-:-:S02]  /*d2b0*/  IADD3 R12, P1, R3, R252, RZ ;  /* 0x000000fc030c7210 */ /* 0x001fc40007f3e0ff */
[----:B------:R-:W2:Y:S03]  /*d2c0*/  LDL R3, [R1+0x1fc] ;  /* 0x0001fc0001037983 */ /* 0x000ea60000100800 */
[----:B------:R-:W-:Y:S02]  /*d2d0*/  IMAD.X R13, R2, 0x1, R251, P1 ;  /* 0x00000001020d7824 */ /* 0x000fe400008e06fb */
[----:B------:R-:W2:Y:S01]  /*d2e0*/  LDL R2, [R1+0x1dc] ;  /* 0x0001dc0001027983 */ /* 0x000ea20000100800 */
[----:B---3--:R-:W-:-:S05]  /*d2f0*/  IADD3 R14, P1, R243, R252, RZ ;  /* 0x000000fcf30e7210 */ /* 0x008fca0007f3e0ff */
[----:B-1----:R-:W-:Y:S02]  /*d300*/  IMAD.X R15, R0, 0x1, R251, P1 ;  /* 0x00000001000f7824 */ /* 0x002fe400008e06fb */
[----:B------:R-:W3:Y:S04]  /*d310*/  LDL R0, [R1+0x1bc] ;  /* 0x0001bc0001007983 */ /* 0x000ee80000100800 */
[----:B------:R-:W2:Y:S04]  /*d320*/  LDL.LU R237, [R1+0x210] ;  /* 0x0002100001ed7983 */ /* 0x000ea80000300800 */
[----:B------:R-:W3:Y:S04]  /*d330*/  LDL.LU R236, [R1+0x230] ;  /* 0x0002300001ec7983 */ /* 0x000ee80000300800 */
[----:B------:R-:W2:Y:S04]  /*d340*/  LDL.LU R229, [R1+0x1f0] ;  /* 0x0001f00001e57983 */ /* 0x000ea80000300800 */
[----:B------:R-:W3:Y:S04]  /*d350*/  LDL.LU R228, [R1+0x240] ;  /* 0x0002400001e47983 */ /* 0x000ee80000300800 */
[----:B------:R-:W2:Y:S04]  /*d360*/  LDL.LU R221, [R1+0x1d0] ;  /* 0x0001d00001dd7983 */ /* 0x000ea80000300800 */
[----:B------:R-:W3:Y:S04]  /*d370*/  LDL.LU R220, [R1+0x250] ;  /* 0x0002500001dc7983 */ /* 0x000ee80000300800 */
[----:B------:R-:W2:Y:S04]  /*d380*/  LDL.LU R213, [R1+0x1b0] ;  /* 0x0001b00001d57983 */ /* 0x000ea80000300800 */
[----:B------:R-:W3:Y:S04]  /*d390*/  LDL.LU R212, [R1+0x260] ;  /* 0x0002600001d47983 */ /* 0x000ee80000300800 */
[----:B------:R-:W2:Y:S04]  /*d3a0*/  LDL.LU R205, [R1+0x190] ;  /* 0x0001900001cd7983 */ /* 0x000ea80000300800 */
[----:B------:R-:W3:Y:S01]  /*d3b0*/  LDL.LU R204, [R1+0x270] ;  /* 0x0002700001cc7983 */ /* 0x000ee20000300800 */
[----:B------:R-:W-:-:S06]  /*d3c0*/  PRMT R11, RZ, 0x7610, R11 ;  /* 0x00007610ff0b7816 */ /* 0x000fcc000000000b */
[----:B------:R0:W2:Y:S02]  /*d3d0*/  @!P0 LDG.E.U16 R11, desc[UR10][R12.64] ;  /* 0x0000000a0c0b8981 */ /* 0x0000a4000c1e1500 */
[----:B0-----:R-:W-:-:S06]  /*d3e0*/  PRMT R12, RZ, 0x7610, R12 ;  /* 0x00007610ff0c7816 */ /* 0x001fcc000000000c */
[----:B------:R0:W2:Y:S01]  /*d3f0*/  @!P0 LDG.E.U16 R12, desc[UR10][R14.64] ;  /* 0x0000000a0e0c8981 */ /* 0x0000a2000c1e1500 */
[----:B------:R-:W-:-:S03]  /*d400*/  PRMT R13, RZ, 0x7610, R13 ;  /* 0x00007610ff0d7816 */ /* 0x000fc6000000000d */
[----:B------:R1:W-:Y:S01]  /*d410*/  STS.U16 [R161+UR8+0x5800], R22 ;  /* 0x00580016a1007988 */ /* 0x0003e20008000408 */
[----:B0-----:R-:W-:-:S05]  /*d420*/  IADD3 R14, P1, R180, R252, RZ ;  /* 0x000000fcb40e7210 */ /* 0x001fca0007f3e0ff */
[--C-:B----4-:R-:W-:Y:S01]  /*d430*/  IMAD.X R15, R181, 0x1, R251.reuse, P1 ;  /* 0x00000001b50f7824 */ /* 0x110fe200008e06fb */
[----:B-1----:R-:W-:Y:S01]  /*d440*/  IADD3 R22, P1, R188, R252, RZ ;  /* 0x000000fcbc167210 */ /* 0x002fe20007f3e0ff */
[----:B------:R0:W-:Y:S04]  /*d450*/  STS.U16 [R161+UR8+0x5400], R23 ;  /* 0x00540017a1007988 */ /* 0x0001e80008000408 */
[----:B------:R1:W4:Y:S01]  /*d460*/  @!P0 LDG.E.U16 R13, desc[UR10][R14.64] ;  /* 0x0000000a0e0d8981 */ /* 0x000322000c1e1500 */
[----:B0-----:R-:W-:Y:S01]  /*d470*/  IMAD.X R23, R189, 0x1, R251, P1 ;  /* 0x00000001bd177824 */ /* 0x001fe200008e06fb */
[----:B-1----:R-:W-:-:S06]  /*d480*/  PRMT R14, RZ, 0x7610, R14 ;  /* 0x00007610ff0e7816 */ /* 0x002fcc000000000e */
[----:B------:R0:W4:Y:S01]  /*d490*/  @!P0 LDG.E.U16 R14, desc[UR10][R22.64] ;  /* 0x0000000a160e8981 */ /* 0x000122000c1e1500 */
[----:B------:R-:W-:Y:S02]  /*d4a0*/  PRMT R15, RZ, 0x7610, R15 ;  /* 0x00007610ff0f7816 */ /* 0x000fe4000000000f */
[----:B0-----:R-:W-:-:S05]  /*d4b0*/  IADD3 R22, P1, R196, R252, RZ ;  /* 0x000000fcc4167210 */ /* 0x001fca0007f3e0ff */
[----:B------:R-:W-:Y:S01]  /*d4c0*/  IMAD.X R23, R197, 0x1, R251, P1 ;  /* 0x00000001c5177824 */ /* 0x000fe200008e06fb */
[----:B------:R0:W-:Y:S04]  /*d4d0*/  STS.U16 [R161+UR8+0x6000], R17 ;  /* 0x00600011a1007988 */ /* 0x0001e80008000408 */
[----:B------:R3:W4:Y:S01]  /*d4e0*/  @!P0 LDG.E.U16 R15, desc[UR10][R22.64] ;  /* 0x0000000a160f8981 */ /* 0x000722000c1e1500 */
[----:B0-----:R-:W-:-:S03]  /*d4f0*/  PRMT R17, RZ, 0x7610, R17 ;  /* 0x00007610ff117816 */ /* 0x001fc60000000011 */
        /* <DEDUP_REMOVED lines=12> */
[----:B------:R-:W-:Y:S04]  /*d5c0*/  STS.U16 [R161+UR8+0x5c00], R173 ;  /* 0x005c00ada1007988 */ /* 0x000fe80008000408 */
[----:B------:R0:W-:Y:S02]  /*d5d0*/  STS.U16 [R161+UR8+0x7c00], R163 ;  /* 0x007c00a3a1007988 */ /* 0x0001e40008000408 */
[----:B0-----:R-:W-:Y:S02]  /*d5e0*/  PRMT R161, RZ, 0x7610, R161 ;  /* 0x00007610ffa17816 */ /* 0x001fe400000000a1 */
[----:B---3--:R-:W-:-:S05]  /*d5f0*/  IADD3 R22, P1, R204, R252, RZ ;  /* 0x000000fccc167210 */ /* 0x008fca0007f3e0ff */
[----:B--2---:R-:W-:-:S05]  /*d600*/  IMAD.X R23, R205, 0x1, R251, P1 ;  /* 0x00000001cd177824 */ /* 0x004fca00008e06fb */
[----:B------:R0:W2:Y:S02]  /*d610*/  @!P0 LDG.E.U16 R17, desc[UR10][R22.64] ;  /* 0x0000000a16118981 */ /* 0x0000a4000c1e1500 */
[----:B0-----:R-:W-:-:S05]  /*d620*/  IADD3 R22, P1, R212, R252, RZ ;  /* 0x000000fcd4167210 */ /* 0x001fca0007f3e0ff */
[----:B------:R-:W-:-:S05]  /*d630*/  IMAD.X R23, R213, 0x1, R251, P1 ;  /* 0x00000001d5177824 */ /* 0x000fca00008e06fb */
[----:B------:R0:W3:Y:S02]  /*d640*/  @!P0 LDG.E.U16 R19, desc[UR10][R22.64] ;  /* 0x0000000a16138981 */ /* 0x0000e4000c1e1500 */
        /* <DEDUP_REMOVED lines=9> */
[-C--:B0-----:R-:W-:Y:S02]  /*d6e0*/  IADD3 R22, P1, R177, R252.reuse, RZ ;  /* 0x000000fcb1167210 */ /* 0x081fe40007f3e0ff */
[----:B------:R-:W4:Y:S03]  /*d6f0*/  LDL R177, [R1+0x3cc] ;  /* 0x0003cc0001b17983 */ /* 0x000f260000100800 */
[----:B------:R-:W-:Y:S02]  /*d700*/  IMAD.X R23, R174, 0x1, R251, P1 ;  /* 0x00000001ae177824 */ /* 0x000fe400008e06fb */
[----:B------:R-:W2:Y:S04]  /*d710*/  LDL R174, [R1+0x17c] ;  /* 0x00017c0001ae7983 */ /* 0x000ea80000100800 */
[----:B------:R0:W3:Y:S02]  /*d720*/  @!P0 LDG.E.U16 R157, desc[UR10][R22.64] ;  /* 0x0000000a169d8981 */ /* 0x0000e4000c1e1500 */
[----:B0-----:R-:W-:-:S02]  /*d730*/  IADD3 R22, P1, R175, R252, RZ ;  /* 0x000000fcaf167210 */ /* 0x001fc40007f3e0ff */
[----:B------:R-:W3:Y:S03]  /*d740*/  LDL R175, [R1+0x3bc] ;  /* 0x0003bc0001af7983 */ /* 0x000ee60000100800 */
[----:B------:R-:W-:Y:S02]  /*d750*/  IMAD.X R23, R3, 0x1, R251, P1 ;  /* 0x0000000103177824 */ /* 0x000fe400008e06fb */
[----:B------:R-:W3:Y:S04]  /*d760*/  LDL R3, [R1+0x15c] ;  /* 0x00015c0001037983 */ /* 0x000ee80000100800 */
        /* <DEDUP_REMOVED lines=9> */
[----:B------:R-:W3:Y:S01]  /*d800*/  LDL.LU R0, [R1+0x3ac] ;  /* 0x0003ac0001007983 */ /* 0x000ee20000300800 */
[----:B------:R-:W-:-:S06]  /*d810*/  PRMT R163, RZ, 0x7610, R163 ;  /* 0x00007610ffa37816 */ /* 0x000fcc00000000a3 */
[----:B------:R0:W3:Y:S04]  /*d820*/  @!P0 LDG.E.U16 R163, desc[UR10][R22.64] ;  /* 0x0000000a16a38981 */ /* 0x0000e8000c1e1500 */
[----:B------:R1:W-:Y:S01]  /*d830*/  STS.U16 [R5+UR8+0x100], R165 ;  /* 0x000100a505007988 */ /* 0x0003e20008000408 */
[----:B0-----:R-:W-:Y:S02]  /*d840*/  IADD3 R22, P1, R184, R252, RZ ;  /* 0x000000fcb8167210 */ /* 0x001fe40007f3e0ff */
[----:B-1----:R-:W-:-:S03]  /*d850*/  PRMT R165, RZ, 0x7610, R165 ;  /* 0x00007610ffa57816 */ /* 0x002fc600000000a5 */
[----:B------:R-:W-:Y:S01]  /*d860*/  IMAD.X R23, R182, 0x1, R251, P1 ;  /* 0x00000001b6177824 */ /* 0x000fe200008e06fb */
[----:B------:R0:W-:Y:S04]  /*d870*/  STS.U16 [R5+UR8+0x500], R166 ;  /* 0x000500a605007988 */ /* 0x0001e80008000408 */
[----:B------:R4:W3:Y:S04]  /*d880*/  @!P0 LDG.E.U16 R165, desc[UR10][R22.64] ;  /* 0x0000000a16a58981 */ /* 0x0008e8000c1e1500 */
[----:B------:R1:W-:Y:S01]  /*d890*/  STS.U16 [R5+UR8+0x900], R169 ;  /* 0x000900a905007988 */ /* 0x0003e20008000408 */
[----:B0-----:R-:W-:-:S03]  /*d8a0*/  PRMT R166, RZ, 0x7610, R166 ;  /* 0x00007610ffa67816 */ /* 0x001fc600000000a6 */
[----:B------:R-:W3:Y:S01]  /*d8b0*/  LDL R182, [R1+0xfc] ;  /* 0x0000fc0001b67983 */ /* 0x000ee20000100800 */
[----:B-1----:R-:W-:Y:S02]  /*d8c0*/  PRMT R169, RZ, 0x7610, R169 ;  /* 0x00007610ffa97816 */ /* 0x002fe400000000a9 */
[-C--:B----4-:R-:W-:Y:S02]  /*d8d0*/  IADD3 R22, P1, R177, R252.reuse, RZ ;  /* 0x000000fcb1167210 */ /* 0x090fe40007f3e0ff */
[----:B------:R-:W4:Y:S03]  /*d8e0*/  LDL R177, [R1+0xdc] ;  /* 0x0000dc0001b17983 */ /* 0x000f260000100800 */
[----:B--2---:R-:W-:Y:S02]  /*d8f0*/  IMAD.X R23, R174, 0x1, R251, P1 ;  /* 0x00000001ae177824 */ /* 0x004fe400008e06fb */
[----:B------:R-:W2:Y:S04]  /*d900*/  LDL R174, [R1+0x37c] ;  /* 0x00037c0001ae7983 */ /* 0x000ea80000100800 */
[----:B------:R3:W4:Y:S02]  /*d910*/  @!P0 LDG.E.U16 R166, desc[UR10][R22.64] ;  /* 0x0000000a16a68981 */ /* 0x000724000c1e1500 */
[----:B---3--:R-:W-:-:S02]  /*d920*/  IADD3 R22, P1, R175, R252, RZ ;  /* 0x000000fcaf167210 */ /* 0x008fc40007f3e0ff */
[----:B------:R-:W3:Y:S03]  /*d930*/  LDL R175, [R1+0xbc] ;  /* 0x0000bc0001af7983 */ /* 0x000ee60000100800 */
[----:B------:R-:W-:-:S05]  /*d940*/  IMAD.X R23, R3, 0x1, R251, P1 ;  /* 0x0000000103177824 */ /* 0x000fca00008e06fb */
[----:B------:R0:W3:Y:S02]  /*d950*/  @!P0 LDG.E.U16 R169, desc[UR10][R22.64] ;  /* 0x0000000a16a98981 */ /* 0x0000e4000c1e1500 */
[----:B0-----:R-:W-:Y:S02]  /*d960*/  IADD3 R22, P1, R0, R252, RZ ;  /* 0x000000fc00167210 */ /* 0x001fe40007f3e0ff */
[----:B------:R0:W-:Y:S04]  /*d970*/  STL [R1+0x85c], R0 ;  /* 0x00085c0001007387 */ /* 0x0001e80000100800 */
[----:B0-----:R-:W2:Y:S01]  /*d980*/  LDL.LU R0, [R1+0x38c] ;  /* 0x00038c0001007983 */ /* 0x001ea20000300800 */
[----:B------:R-:W-:-:S03]  /*d990*/  IMAD.X R23, R2, 0x1, R251, P1 ;  /* 0x0000000102177824 */ /* 0x000fc600008e06fb */
[----:B------:R0:W-:Y:S04]  /*d9a0*/  STS.U16 [R5+UR8+0xd00], R170 ;  /* 0x000d00aa05007988 */ /* 0x0001e80008000408 */
[----:B------:R1:W-:Y:S04]  /*d9b0*/  STS.U16 [R5+UR8+0x1100], R172 ;  /* 0x001100ac05007988 */ /* 0x0003e80008000408 */
[----:B------:R-:W3:Y:S01]  /*d9c0*/  LDL R3, [R1+0x35c] ;  /* 0x00035c0001037983 */ /* 0x000ee20000100800 */
[----:B0-----:R-:W-:-:S03]  /*d9d0*/  PRMT R170, RZ, 0x7610, R170 ;  /* 0x00007610ffaa7816 */ /* 0x001fc600000000aa */
[----:B------:R-:W3:Y:S04]  /*d9e0*/  LDL R2, [R1+0x9c] ;  /* 0x00009c0001027983 */ /* 0x000ee80000100800 */
[----:B------:R0:W3:Y:S01]  /*d9f0*/  @!P0 LDG.E.U16 R170, desc[UR10][R22.64] ;  /* 0x0000000a16aa8981 */ /* 0x0000e2000c1e1500 */
[----:B-1----:R-:W-:Y:S02]  /*da00*/  PRMT R172, RZ, 0x7610, R172 ;  /* 0x00007610ffac7816 */ /* 0x002fe400000000ac */
[----:B0-----:R-:W-:-:S05]  /*da10*/  IADD3 R22, P1, R183, R252, RZ ;  /* 0x000000fcb7167210 */ /* 0x001fca0007f3e0ff */
[--C-:B------:R-:W-:Y:S02]  /*da20*/  IMAD.X R23, R176, 0x1, R251.reuse, P1 ;  /* 0x00000001b0177824 */ /* 0x100fe400008e06fb */
[----:B------:R-:W3:Y:S04]  /*da30*/  LDL R176, [R1+0x7c] ;  /* 0x00007c0001b07983 */ /* 0x000ee80000100800 */
[----:B------:R2:W3:Y:S02]  /*da40*/  @!P0 LDG.E.U16 R172, desc[UR10][R22.64] ;  /* 0x0000000a16ac8981 */ /* 0x0004e4000c1e1500 */
[----:B--2---:R-:W-:Y:S02]  /*da50*/  IADD3 R22, P1, R0, R252, RZ ;  /* 0x000000fc00167210 */ /* 0x004fe40007f3e0ff */
[----:B------:R0:W-:Y:S04]  /*da60*/  STL [R1+0x864], R0 ;  /* 0x0008640001007387 */ /* 0x0001e80000100800 */
[----:B0-----:R-:W2:Y:S01]  /*da70*/  LDL.LU R0, [R1+0x36c] ;  /* 0x00036c0001007983 */ /* 0x001ea20000300800 */
[----:B------:R-:W-:-:S03]  /*da80*/  IMAD.X R23, R182, 0x1, R251, P1 ;  /* 0x00000001b6177824 */ /* 0x000fc600008e06fb */
[----:B------:R0:W-:Y:S02]  /*da90*/  STS.U16 [R5+UR8+0x1500], R171 ;  /* 0x001500ab05007988 */ /* 0x0001e40008000408 */
[----:B0-----:R-:W-:Y:S02]  /*daa0*/  PRMT R171, RZ, 0x7610, R171 ;  /* 0x00007610ffab7816 */ /* 0x001fe400000000ab */
[----:B------:R0:W-:Y:S04]  /*dab0*/  STS.U16 [R5+UR8+0x1900], R168 ;  /* 0x001900a805007988 */ /* 0x0001e80008000408 */
[----:B------:R1:W3:Y:S01]  /*dac0*/  @!P0 LDG.E.U16 R171, desc[UR10][R22.64] ;  /* 0x0000000a16ab8981 */ /* 0x0002e2000c1e1500 */
[----:B0-----:R-:W-:Y:S02]  /*dad0*/  PRMT R168, RZ, 0x7610, R168 ;  /* 0x00007610ffa87816 */ /* 0x001fe400000000a8 */
[----:B-1----:R-:W-:-:S02]  /*dae0*/  IADD3 R22, P1, R174, R252, RZ ;  /* 0x000000fcae167210 */ /* 0x002fc40007f3e0ff */
[----:B------:R-:W3:Y:S03]  /*daf0*/  LDL R174, [R1+0x5c] ;  /* 0x00005c0001ae7983 */ /* 0x000ee60000100800 */
[----:B----4-:R-:W-:-:S05]  /*db00*/  IMAD.X R23, R177, 0x1, R251, P1 ;  /* 0x00000001b1177824 */ /* 0x010fca00008e06fb */
[----:B------:R2:W4:Y:S02]  /*db10*/  @!P0 LDG.E.U16 R168, desc[UR10][R22.64] ;  /* 0x0000000a16a88981 */ /* 0x000524000c1e1500 */
[----:B--2---:R-:W-:Y:S02]  /*db20*/  IADD3 R22, P1, R0, R252, RZ ;  /* 0x000000fc00167210 */ /* 0x004fe40007f3e0ff */
[----:B------:R0:W-:Y:S04]  /*db30*/  STL [R1+0x878], R0 ;  /* 0x0008780001007387 */ /* 0x0001e80000100800 */
[----:B0-----:R-:W2:Y:S01]  /*db40*/  LDL.LU R0, [R1+0x34c] ;  /* 0x00034c0001007983 */ /* 0x001ea20000300800 */
[----:B---3--:R-:W-:-:S03]  /*db50*/  IMAD.X R23, R175, 0x1, R251, P1 ;  /* 0x00000001af177824 */ /* 0x008fc600008e06fb */
[----:B------:R0:W-:Y:S04]  /*db60*/  STS.U16 [R5+UR8+0x1d00], R167 ;  /* 0x001d00a705007988 */ /* 0x0001e80008000408 */
[----:B------:R1:W-:Y:S04]  /*db70*/  STS.U16 [R5+UR8+0x2100], R164 ;  /* 0x002100a405007988 */ /* 0x0003e80008000408 */
[----:B------:R-:W3:Y:S01]  /*db80*/  LDL R175, [R1+0x3c] ;  /* 0x00003c0001af7983 */ /* 0x000ee20000100800 */
[----:B0-----:R-:W-:-:S06]  /*db90*/  PRMT R167, RZ, 0x7610, R167 ;  /* 0x00007610ffa77816 */ /* 0x001fcc00000000a7 */
[----:B------:R0:W4:Y:S01]  /*dba0*/  @!P0 LDG.E.U16 R167, desc[UR10][R22.64] ;  /* 0x0000000a16a78981 */ /* 0x000122000c1e1500 */
[----:B-1----:R-:W-:Y:S02]  /*dbb0*/  PRMT R164, RZ, 0x7610, R164 ;  /* 0x00007610ffa47816 */ /* 0x002fe400000000a4 */
[-C--:B0-----:R-:W-:Y:S02]  /*dbc0*/  IADD3 R22, P1, R3, R252.reuse, RZ ;  /* 0x000000fc03167210 */ /* 0x081fe40007f3e0ff */
[----:B------:R-:W4:Y:S03]  /*dbd0*/  LDL R3, [R1+0x31c] ;  /* 0x00031c0001037983 */ /* 0x000f260000100800 */
[----:B------:R-:W-:Y:S02]  /*dbe0*/  IMAD.X R23, R2, 0x1, R251, P1 ;  /* 0x0000000102177824 */ /* 0x000fe400008e06fb */
[----:B------:R-:W4:Y:S04]  /*dbf0*/  LDL R2, [R1+0x38] ;  /* 0x0000380001027983 */ /* 0x000f280000100800 */
[----:B------:R2:W4:Y:S02]  /*dc00*/  @!P0 LDG.E.U16 R164, desc[UR10][R22.64] ;  /* 0x0000000a16a48981 */ /* 0x000524000c1e1500 */
[----:B--2---:R-:W-:-:S02]  /*dc10*/  IADD3 R22, P1, R0, R252, RZ ;  /* 0x000000fc00167210 */ /* 0x004fc40007f3e0ff */
[----:B------:R0:W-:Y:S04]  /*dc20*/  STL [R1+0x898], R0 ;  /* 0x0008980001007387 */ /* 0x0001e80000100800 */
[----:B0-----:R-:W2:Y:S01]  /*dc30*/  LDL.LU R0, [R1+0x33c] ;  /* 0x00033c0001007983 */ /* 0x001ea20000300800 */
[----:B------:R-:W-:-:S03]  /*dc40*/  IMAD.X R23, R176, 0x1, R251, P1 ;  /* 0x00000001b0177824 */ /* 0x000fc600008e06fb */
[----:B------:R0:W-:Y:S04]  /*dc50*/  STS.U16 [R5+UR8+0x2500], R162 ;  /* 0x002500a205007988 */ /* 0x0001e80008000408 */
[----:B------:R-:W4:Y:S01]  /*dc60*/  LDL.LU R246, [R1+0x30c] ;  /* 0x00030c0001f67983 */ /* 0x000f220000300800 */
[----:B0-----:R-:W-:-:S06]  /*dc70*/  PRMT R162, RZ, 0x7610, R162 ;  /* 0x00007610ffa27816 */ /* 0x001fcc00000000a2 */
[----:B------:R2:W4:Y:S02]  /*dc80*/  @!P0 LDG.E.U16 R162, desc[UR10][R22.64] ;  /* 0x0000000a16a28981 */ /* 0x000524000c1e1500 */
[----:B--2---:R-:W-:Y:S02]  /*dc90*/  IADD3 R22, P1, R0, R252, RZ ;  /* 0x000000fc00167210 */ /* 0x004fe40007f3e0ff */
[----:B------:R0:W-:Y:S04]  /*dca0*/  STL [R1+0x89c], R0 ;  /* 0x00089c0001007387 */ /* 0x0001e80000100800 */
[----:B0-----:R-:W2:Y:S01]  /*dcb0*/  LDL.LU R0, [R1+0x32c] ;  /* 0x00032c0001007983 */ /* 0x001ea20000300800 */
[----:B------:R-:W-:-:S03]  /*dcc0*/  IMAD.X R23, R174, 0x1, R251, P1 ;  /* 0x00000001ae177824 */ /* 0x000fc600008e06fb */
[----:B------:R-:W4:Y:S04]  /*dcd0*/  LDL R184, [R1+0x2fc] ;  /* 0x0002fc0001b87983 */ /* 0x000f280000100800 */
[----:B------:R-:W4:Y:S04]  /*dce0*/  LDL R183, [R1+0x78] ;  /* 0x0000780001b77983 */ /* 0x000f280000100800 */
[----:B------:R-:W4:Y:S04]  /*dcf0*/  LDL R182, [R1+0x2ec] ;  /* 0x0002ec0001b67983 */ /* 0x000f280000100800 */
[----:B------:R-:W4:Y:S04]  /*dd00*/  LDL R174, [R1+0x98] ;  /* 0x0000980001ae7983 */ /* 0x000f280000100800 */
[----:B------:R-:W4:Y:S04]  /*dd10*/  LDL.LU R247, [R1+0x58] ;  /* 0x0000580001f77983 */ /* 0x000f280000300800 */
[----:B------:R0:W-:Y:S02]  /*dd20*/  STS.U16 [R5+UR8+0x2900], R160 ;  /* 0x002900a005007988 */ /* 0x0001e40008000408 */
[----:B0-----:R-:W-:-:S06]  /*dd30*/  PRMT R160, RZ, 0x7610, R160 ;  /* 0x00007610ffa07816 */ /* 0x001fcc00000000a0 */
[----:B------:R2:W4:Y:S04]  /*dd40*/  @!P0 LDG.E.U16 R160, desc[UR10][R22.64] ;  /* 0x0000000a16a08981 */ /* 0x000528000c1e1500 */
[----:B------:R0:W-:Y:S02]  /*dd50*/  STS.U16 [R5+UR8+0x2d00], R159 ;  /* 0x002d009f05007988 */ /* 0x0001e40008000408 */
[----:B0-----:R-:W-:Y:S02]  /*dd60*/  PRMT R159, RZ, 0x7610, R159 ;  /* 0x00007610ff9f7816 */ /* 0x001fe4000000009f */
[-C--:B--2---:R-:W-:Y:S01]  /*dd70*/  IADD3 R22, P1, R0, R252.reuse, RZ ;  /* 0x000000fc00167210 */ /* 0x084fe20007f3e0ff */
[----:B------:R0:W-:Y:S04]  /*dd80*/  STL [R1+0x8a8], R0 ;  /* 0x0008a80001007387 */ /* 0x0001e80000100800 */
[----:B---3--:R-:W-:Y:S01]  /*dd90*/  IMAD.X R23, R175, 0x1, R251, P1 ;  /* 0x00000001af177824 */ /* 0x008fe200008e06fb */
[----:B------:R-:W2:Y:S04]  /*dda0*/  LDL R177, [R1+0xb8] ;  /* 0x0000b80001b17983 */ /* 0x000ea80000100800 */
[----:B------:R-:W3:Y:S04]  /*ddb0*/  LDL R175, [R1+0x2dc] ;  /* 0x0002dc0001af7983 */ /* 0x000ee80000100800 */
[----:B------:R-:W2:Y:S04]  /*ddc0*/  LDL R176, [R1+0x2cc] ;  /* 0x0002cc0001b07983 */ /* 0x000ea80000100800 */
[----:B------:R4:W2:Y:S04]  /*ddd0*/  @!P0 LDG.E.U16 R159, desc[UR10][R22.64] ;  /* 0x0000000a169f8981 */ /* 0x0008a8000c1e1500 */
[----:B0-----:R-:W2:Y:S01]  /*dde0*/  LDL R0, [R1+0xf8] ;  /* 0x0000f80001007983 */ /* 0x001ea20000100800 */
[----:B----4-:R-:W-:-:S03]  /*ddf0*/  IADD3 R22, P1, R3, R252, RZ ;  /* 0x000000fc03167210 */ /* 0x010fc60007f3e0ff */
[----:B------:R-:W4:Y:S02]  /*de00*/  LDL R3, [R1+0xd8] ;  /* 0x0000d80001037983 */ /* 0x000f240000100800 */
[----:B------:R-:W-:Y:S02]  /*de10*/  IMAD.X R23, R2, 0x1, R251, P1 ;  /* 0x0000000102177824 */ /* 0x000fe400008e06fb */
[----:B------:R-:W4:Y:S04]  /*de20*/  LDL R2, [R1+0x2bc] ;  /* 0x0002bc0001027983 */ /* 0x000f280000100800 */
[----:B------:R0:W-:Y:S02]  /*de30*/  STS.U16 [R5+UR8+0x3100], R156 ;  /* 0x0031009c05007988 */ /* 0x0001e40008000408 */
[----:B0-----:R-:W-:-:S02]  /*de40*/  PRMT R156, RZ, 0x7610, R156 ;  /* 0x00007610ff9c7816 */ /* 0x001fc4000000009c */
[----:B------:R0:W-:Y:S04]  /*de50*/  STS.U16 [R5+UR8+0x3500], R154 ;  /* 0x0035009a05007988 */ /* 0x0001e80008000408 */
[----:B------:R1:W4:Y:S01]  /*de60*/  @!P0 LDG.E.U16 R156, desc[UR10][R22.64] ;  /* 0x0000000a169c8981 */ /* 0x000322000c1e1500 */
[----:B0-----:R-:W-:Y:S02]  /*de70*/  PRMT R154, RZ, 0x7610, R154 ;  /* 0x00007610ff9a7816 */ /* 0x001fe4000000009a */
[----:B-1----:R-:W-:-:S05]  /*de80*/  IADD3 R22, P1, R246, R252, RZ ;  /* 0x000000fcf6167210 */ /* 0x002fca0007f3e0ff */
[----:B------:R-:W-:Y:S01]  /*de90*/  IMAD.X R23, R247, 0x1, R251, P1 ;  /* 0x00000001f7177824 */ /* 0x000fe200008e06fb */
        /* <DEDUP_REMOVED lines=12> */
[----:B0-----:R-:W-:-:S03]  /*df60*/  PRMT R18, RZ, 0x7610, R18 ;  /* 0x00007610ff127816 */ /* 0x001fc60000000012 */
[----:B------:R-:W-:Y:S04]  /*df70*/  STL [R1+0x8b4], R246 ;  /* 0x0008b4f601007387 */ /* 0x000fe80000100800 */
[----:B------:R-:W-:Y:S04]  /*df80*/  STL [R1+0x8b8], R247 ;  /* 0x0008b8f701007387 */ /* 0x000fe80000100800 */
[----:B------:R-:W4:Y:S04]  /*df90*/  LDL.LU R174, [R1+0x2ac] ;  /* 0x0002ac0001ae7983 */ /* 0x000f280000300800 */
[----:B------:R0:W-:Y:S02]  /*dfa0*/  STS.U16 [R5+UR8+0x4500], R16 ;  /* 0x0045001005007988 */ /* 0x0001e40008000408 */
[----:B0-----:R-:W-:-:S02]  /*dfb0*/  PRMT R16, RZ, 0x7610, R16 ;  /* 0x00007610ff107816 */ /* 0x001fc40000000010 */
[-C--:B---3--:R-:W-:Y:S02]  /*dfc0*/  IADD3 R22, P1, R175, R252.reuse, RZ ;  /* 0x000000fcaf167210 */ /* 0x088fe40007f3e0ff */
[----:B------:R-:W3:Y:S03]  /*dfd0*/  LDL.LU R175, [R1+0x118] ;  /* 0x0001180001af7983 */ /* 0x000ee60000300800 */
[----:B--2---:R-:W-:Y:S01]  /*dfe0*/  IMAD.X R23, R177, 0x1, R251, P1 ;  /* 0x00000001b1177824 */ /* 0x004fe200008e06fb */
[----:B------:R-:W2:Y:S04]  /*dff0*/  LDL.LU R182, [R1+0x29c] ;  /* 0x00029c0001b67983 */ /* 0x000ea80000300800 */
[----:B------:R0:W2:Y:S04]  /*e000*/  @!P0 LDG.E.U16 R18, desc[UR10][R22.64] ;  /* 0x0000000a16128981 */ /* 0x0000a8000c1e1500 */
[----:B------:R-:W2:Y:S04]  /*e010*/  LDL.LU R183, [R1+0x138] ;  /* 0x0001380001b77983 */ /* 0x000ea80000300800 */
[----:B------:R-:W2:Y:S01]  /*e020*/  LDL.LU R190, [R1+0x28c] ;  /* 0x00028c0001be7983 */ /* 0x000ea20000300800 */
[----:B0-----:R-:W-:-:S03]  /*e030*/  IADD3 R22, P1, R176, R252, RZ ;  /* 0x000000fcb0167210 */ /* 0x001fc60007f3e0ff */
[----:B------:R-:W2:Y:S02]  /*e040*/  LDL.LU R191, [R1+0x158] ;  /* 0x0001580001bf7983 */ /* 0x000ea40000300800 */
[----:B----4-:R-:W-:Y:S02]  /*e050*/  IMAD.X R23, R3, 0x1, R251, P1 ;  /* 0x0000000103177824 */ /* 0x010fe400008e06fb */
[----:B------:R-:W4:Y:S04]  /*e060*/  LDL R208, [R1+0x408] ;  /* 0x0004080001d07983 */ /* 0x000f280000100800 */
[----:B------:R0:W4:Y:S04]  /*e070*/  @!P0 LDG.E.U16 R16, desc[UR10][R22.64] ;  /* 0x0000000a16108981 */ /* 0x000128000c1e1500 */
[----:B------:R-:W4:Y:S04]  /*e080*/  LDL R201, [R1+0x1f4] ;  /* 0x0001f40001c97983 */ /* 0x000f280000100800 */
[----:B------:R-:W4:Y:S01]  /*e090*/  LDL R200, [R1+0x418] ;  /* 0x0004180001c87983 */ /* 0x000f220000100800 */
[----:B0-----:R-:W-:-:S03]  /*e0a0*/  IADD3 R22, P1, R2, R252, RZ ;  /* 0x000000fc02167210 */ /* 0x001fc60007f3e0ff */
[----:B------:R-:W4:Y:S02]  /*e0b0*/  LDL R193, [R1+0x214] ;  /* 0x0002140001c17983 */ /* 0x000f240000100800 */
[----:B------:R-:W-:Y:S02]  /*e0c0*/  IMAD.X R23, R0, 0x1, R251, P1 ;  /* 0x0000000100177824 */ /* 0x000fe400008e06fb */
[----:B------:R-:W4:Y:S04]  /*e0d0*/  LDL R192, [R1+0x3f8] ;  /* 0x0003f80001c07983 */ /* 0x000f280000100800 */
[----:B------:R-:W4:Y:S04]  /*e0e0*/  LDL R177, [R1+0x1d4] ;  /* 0x0001d40001b17983 */ /* 0x000f280000100800 */
[----:B------:R-:W4:Y:S04]  /*e0f0*/  LDL R185, [R1+0x3e8] ;  /* 0x0003e80001b97983 */ /* 0x000f280000100800 */
[----:B------:R-:W4:Y:S04]  /*e100*/  LDL R184, [R1+0x1b4] ;  /* 0x0001b40001b87983 */ /* 0x000f280000100800 */
[----:B------:R-:W4:Y:S04]  /*e110*/  LDL R0, [R1+0x3d8] ;  /* 0x0003d80001007983 */ /* 0x000f280000100800 */
[----:B------:R-:W4:Y:S04]  /*e120*/  LDL R176, [R1+0x194] ;  /* 0x0001940001b07983 */ /* 0x000f280000100800 */
[----:B------:R-:W4:Y:S04]  /*e130*/  LDL R3, [R1+0x3c8] ;  /* 0x0003c80001037983 */ /* 0x000f280000100800 */
[----:B------:R-:W4:Y:S04]  /*e140*/  LDL R2, [R1+0x174] ;  /* 0x0001740001027983 */ /* 0x000f280000100800 */
[----:B------:R-:W4:Y:S04]  /*e150*/  LDL.LU R239, [R1+0x218] ;  /* 0x0002180001ef7983 */ /* 0x000f280000300800 */
        /* <DEDUP_REMOVED lines=11> */
[----:B------:R0:W-:Y:S02]  /*e210*/  STS.U16 [R5+UR8+0x4900], R7 ;  /* 0x0049000705007988 */ /* 0x0001e40008000408 */
[----:B0-----:R-:W-:-:S06]  /*e220*/  PRMT R7, RZ, 0x7610, R7 ;  /* 0x00007610ff077816 */ /* 0x001fcc0000000007 */
[----:B------:R0:W4:Y:S01]  /*e230*/  @!P0 LDG.E.U16 R7, desc[UR10][R22.64] ;  /* 0x0000000a16078981 */ /* 0x000122000c1e1500 */
[----:B------:R-:W-:-:S03]  /*e240*/  PRMT R173, RZ, 0x7610, R173 ;  /* 0x00007610ffad7816 */ /* 0x000fc600000000ad */
[----:B------:R-:W-:Y:S01]  /*e250*/  STS.U16 [R5+UR8+0x4d00], R8 ;  /* 0x004d000805007988 */ /* 0x000fe20008000408 */
[----:B0-----:R-:W-:-:S03]  /*e260*/  IADD3 R22, P1, R174, R252, RZ ;  /* 0x000000fcae167210 */ /* 0x001fc60007f3e0ff */
[----:B------:R-:W-:Y:S04]  /*e270*/  STS.U16 [R5+UR8+0x5100], R9 ;  /* 0x0051000905007988 */ /* 0x000fe80008000408 */
        /* <DEDUP_REMOVED lines=11> */
[----:B0-----:R-:W-:Y:S01]  /*e330*/  PRMT R15, RZ, 0x7610, R15 ;  /* 0x00007610ff0f7816 */ /* 0x001fe2000000000f */
[----:B---3--:R-:W-:Y:S01]  /*e340*/  IMAD.X R23, R175, 0x1, R251, P1 ;  /* 0x00000001af177824 */ /* 0x008fe200008e06fb */
[----:B--2---:R-:W-:-:S04]  /*e350*/  IADD3 R8, P1, R182, R252, RZ ;  /* 0x000000fcb6087210 */ /* 0x004fc80007f3e0ff */
[----:B------:R0:W2:Y:S01]  /*e360*/  @!P0 LDG.E.U16 R173, desc[UR10][R22.64] ;  /* 0x0000000a16ad8981 */ /* 0x0000a2000c1e1500 */
[----:B------:R-:W-:Y:S01]  /*e370*/  IMAD.X R9, R183, 0x1, R251, P1 ;  /* 0x00000001b7097824 */ /* 0x000fe200008e06fb */
[----:B0-----:R-:W-:-:S06]  /*e380*/  PRMT R22, RZ, 0x7610, R22 ;  /* 0x00007610ff167816 */ /* 0x001fcc0000000016 */
[----:B------:R0:W3:Y:S02]  /*e390*/  @!P0 LDG.E.U16 R22, desc[UR10][R8.64] ;  /* 0x0000000a08168981 */ /* 0x0000e4000c1e1500 */
[----:B0-----:R-:W-:-:S05]  /*e3a0*/  IADD3 R8, P1, R190, R252, RZ ;  /* 0x000000fcbe087210 */ /* 0x001fca0007f3e0ff */
[----:B------:R-:W-:-:S05]  /*e3b0*/  IMAD.X R9, R191, 0x1, R251, P1 ;  /* 0x00000001bf097824 */ /* 0x000fca00008e06fb */
[----:B------:R4:W3:Y:S04]  /*e3c0*/  @!P0 LDG.E.U16 R10, desc[UR10][R8.64] ;  /* 0x0000000a080a8981 */ /* 0x0008e8000c1e1500 */
[----:B------:R0:W-:Y:S02]  /*e3d0*/  STS.U16 [R5+UR8+0x6d00], R17 ;  /* 0x006d001105007988 */ /* 0x0001e40008000408 */
[----:B0-----:R-:W-:Y:S02]  /*e3e0*/  PRMT R17, RZ, 0x7610, R17 ;  /* 0x00007610ff117816 */ /* 0x001fe40000000011 */
[----:B----4-:R-:W-:-:S05]  /*e3f0*/  IADD3 R8, P1, R198, R252, RZ ;  /* 0x000000fcc6087210 */ /* 0x010fca0007f3e0ff */
        /* <DEDUP_REMOVED lines=25> */
[----:B------:R-:W-:-:S05]  /*e590*/  IMAD.X R9, R193, 0x1, R251, P1 ;  /* 0x00000001c1097824 */ /* 0x000fca00008e06fb */
[----:B------:R0:W4:Y:S02]  /*e5a0*/  @!P0 LDG.E.U16 R21, desc[UR10][R8.64] ;  /* 0x0000000a08158981 */ /* 0x000124000c1e1500 */
[----:B0-----:R-:W-:-:S05]  /*e5b0*/  IADD3 R8, P1, R192, R252, RZ ;  /* 0x000000fcc0087210 */ /* 0x001fca0007f3e0ff */
[----:B------:R-:W-:Y:S02]  /*e5c0*/  IMAD.X R9, R177, 0x1, R251, P1 ;  /* 0x00000001b1097824 */ /* 0x000fe400008e06fb */
[----:B------:R-:W2:Y:S04]  /*e5d0*/  LDL R177, [R1+0x134] ;  /* 0x0001340001b17983 */ /* 0x000ea80000100800 */
[----:B------:R-:W3:Y:S04]  /*e5e0*/  LDL.LU R249, [R1+0x154] ;  /* 0x0001540001f97983 */ /* 0x000ee80000300800 */
[----:B------:R-:W4:Y:S01]  /*e5f0*/  LDL.LU R248, [R1+0x3b8] ;  /* 0x0003b80001f87983 */ /* 0x000f220000300800 */
[----:B------:R-:W-:-:S03]  /*e600*/  PRMT R23, RZ, 0x7610, R23 ;  /* 0x00007610ff177816 */ /* 0x000fc60000000017 */
[----:B------:R0:W-:Y:S04]  /*e610*/  STS.U16 [R5+UR8+0x7900], R153 ;  /* 0x0079009905007988 */ /* 0x0001e80008000408 */
[----:B------:R1:W2:Y:S04]  /*e620*/  @!P0 LDG.E.U16 R23, desc[UR10][R8.64] ;  /* 0x0000000a08178981 */ /* 0x0002a8000c1e1500 */
[----:B------:R0:W-:Y:S04]  /*e630*/  STS.U16 [R5+UR8+0x7d00], R155 ;  /* 0x007d009b05007988 */ /* 0x0001e80008000408 */
[----:B------:R-:W2:Y:S01]  /*e640*/  LDL R192, [R1+0x398] ;  /* 0x0003980001c07983 */ /* 0x000ea20000100800 */
[----:B-1----:R-:W-:-:S02]  /*e650*/  IADD3 R8, P1, R185, R252, RZ ;  /* 0x000000fcb9087210 */ /* 0x002fc40007f3e0ff */
[----:B0-----:R-:W-:Y:S01]  /*e660*/  PRMT R153, RZ, 0x7610, R153 ;  /* 0x00007610ff997816 */ /* 0x001fe20000000099 */
[----:B------:R-:W2:Y:S01]  /*e670*/  LDL R185, [R1+0xf4] ;  /* 0x0000f40001b97983 */ /* 0x000ea20000100800 */
[----:B------:R-:W-:Y:S01]  /*e680*/  PRMT R5, RZ, 0x7610, R5 ;  /* 0x00007610ff057816 */ /* 0x000fe20000000005 */
[----:B------:R-:W-:-:S05]  /*e690*/  IMAD.X R9, R184, 0x1, R251, P1 ;  /* 0x00000001b8097824 */ /* 0x000fca00008e06fb */
[----:B------:R0:W2:Y:S02]  /*e6a0*/  @!P0 LDG.E.U16 R5, desc[UR10][R8.64] ;  /* 0x0000000a08058981 */ /* 0x0000a4000c1e1500 */
[-C--:B0-----:R-:W-:Y:S02]  /*e6b0*/  IADD3 R8, P1, R0, R252.reuse, RZ ;  /* 0x000000fc00087210 */ /* 0x081fe40007f3e0ff */
[----:B------:R-:W-:Y:S01]  /*e6c0*/  PRMT R155, RZ, 0x7610, R155 ;  /* 0x00007610ff9b7816 */ /* 0x000fe2000000009b */
[----:B------:R-:W2:Y:S02]  /*e6d0*/  LDL R0, [R1+0x114] ;  /* 0x0001140001007983 */ /* 0x000ea40000100800 */
        /* <DEDUP_REMOVED lines=8> */
[----:B----4-:R-:W-:-:S02]  /*e760*/  IADD3 R8, P1, R248, R252, RZ ;  /* 0x000000fcf8087210 */ /* 0x010fc40007f3e0ff */
[----:B---3--:R0:W-:Y:S04]  /*e770*/  STL.64 [R1+0x840], R248 ;  /* 0x000840f801007387 */ /* 0x0081e80000100a00 */
[----:B0-----:R-:W3:Y:S01]  /*e780*/  LDL.LU R248, [R1+0x3a8] ;  /* 0x0003a80001f87983 */ /* 0x001ee20000300800 */
[----:B------:R-:W-:-:S03]  /*e790*/  IMAD.X R9, R249, 0x1, R251, P1 ;  /* 0x00000001f9097824 */ /* 0x000fc600008e06fb */
[----:B------:R0:W-:Y:S02]  /*e7a0*/  STS.U16 [R6+UR8+0x200], R157 ;  /* 0x0002009d06007988 */ /* 0x0001e40008000408 */
[----:B0-----:R-:W-:-:S06]  /*e7b0*/  PRMT R157, RZ, 0x7610, R157 ;  /* 0x00007610ff9d7816 */ /* 0x001fcc000000009d */
[----:B------:R3:W4:Y:S02]  /*e7c0*/  @!P0 LDG.E.U16 R157, desc[UR10][R8.64] ;  /* 0x0000000a089d8981 */ /* 0x000724000c1e1500 */
[----:B---3--:R-:W-:Y:S02]  /*e7d0*/  IADD3 R8, P1, R248, R252, RZ ;  /* 0x000000fcf8087210 */ /* 0x008fe40007f3e0ff */
[----:B------:R0:W-:Y:S04]  /*e7e0*/  STL [R1+0x860], R248 ;  /* 0x000860f801007387 */ /* 0x0001e80000100800 */
[----:B0-----:R-:W3:Y:S01]  /*e7f0*/  LDL.LU R248, [R1+0x388] ;  /* 0x0003880001f87983 */ /* 0x001ee20000300800 */
[----:B--2---:R-:W-:-:S03]  /*e800*/  IMAD.X R9, R177, 0x1, R251, P1 ;  /* 0x00000001b1097824 */ /* 0x004fc600008e06fb */
[----:B------:R0:W-:Y:S04]  /*e810*/  STS.U16 [R6+UR8+0x600], R158 ;  /* 0x0006009e06007988 */ /* 0x0001e80008000408 */
[----:B------:R1:W-:Y:S04]  /*e820*/  STS.U16 [R6+UR8+0xa00], R161 ;  /* 0x000a00a106007988 */ /* 0x0003e80008000408 */
[----:B------:R-:W2:Y:S01]  /*e830*/  LDL R184, [R1+0x358] ;  /* 0x0003580001b87983 */ /* 0x000ea20000100800 */
[----:B0-----:R-:W-:-:S03]  /*e840*/  PRMT R158, RZ, 0x7610, R158 ;  /* 0x00007610ff9e7816 */ /* 0x001fc6000000009e */
[----:B------:R-:W4:Y:S04]  /*e850*/  LDL R177, [R1+0x94] ;  /* 0x0000940001b17983 */ /* 0x000f280000100800 */
[----:B------:R0:W4:Y:S01]  /*e860*/  @!P0 LDG.E.U16 R158, desc[UR10][R8.64] ;  /* 0x0000000a089e8981 */ /* 0x000122000c1e1500 */
[----:B-1----:R-:W-:Y:S02]  /*e870*/  PRMT R161, RZ, 0x7610, R161 ;  /* 0x00007610ffa17816 */ /* 0x002fe400000000a1 */
[----:B0-----:R-:W-:-:S05]  /*e880*/  IADD3 R8, P1, R192, R252, RZ ;  /* 0x000000fcc0087210 */ /* 0x001fca0007f3e0ff */
[--C-:B------:R-:W-:Y:S02]  /*e890*/  IMAD.X R9, R0, 0x1, R251.reuse, P1 ;  /* 0x0000000100097824 */ /* 0x100fe400008e06fb */
[----:B------:R-:W4:Y:S04]  /*e8a0*/  LDL R0, [R1+0x74] ;  /* 0x0000740001007983 */ /* 0x000f280000100800 */
[----:B------:R3:W4:Y:S02]  /*e8b0*/  @!P0 LDG.E.U16 R161, desc[UR10][R8.64] ;  /* 0x0000000a08a18981 */ /* 0x000724000c1e1500 */
[----:B---3--:R-:W-:Y:S02]  /*e8c0*/  IADD3 R8, P1, R248, R252, RZ ;  /* 0x000000fcf8087210 */ /* 0x008fe40007f3e0ff */
[----:B------:R0:W-:Y:S04]  /*e8d0*/  STL [R1+0x868], R248 ;  /* 0x000868f801007387 */ /* 0x0001e80000100800 */
[----:B0-----:R-:W3:Y:S01]  /*e8e0*/  LDL.LU R248, [R1+0x368] ;  /* 0x0003680001f87983 */ /* 0x001ee20000300800 */
[----:B------:R-:W-:-:S03]  /*e8f0*/  IMAD.X R9, R185, 0x1, R251, P1 ;  /* 0x00000001b9097824 */ /* 0x000fc600008e06fb */
[----:B------:R0:W-:Y:S02]  /*e900*/  STS.U16 [R6+UR8+0xe00], R163 ;  /* 0x000e00a306007988 */ /* 0x0001e40008000408 */
[----:B0-----:R-:W-:Y:S02]  /*e910*/  PRMT R163, RZ, 0x7610, R163 ;  /* 0x00007610ffa37816 */ /* 0x001fe400000000a3 */
[----:B------:R0:W-:Y:S04]  /*e920*/  STS.U16 [R6+UR8+0x1200], R165 ;  /* 0x001200a506007988 */ /* 0x0001e80008000408 */
[----:B------:R1:W4:Y:S01]  /*e930*/  @!P0 LDG.E.U16 R163, desc[UR10][R8.64] ;  /* 0x0000000a08a38981 */ /* 0x000322000c1e1500 */
[----:B0-----:R-:W-:Y:S02]  /*e940*/  PRMT R165, RZ, 0x7610, R165 ;  /* 0x00007610ffa57816 */ /* 0x001fe400000000a5 */
[----:B-1----:R-:W-:-:S02]  /*e950*/  IADD3 R8, P1, R3, R252, RZ ;  /* 0x000000fc03087210 */ /* 0x002fc40007f3e0ff */
[----:B------:R-:W4:Y:S03]  /*e960*/  LDL.LU R3, [R1+0x54] ;  /* 0x0000540001037983 */ /* 0x000f260000300800 */
[----:B------:R-:W-:Y:S02]  /*e970*/  IMAD.X R9, R2, 0x1, R251, P1 ;  /* 0x0000000102097824 */ /* 0x000fe400008e06fb */
[----:B------:R-:W4:Y:S04]  /*e980*/  LDL.LU R2, [R1+0x338] ;  /* 0x0003380001027983 */ /* 0x000f280000300800 */
[----:B------:R3:W4:Y:S02]  /*e990*/  @!P0 LDG.E.U16 R165, desc[UR10][R8.64] ;  /* 0x0000000a08a58981 */ /* 0x000724000c1e1500 */
[----:B---3--:R-:W-:-:S02]  /*e9a0*/  IADD3 R8, P1, R248, R252, RZ ;  /* 0x000000fcf8087210 */ /* 0x008fc40007f3e0ff */
[----:B------:R0:W-:Y:S04]  /*e9b0*/  STL [R1+0x87c], R248 ;  /* 0x00087cf801007387 */ /* 0x0001e80000100800 */
[----:B0-----:R-:W3:Y:S01]  /*e9c0*/  LDL.LU R248, [R1+0x348] ;  /* 0x0003480001f87983 */ /* 0x001ee20000300800 */
[----:B------:R-:W-:-:S03]  /*e9d0*/  IMAD.X R9, R176, 0x1, R251, P1 ;  /* 0x00000001b0097824 */ /* 0x000fc600008e06fb */
[----:B------:R0:W-:Y:S04]  /*e9e0*/  STS.U16 [R6+UR8+0x1600], R166 ;  /* 0x001600a606007988 */ /* 0x0001e80008000408 */
[----:B------:R1:W-:Y:S04]  /*e9f0*/  STS.U16 [R6+UR8+0x1a00], R169 ;  /* 0x001a00a906007988 */ /* 0x0003e80008000408 */
[----:B------:R-:W3:Y:S01]  /*ea00*/  LDL R176, [R1+0x34] ;  /* 0x0000340001b07983 */ /* 0x000ee20000100800 */
[----:B0-----:R-:W-:-:S06]  /*ea10*/  PRMT R166, RZ, 0x7610, R166 ;  /* 0x00007610ffa67816 */ /* 0x001fcc00000000a6 */
[----:B------:R2:W3:Y:S01]  /*ea20*/  @!P0 LDG.E.U16 R166, desc[UR10][R8.64] ;  /* 0x0000000a08a68981 */ /* 0x0004e2000c1e1500 */
[----:B-1----:R-:W-:Y:S02]  /*ea30*/  PRMT R169, RZ, 0x7610, R169 ;  /* 0x00007610ffa97816 */ /* 0x002fe400000000a9 */
[----:B--2---:R-:W-:-:S05]  /*ea40*/  IADD3 R8, P1, R184, R252, RZ ;  /* 0x000000fcb8087210 */ /* 0x004fca0007f3e0ff */
[----:B----4-:R-:W-:-:S05]  /*ea50*/  IMAD.X R9, R177, 0x1, R251, P1 ;  /* 0x00000001b1097824 */ /* 0x010fca00008e06fb */
[----:B------:R3:W2:Y:S02]  /*ea60*/  @!P0 LDG.E.U16 R169, desc[UR10][R8.64] ;  /* 0x0000000a08a98981 */ /* 0x0006a4000c1e1500 */
[----:B---3--:R-:W-:Y:S02]  /*ea70*/  IADD3 R8, P1, R248, R252, RZ ;  /* 0x000000fcf8087210 */ /* 0x008fe40007f3e0ff */
[----:B------:R0:W-:Y:S04]  /*ea80*/  STL [R1+0x8a0], R248 ;  /* 0x0008a0f801007387 */ /* 0x0001e80000100800 */
[----:B0-----:R-:W3:Y:S01]  /*ea90*/  LDL.LU R248, [R1+0x328] ;  /* 0x0003280001f87983 */ /* 0x001ee20000300800 */
[----:B------:R-:W-:-:S03]  /*eaa0*/  IMAD.X R9, R0, 0x1, R251, P1 ;  /* 0x0000000100097824 */ /* 0x000fc600008e06fb */
[----:B------:R0:W-:Y:S04]  /*eab0*/  STS.U16 [R6+UR8+0x1e00], R170 ;  /* 0x001e00aa06007988 */ /* 0x0001e80008000408 */
[----:B------:R-:W4:Y:S04]  /*eac0*/  LDL.LU R245, [R1+0x60] ;  /* 0x0000600001f57983 */ /* 0x000f280000300800 */
[----:B------:R-:W2:Y:S01]  /*ead0*/  LDL.LU R244, [R1+0x308] ;  /* 0x0003080001f47983 */ /* 0x000ea20000300800 */
[----:B0-----:R-:W-:-:S03]  /*eae0*/  PRMT R170, RZ, 0x7610, R170 ;  /* 0x00007610ffaa7816 */ /* 0x001fc600000000aa */
[----:B------:R-:W4:Y:S04]  /*eaf0*/  LDL.LU R0, [R1+0x40] ;  /* 0x0000400001007983 */ /* 0x000f280000300800 */
[----:B------:R0:W2:Y:S04]  /*eb00*/  @!P0 LDG.E.U16 R170, desc[UR10][R8.64] ;  /* 0x0000000a08aa8981 */ /* 0x0000a8000c1e1500 */
[----:B------:R1:W-:Y:S01]  /*eb10*/  STL [R1+0x8a4], R2 ;  /* 0x0008a40201007387 */ /* 0x0003e20000100800 */
[----:B0-----:R-:W-:-:S03]  /*eb20*/  IADD3 R8, P1, R2, R252, RZ ;  /* 0x000000fc02087210 */ /* 0x001fc60007f3e0ff */
[----:B-1----:R-:W4:Y:S02]  /*eb30*/  LDL.LU R2, [R1+0x318] ;  /* 0x0003180001027983 */ /* 0x002f240000300800 */
[----:B------:R-:W-:Y:S02]  /*eb40*/  IMAD.X R9, R3, 0x1, R251, P1 ;  /* 0x0000000103097824 */ /* 0x000fe400008e06fb */
[----:B------:R0:W-:Y:S04]  /*eb50*/  STS.U16 [R6+UR8+0x2600], R171 ;  /* 0x002600ab06007988 */ /* 0x0001e80008000408 */
[----:B------:R1:W-:Y:S01]  /*eb60*/  STL [R1+0x8ac], R3 ;  /* 0x0008ac0301007387 */ /* 0x0003e20000100800 */
[----:B0-----:R-:W-:-:S03]  /*eb70*/  PRMT R171, RZ, 0x7610, R171 ;  /* 0x00007610ffab7816 */ /* 0x001fc600000000ab */
[----:B-1----:R-:W2:Y:S04]  /*eb80*/  LDL.LU R3, [R1+0x2f8] ;  /* 0x0002f80001037983 */ /* 0x002ea80000300800 */
[----:B------:R3:W2:Y:S02]  /*eb90*/  @!P0 LDG.E.U16 R171, desc[UR10][R8.64] ;  /* 0x0000000a08ab8981 */ /* 0x0006a4000c1e1500 */
[----:B---3--:R-:W-:Y:S02]  /*eba0*/  IADD3 R8, P1, R248, R252, RZ ;  /* 0x000000fcf8087210 */ /* 0x008fe40007f3e0ff */
[----:B------:R0:W-:Y:S03]  /*ebb0*/  STL [R1+0x8b0], R248 ;  /* 0x0008b0f801007387 */ /* 0x0001e60000100800 */
[----:B------:R-:W-:Y:S01]  /*ebc0*/  IMAD.X R9, R176, 0x1, R251, P1 ;  /* 0x00000001b0097824 */ /* 0x000fe200008e06fb */
[----:B0-----:R-:W3:Y:S04]  /*ebd0*/  LDL.LU R248, [R1+0x80] ;  /* 0x0000800001f87983 */ /* 0x001ee80000300800 */
[----:B------:R-:W3:Y:S04]  /*ebe0*/  LDL R177, [R1+0x2d8] ;  /* 0x0002d80001b17983 */ /* 0x000ee80000100800 */
[----:B------:R-:W3:Y:S04]  /*ebf0*/  LDL.LU R176, [R1+0x2a8] ;  /* 0x0002a80001b07983 */ /* 0x000ee80000300800 */
[----:B------:R-:W3:Y:S04]  /*ec00*/  LDL.LU R247, [R1+0xa0] ;  /* 0x0000a00001f77983 */ /* 0x000ee80000300800 */
[----:B------:R-:W3:Y:S04]  /*ec10*/  LDL.LU R246, [R1+0x2e8] ;  /* 0x0002e80001f67983 */ /* 0x000ee80000300800 */
[----:B------:R0:W-:Y:S02]  /*ec20*/  STS.U16 [R6+UR8+0x2a00], R168 ;  /* 0x002a00a806007988 */ /* 0x0001e40008000408 */
[----:B0-----:R-:W-:-:S02]  /*ec30*/  PRMT R168, RZ, 0x7610, R168 ;  /* 0x00007610ffa87816 */ /* 0x001fc400000000a8 */
[----:B------:R0:W-:Y:S04]  /*ec40*/  STS.U16 [R6+UR8+0x2e00], R167 ;  /* 0x002e00a706007988 */ /* 0x0001e80008000408 */
[----:B------:R4:W3:Y:S01]  /*ec50*/  @!P0 LDG.E.U16 R168, desc[UR10][R8.64] ;  /* 0x0000000a08a88981 */ /* 0x0008e2000c1e1500 */
[----:B0-----:R-:W-:Y:S02]  /*ec60*/  PRMT R167, RZ, 0x7610, R167 ;  /* 0x00007610ffa77816 */ /* 0x001fe400000000a7 */
[----:B----4-:R-:W-:-:S05]  /*ec70*/  IADD3 R8, P1, R2, R252, RZ ;  /* 0x000000fc02087210 */ /* 0x010fca0007f3e0ff */
[----:B------:R-:W-:Y:S01]  /*ec80*/  IMAD.X R9, R0, 0x1, R251, P1 ;  /* 0x0000000100097824 */ /* 0x000fe200008e06fb */
[----:B------:R0:W-:Y:S04]  /*ec90*/  STL [R1+0x8c4], R2 ;  /* 0x0008c40201007387 */ /* 0x0001e80000100800 */
[----:B------:R2:W4:Y:S04]  /*eca0*/  @!P0 LDG.E.U16 R167, desc[UR10][R8.64] ;  /* 0x0000000a08a78981 */ /* 0x000528000c1e1500 */
[----:B------:R1:W-:Y:S04]  /*ecb0*/  STS.U16 [R6+UR8+0x3200], R164 ;  /* 0x003200a406007988 */ /* 0x0003e80008000408 */
[----:B0-----:R-:W4:Y:S01]  /*ecc0*/  LDL.LU R2, [R1+0xc0] ;  /* 0x0000c00001027983 */ /* 0x001f220000300800 */
[----:B--2---:R-:W-:-:S03]  /*ecd0*/  IADD3 R8, P1, R244, R252, RZ ;  /* 0x000000fcf4087210 */ /* 0x004fc60007f3e0ff */
[----:B------:R0:W-:Y:S01]  /*ece0*/  STL [R1+0x8c8], R0 ;  /* 0x0008c80001007387 */ /* 0x0001e20000100800 */
[----:B-1----:R-:W-:Y:S01]  /*ecf0*/  PRMT R164, RZ, 0x7610, R164 ;  /* 0x00007610ffa47816 */ /* 0x002fe200000000a4 */
[----:B------:R-:W-:Y:S02]  /*ed00*/  IMAD.X R9, R245, 0x1, R251, P1 ;  /* 0x00000001f5097824 */ /* 0x000fe400008e06fb */
[----:B------:R1:W-:Y:S04]  /*ed10*/  STS.U16 [R6+UR8+0x3600], R162 ;  /* 0x003600a206007988 */ /* 0x0003e80008000408 */
[----:B------:R2:W4:Y:S04]  /*ed20*/  @!P0 LDG.E.U16 R164, desc[UR10][R8.64] ;  /* 0x0000000a08a48981 */ /* 0x000528000c1e1500 */
[----:B0-----:R-:W4:Y:S04]  /*ed30*/  LDL.LU R0, [R1+0x2c8] ;  /* 0x0002c80001007983 */ /* 0x001f280000300800 */
[----:B------:R0:W-:Y:S01]  /*ed40*/  STL [R1+0x8cc], R244 ;  /* 0x0008ccf401007387 */ /* 0x0001e20000100800 */
[----:B--2---:R-:W-:-:S02]  /*ed50*/  IADD3 R8, P1, R3, R252, RZ ;  /* 0x000000fc03087210 */ /* 0x004fc40007f3e0ff */
[----:B-1----:R-:W-:Y:S01]  /*ed60*/  PRMT R162, RZ, 0x7610, R162 ;  /* 0x00007610ffa27816 */ /* 0x002fe200000000a2 */
[----:B0-----:R-:W2:Y:S04]  /*ed70*/  LDL.LU R244, [R1+0xe0] ;  /* 0x0000e00001f47983 */ /* 0x001ea80000300800 */
[----:B------:R0:W-:Y:S04]  /*ed80*/  STL [R1+0x8d8], R245 ;  /* 0x0008d8f501007387 */ /* 0x0001e80000100800 */
[----:B0-----:R-:W2:Y:S04]  /*ed90*/  LDL.LU R245, [R1+0x2b8] ;  /* 0x0002b80001f57983 */ /* 0x001ea80000300800 */
[----:B------:R0:W-:Y:S04]  /*eda0*/  STL [R1+0x8dc], R3 ;  /* 0x0008dc0301007387 */ /* 0x0001e80000100800 */
[----:B------:R1:W-:Y:S04]  /*edb0*/  STS.U16 [R6+UR8+0x3a00], R160 ;  /* 0x003a00a006007988 */ /* 0x0003e80008000408 */
[----:B0-----:R-:W2:Y:S04]  /*edc0*/  LDL.LU R3, [R1+0x100] ;  /* 0x0001000001037983 */ /* 0x001ea80000300800 */
[----:B------:R-:W2:Y:S04]  /*edd0*/  LDL.LU R233, [R1+0x200] ;  /* 0x0002000001e97983 */ /* 0x000ea80000300800 */
[----:B------:R-:W2:Y:S04]  /*ede0*/  LDL.LU R232, [R1+0x238] ;  /* 0x0002380001e87983 */ /* 0x000ea80000300800 */
[----:B------:R-:W2:Y:S01]  /*edf0*/  LDL.LU R225, [R1+0x1e0] ;  /* 0x0001e00001e17983 */ /* 0x000ea20000300800 */
[----:B-1----:R-:W-:-:S03]  /*ee00*/  PRMT R160, RZ, 0x7610, R160 ;  /* 0x00007610ffa07816 */ /* 0x002fc600000000a0 */
[----:B------:R-:W2:Y:S04]  /*ee10*/  LDL.LU R224, [R1+0x248] ;  /* 0x0002480001e07983 */ /* 0x000ea80000300800 */
        /* <DEDUP_REMOVED lines=9> */
[----:B------:R-:W2:Y:S01]  /*eeb0*/  LDL.LU R184, [R1+0x298] ;  /* 0x0002980001b87983 */ /* 0x000ea20000300800 */
[----:B---3--:R-:W-:-:S05]  /*eec0*/  IMAD.X R9, R248, 0x1, R251, P1 ;  /* 0x00000001f8097824 */ /* 0x008fca00008e06fb */
[----:B------:R0:W3:Y:S02]  /*eed0*/  @!P0 LDG.E.U16 R162, desc[UR10][R8.64] ;  /* 0x0000000a08a28981 */ /* 0x0000e4000c1e1500 */
[----:B0-----:R-:W-:-:S05]  /*eee0*/  IADD3 R8, P1, R246, R252, RZ ;  /* 0x000000fcf6087210 */ /* 0x001fca0007f3e0ff */
[----:B------:R-:W-:-:S05]  /*eef0*/  IMAD.X R9, R247, 0x1, R251, P1 ;  /* 0x00000001f7097824 */ /* 0x000fca00008e06fb */
[----:B------:R0:W3:Y:S02]  /*ef00*/  @!P0 LDG.E.U16 R160, desc[UR10][R8.64] ;  /* 0x0000000a08a08981 */ /* 0x0000e4000c1e1500 */
[----:B0-----:R-:W-:Y:S02]  /*ef10*/  IADD3 R8, P1, R177, R252, RZ ;  /* 0x000000fcb1087210 */ /* 0x001fe40007f3e0ff */
[----:B------:R-:W3:Y:S04]  /*ef20*/  LDL.LU R177, [R1+0x120] ;  /* 0x0001200001b17983 */ /* 0x000ee80000300800 */
[----:B------:R0:W-:Y:S02]  /*ef30*/  STS.U16 [R6+UR8+0x3e00], R159 ;  /* 0x003e009f06007988 */ /* 0x0001e40008000408 */
[----:B0-----:R-:W-:-:S02]  /*ef40*/  PRMT R159, RZ, 0x7610, R159 ;  /* 0x00007610ff9f7816 */ /* 0x001fc4000000009f */
[----:B------:R0:W-:Y:S01]  /*ef50*/  STS.U16 [R6+UR8+0x4200], R156 ;  /* 0x0042009c06007988 */ /* 0x0001e20008000408 */
[----:B----4-:R-:W-:-:S05]  /*ef60*/  IMAD.X R9, R2, 0x1, R251, P1 ;  /* 0x0000000102097824 */ /* 0x010fca00008e06fb */
[----:B------:R1:W4:Y:S01]  /*ef70*/  @!P0 LDG.E.U16 R159, desc[UR10][R8.64] ;  /* 0x0000000a089f8981 */ /* 0x000322000c1e1500 */
[----:B0-----:R-:W-:Y:S02]  /*ef80*/  PRMT R156, RZ, 0x7610, R156 ;  /* 0x00007610ff9c7816 */ /* 0x001fe4000000009c */
[----:B-1----:R-:W-:Y:S01]  /*ef90*/  IADD3 R8, P1, R0, R252, RZ ;  /* 0x000000fc00087210 */ /* 0x002fe20007f3e0ff */
[----:B------:R0:W-:Y:S04]  /*efa0*/  STS.U16 [R6+UR8+0x4600], R154 ;  /* 0x0046009a06007988 */ /* 0x0001e80008000408 */
[----:B--2---:R-:W-:-:S05]  /*efb0*/  IMAD.X R9, R244, 0x1, R251, P1 ;  /* 0x00000001f4097824 */ /* 0x004fca00008e06fb */
[----:B------:R1:W2:Y:S01]  /*efc0*/  @!P0 LDG.E.U16 R156, desc[UR10][R8.64] ;  /* 0x0000000a089c8981 */ /* 0x0002a2000c1e1500 */
[----:B0-----:R-:W-:Y:S02]  /*efd0*/  PRMT R154, RZ, 0x7610, R154 ;  /* 0x00007610ff9a7816 */ /* 0x001fe4000000009a */
[----:B-1----:R-:W-:Y:S01]  /*efe0*/  IADD3 R8, P1, R245, R252, RZ ;  /* 0x000000fcf5087210 */ /* 0x002fe20007f3e0ff */
[----:B------:R0:W-:Y:S04]  /*eff0*/  STS.U16 [R6+UR8+0x4a00], R152 ;  /* 0x004a009806007988 */ /* 0x0001e80008000408 */
[----:B------:R-:W-:-:S05]  /*f000*/  IMAD.X R9, R3, 0x1, R251, P1 ;  /* 0x0000000103097824 */ /* 0x000fca00008e06fb */
[----:B------:R1:W2:Y:S01]  /*f010*/  @!P0 LDG.E.U16 R154, desc[UR10][R8.64] ;  /* 0x0000000a089a8981 */ /* 0x0002a2000c1e1500 */
[----:B0-----:R-:W-:Y:S02]  /*f020*/  PRMT R152, RZ, 0x7610, R152 ;  /* 0x00007610ff987816 */ /* 0x001fe40000000098 */
[----:B-1----:R-:W-:Y:S01]  /*f030*/  IADD3 R8, P1, R176, R252, RZ ;  /* 0x000000fcb0087210 */ /* 0x002fe20007f3e0ff */
        /* <DEDUP_REMOVED lines=26> */
[----:B------:R0:W4:Y:S04]  /*f1e0*/  @!P0 LDG.E.U16 R172, desc[UR10][R8.64] ;  /* 0x0000000a08ac8981 */ /* 0x000128000c1e1500 */
[----:B------:R1:W-:Y:S02]  /*f1f0*/  STS.U16 [R6+UR8+0x5e00], R173 ;  /* 0x005e00ad06007988 */ /* 0x0003e40008000408 */
[----:B-1----:R-:W1:Y:S01]  /*f200*/  S2R R173, SR_TID.X ;  /* 0x0000000000ad7919 */ /* 0x002e620000002100 */
[-C--:B0-----:R-:W-:Y:S01]  /*f210*/  IADD3 R8, P1, R224, R252.reuse, RZ ;  /* 0x000000fce0087210 */ /* 0x081fe20007f3e0ff */
[----:B------:R0:W-:Y:S04]  /*f220*/  STS.U16 [R6+UR8+0x6200], R22 ;  /* 0x0062001606007988 */ /* 0x0001e80008000408 */
[----:B------:R-:W-:Y:S01]  /*f230*/  IMAD.X R9, R225, 0x1, R251, P1 ;  /* 0x00000001e1097824 */ /* 0x000fe200008e06fb */
[----:B0-----:R-:W-:Y:S01]  /*f240*/  PRMT R22, RZ, 0x7610, R22 ;  /* 0x00007610ff167816 */ /* 0x001fe20000000016 */
[----:B------:R-:W-:Y:S05]  /*f250*/  STL.64 [R1+0x6b8], R250 ;  /* 0x0006b8fa01007387 */ /* 0x000fea0000100a00 */
[----:B------:R0:W3:Y:S04]  /*f260*/  @!P0 LDG.E.U16 R22, desc[UR10][R8.64] ;  /* 0x0000000a08168981 */ /* 0x0000e8000c1e1500 */
[----:B------:R2:W-:Y:S01]  /*f270*/  STS.U16 [R6+UR8+0x6600], R10 ;  /* 0x0066000a06007988 */ /* 0x0005e20008000408 */
[----:B0-----:R-:W-:-:S03]  /*f280*/  IADD3 R8, P1, R232, R252, RZ ;  /* 0x000000fce8087210 */ /* 0x001fc60007f3e0ff */
[----:B------:R-:W-:Y:S01]  /*f290*/  STL.64 [R1+0x740], R240 ;  /* 0x000740f001007387 */ /* 0x000fe20000100a00 */
[----:B--2---:R-:W-:-:S03]  /*f2a0*/  PRMT R10, RZ, 0x7610, R10 ;  /* 0x00007610ff0a7816 */ /* 0x004fc6000000000a */
[----:B------:R-:W-:Y:S01]  /*f2b0*/  STL.64 [R1+0x748], R238 ;  /* 0x000748ee01007387 */ /* 0x000fe20000100a00 */
[----:B------:R-:W-:-:S03]  /*f2c0*/  IMAD.X R9, R233, 0x1, R251, P1 ;  /* 0x00000001e9097824 */ /* 0x000fc600008e06fb */
[----:B------:R-:W-:Y:S01]  /*f2d0*/  STL.64 [R1+0x750], R236 ;  /* 0x000750ec01007387 */ /* 0x000fe20000100a00 */
[----:B-1----:R-:W-:-:S03]  /*f2e0*/  LOP3.LUT R249, R173, 0x3f, RZ, 0xc0, !PT ;  /* 0x0000003fadf97812 */ /* 0x002fc600078ec0ff */
[----:B------:R-:W-:Y:S04]  /*f2f0*/  STL.64 [R1+0x758], R234 ;  /* 0x000758ea01007387 */ /* 0x000fe80000100a00 */
[----:B------:R-:W-:Y:S04]  /*f300*/  STL.64 [R1+0x768], R232 ;  /* 0x000768e801007387 */ /* 0x000fe80000100a00 */
[----:B------:R-:W-:Y:S04]  /*f310*/  STL.64 [R1+0x778], R230 ;  /* 0x000778e601007387 */ /* 0x000fe80000100a00 */
[----:B------:R-:W-:Y:S04]  /*f320*/  STL.64 [R1+0x780], R228 ;  /* 0x000780e401007387 */ /* 0x000fe80000100a00 */
[----:B------:R0:W2:Y:S01]  /*f330*/  @!P0 LDG.E.U16 R10, desc[UR10][R8.64] ;  /* 0x0000000a080a8981 */ /* 0x0000a2000c1e1500 */
[----:B------:R-:W-:-:S03]  /*f340*/  LOP3.LUT P0, RZ, R173, 0x40, RZ, 0xc0, !PT ;  /* 0x00000040adff7812 */ /* 0x000fc6000780c0ff */
[----:B------:R-:W-:Y:S04]  /*f350*/  STL.64 [R1+0x790], R226 ;  /* 0x000790e201007387 */ /* 0x000fe80000100a00 */
[----:B------:R-:W-:Y:S01]  /*f360*/  STL.64 [R1+0x7a0], R224 ;  /* 0x0007a0e001007387 */ /* 0x000fe20000100a00 */
[----:B0-----:R-:W-:-:S03]  /*f370*/  IMAD.SHL.U32 R9, R249, 0x2, RZ ;  /* 0x00000002f9097824 */ /* 0x001fc600078e00ff */
[----:B------:R-:W-:Y:S01]  /*f380*/  STL.64 [R1+0x7a8], R222 ;  /* 0x0007a8de01007387 */ /* 0x000fe20000100a00 */
[----:B------:R-:W-:-:S03]  /*f390*/  SEL R8, RZ, 0x90, !P0 ;  /* 0x00000090ff087807 */ /* 0x000fc60004000000 */
[----:B------:R-:W-:Y:S04]  /*f3a0*/  STL.64 [R1+0x7b8], R220 ;  /* 0x0007b8dc01007387 */ /* 0x000fe80000100a00 */
[----:B------:R-:W-:Y:S04]  /*f3b0*/  STL.64 [R1+0x7c8], R218 ;  /* 0x0007c8da01007387 */ /* 0x000fe80000100a00 */
[----:B------:R-:W-:Y:S01]  /*f3c0*/  STL.64 [R1+0x7d0], R216 ;  /* 0x0007d0d801007387 */ /* 0x000fe20000100a00 */
[----:B------:R-:W-:-:S03]  /*f3d0*/  LOP3.LUT R8, R8, R9, RZ, 0x3c, !PT ;  /* 0x0000000908087212 */ /* 0x000fc600078e3cff */
[----:B------:R-:W-:Y:S04]  /*f3e0*/  STL.64 [R1+0x7e0], R214 ;  /* 0x0007e0d601007387 */ /* 0x000fe80000100a00 */
[----:B------:R-:W2:Y:S04]  /*f3f0*/  LDL.LU R173, [R1+0x110] ;  /* 0x0001100001ad7983 */ /* 0x000ea80000300800 */
[----:B------:R-:W2:Y:S04]  /*f400*/  LDL.LU R249, [R1+0x2b4] ;  /* 0x0002b40001f97983 */ /* 0x000ea80000300800 */
[----:B------:R-:W-:Y:S01]  /*f410*/  STL.64 [R1+0x7f0], R212 ;  /* 0x0007f0d401007387 */ /* 0x000fe20000100a00 */
[----:B------:R-:W-:-:S03]  /*f420*/  LOP3.LUT R9, R8, 0x60, RZ, 0x3c, !PT ;  /* 0x0000006008097812 */ /* 0x000fc600078e3cff */
[----:B------:R-:W-:Y:S04]  /*f430*/  STL.64 [R1+0x7f8], R210 ;  /* 0x0007f8d201007387 */ /* 0x000fe80000100a00 */
[----:B------:R-:W-:Y:S04]  /*f440*/  STL.64 [R1+0x808], R208 ;  /* 0x000808d001007387 */ /* 0x000fe80000100a00 */
[----:B------:R-:W-:Y:S04]  /*f450*/  STL.64 [R1+0x818], R206 ;  /* 0x000818ce01007387 */ /* 0x000fe80000100a00 */
[----:B------:R-:W-:Y:S04]  /*f460*/  STL.64 [R1+0x820], R204 ;  /* 0x000820cc01007387 */ /* 0x000fe80000100a00 */
[----:B------:R-:W-:Y:S04]  /*f470*/  STL.64 [R1+0x830], R202 ;  /* 0x000830ca01007387 */ /* 0x000fe80000100a00 */
[----:B------:R-:W-:Y:S04]  /*f480*/  STL.64 [R1+0x850], R200 ;  /* 0x000850c801007387 */ /* 0x000fe80000100a00 */
[----:B------:R-:W-:Y:S04]  /*f490*/  STL.64 [R1+0x870], R198 ;  /* 0x000870c601007387 */ /* 0x000fe80000100a00 */
[----:B------:R-:W-:Y:S04]  /*f4a0*/  STS.U16 [R6+UR8+0x6a00], R11 ;  /* 0x006a000b06007988 */ /* 0x000fe80008000408 */
[----:B------:R-:W-:Y:S04]  /*f4b0*/  STS.U16 [R6+UR8+0x6e00], R12 ;  /* 0x006e000c06007988 */ /* 0x000fe80008000408 */
[----:B------:R-:W-:Y:S04]  /*f4c0*/  STS.U16 [R6+UR8+0x7200], R13 ;  /* 0x0072000d06007988 */ /* 0x000fe80008000408 */
[----:B------:R-:W-:Y:S04]  /*f4d0*/  STS.U16 [R6+UR8+0x7600], R14 ;  /* 0x0076000e06007988 */ /* 0x000fe80008000408 */
[----:B------:R-:W-:Y:S04]  /*f4e0*/  STS.U16 [R6+UR8+0x7a00], R15 ;  /* 0x007a000f06007988 */ /* 0x000fe80008000408 */
[----:B------:R-:W-:Y:S04]  /*f4f0*/  STS.U16 [R6+UR8+0x7e00], R17 ;  /* 0x007e001106007988 */ /* 0x000fe80008000408 */
[----:B------:R-:W-:Y:S04]  /*f500*/  STL.64 [R1+0x880], R196 ;  /* 0x000880c401007387 */ /* 0x000fe80000100a00 */
[----:B------:R-:W-:Y:S04]  /*f510*/  STL.64 [R1+0x888], R194 ;  /* 0x000888c201007387 */ /* 0x000fe80000100a00 */
[----:B------:R0:W-:Y:S04]  /*f520*/  STS.U16 [R9+UR8+0x3b00], R171 ;  /* 0x003b00ab09007988 */ /* 0x0001e80008000408 */
[----:B------:R-:W-:Y:S04]  /*f530*/  STL.64 [R1+0x890], R192 ;  /* 0x000890c001007387 */ /* 0x000fe80000100a00 */
[----:B------:R-:W-:Y:S01]  /*f540*/  STS.U16 [R9+UR8+0x2f00], R166 ;  /* 0x002f00a609007988 */ /* 0x000fe20008000408 */
[----:B0-----:R-:W-:-:S03]  /*f550*/  IMAD.MOV.U32 R171, RZ, RZ, R242 ;  /* 0x000000ffffab7224 */ /* 0x001fc600078e00f2 */
[----:B------:R-:W-:Y:S04]  /*f560*/  STS.U16 [R9+UR8+0x2b00], R165 ;  /* 0x002b00a509007988 */ /* 0x000fe80008000408 */
[----:B------:R-:W-:Y:S04]  /*f570*/  STS.U16 [R9+UR8+0x2700], R163 ;  /* 0x002700a309007988 */ /* 0x000fe80008000408 */
[----:B------:R-:W-:Y:S04]  /*f580*/  STS.U16 [R9+UR8+0x2300], R161 ;  /* 0x002300a109007988 */ /* 0x000fe80008000408 */
[----:B----4-:R0:W-:Y:S02]  /*f590*/  STS.U16 [R9+UR8+0x7300], R172 ;  /* 0x007300ac09007988 */ /* 0x0101e40008000408 */
[----:B0-----:R-:W-:-:S02]  /*f5a0*/  IMAD.MOV.U32 R172, RZ, RZ, R243 ;  /* 0x000000ffffac7224 */ /* 0x001fc400078e00f3 */
[----:B------:R-:W4:Y:S04]  /*f5b0*/  LDL.LU R243, [R1+0x8e4] ;  /* 0x0008e40001f37983 */ /* 0x000f280000300800 */
[----:B------:R-:W4:Y:S04]  /*f5c0*/  LDL.LU R242, [R1+0x8e0] ;  /* 0x0008e00001f27983 */ /* 0x000f280000300800 */
[----:B------:R-:W4:Y:S04]  /*f5d0*/  LDL.LU R166, [R1+0xf8] ;  /* 0x0000f80001a67983 */ /* 0x000f280000300800 */
[----:B------:R-:W4:Y:S04]  /*f5e0*/  LDL.LU R165, [R1+0x2bc] ;  /* 0x0002bc0001a57983 */ /* 0x000f280000300800 */
[----:B------:R-:W4:Y:S04]  /*f5f0*/  LDL.LU R163, [R1+0xf0] ;  /* 0x0000f00001a37983 */ /* 0x000f280000300800 */
[----:B------:R-:W4:Y:S04]  /*f600*/  LDL.LU R161, [R1+0x2c0] ;  /* 0x0002c00001a17983 */ /* 0x000f280000300800 */
[----:B------:R0:W-:Y:S04]  /*f610*/  STS.U16 [R9+UR8+0x5300], R159 ;  /* 0x0053009f09007988 */ /* 0x0001e80008000408 */
[----:B------:R1:W-:Y:S04]  /*f620*/  STS.U16 [R9+UR8+0x1f00], R158 ;  /* 0x001f009e09007988 */ /* 0x0003e80008000408 */
[----:B------:R3:W-:Y:S04]  /*f630*/  STS.U16 [R9+UR8+0x5700], R156 ;  /* 0x0057009c09007988 */ /* 0x0007e80008000408 */
[----:B0-----:R-:W4:Y:S04]  /*f640*/  LDL.LU R159, [R1+0xd8] ;  /* 0x0000d800019f7983 */ /* 0x001f280000300800 */
[----:B-1----:R-:W4:Y:S04]  /*f650*/  LDL.LU R158, [R1+0x2cc] ;  /* 0x0002cc00019e7983 */ /* 0x002f280000300800 */
[----:B------:R0:W-:Y:S04]  /*f660*/  STS.U16 [R9+UR8+0x1b00], R157 ;  /* 0x001b009d09007988 */ /* 0x0001e80008000408 */
[----:B---3--:R-:W3:Y:S04]  /*f670*/  LDL.LU R156, [R1+0xd0] ;  /* 0x0000d000019c7983 */ /* 0x008ee80000300800 */
[----:B------:R1:W-:Y:S04]  /*f680*/  STS.U16 [R9+UR8+0x5b00], R154 ;  /* 0x005b009a09007988 */ /* 0x0003e80008000408 */
[----:B0-----:R-:W3:Y:S04]  /*f690*/  LDL.LU R157, [R1+0x2d0] ;  /* 0x0002d000019d7983 */ /* 0x001ee80000300800 */
[----:B------:R0:W-:Y:S04]  /*f6a0*/  STS.U16 [R9+UR8+0x1700], R155 ;  /* 0x0017009b09007988 */ /* 0x0001e80008000408 */
[----:B-1----:R-:W3:Y:S04]  /*f6b0*/  LDL.LU R154, [R1+0xc8] ;  /* 0x0000c800019a7983 */ /* 0x002ee80000300800 */
        /* <DEDUP_REMOVED lines=8> */
[----:B0-----:R-:W3:Y:S04]  /*f740*/  LDL.LU R19, [R1+0xb0] ;  /* 0x0000b00001137983 */ /* 0x001ee80000300800 */
[----:B------:R-:W3:Y:S04]  /*f750*/  LDL.LU R17, [R1+0x2e0] ;  /* 0x0002e00001117983 */ /* 0x000ee80000300800 */
[----:B------:R-:W3:Y:S04]  /*f760*/  LDL.LU R15, [R1+0x98] ;  /* 0x00009800010f7983 */ /* 0x000ee80000300800 */
[----:B------:R-:W3:Y:S04]  /*f770*/  LDL.LU R14, [R1+0x2ec] ;  /* 0x0002ec00010e7983 */ /* 0x000ee80000300800 */
[----:B------:R-:W3:Y:S04]  /*f780*/  LDL.LU R13, [R1+0x90] ;  /* 0x00009000010d7983 */ /* 0x000ee80000300800 */
[----:B------:R-:W3:Y:S04]  /*f790*/  LDL.LU R12, [R1+0x2f0] ;  /* 0x0002f000010c7983 */ /* 0x000ee80000300800 */
[----:B------:R-:W3:Y:S04]  /*f7a0*/  LDL.LU R8, [R1+0x88] ;  /* 0x0000880001087983 */ /* 0x000ee80000300800 */
[----:B------:R0:W-:Y:S04]  /*f7b0*/  STS.U16 [R9+UR8+0x6f00], R7 ;  /* 0x006f000709007988 */ /* 0x0001e80008000408 */
[----:B------:R-:W3:Y:S04]  /*f7c0*/  LDL.LU R11, [R1+0x2f4] ;  /* 0x0002f400010b7983 */ /* 0x000ee80000300800 */
[----:B------:R1:W-:Y:S04]  /*f7d0*/  STS.U16 [R9+UR8+0xf00], R5 ;  /* 0x000f000509007988 */ /* 0x0003e80008000408 */
[----:B0-----:R-:W3:Y:S04]  /*f7e0*/  LDL.LU R7, [R1+0x78] ;  /* 0x0000780001077983 */ /* 0x001ee80000300800 */
[----:B------:R-:W3:Y:S04]  /*f7f0*/  LDL.LU R6, [R1+0x2fc] ;  /* 0x0002fc0001067983 */ /* 0x000ee80000300800 */
        /* <DEDUP_REMOVED lines=14> */
[----:B------:R2:W-:Y:S04]  /*f8e0*/  STS.U16 [R9+UR8+0x3700], R170 ;  /* 0x003700aa09007988 */ /* 0x0005e80008000408 */
[----:B------:R-:W-:Y:S04]  /*f8f0*/  STS.U16 [R9+UR8+0x4300], R167 ;  /* 0x004300a709007988 */ /* 0x000fe80008000408 */
[----:B------:R-:W3:Y:S01]  /*f900*/  LDL.LU R250, [R1+0x3c] ;  /* 0x00003c0001fa7983 */ /* 0x000ee20000300800 */
[----:B--2---:R-:W-:-:S03]  /*f910*/  IMAD.MOV.U32 R170, RZ, RZ, R249 ;  /* 0x000000ffffaa7224 */ /* 0x004fc600078e00f9 */
[----:B------:R0:W-:Y:S04]  /*f920*/  STS.U16 [R9+UR8+0x3300], R169 ;  /* 0x003300a909007988 */ /* 0x0001e80008000408 */
[----:B------:R-:W2:Y:S04]  /*f930*/  LDL.LU R251, [R1+0x44] ;  /* 0x0000440001fb7983 */ /* 0x000ea80000300800 */
[----:B------:R1:W-:Y:S01]  /*f940*/  STS.U16 [R9+UR8+0x3f00], R168 ;  /* 0x003f00a809007988 */ /* 0x0003e20008000408 */
[----:B0-----:R-:W-:-:S03]  /*f950*/  IMAD.MOV.U32 R169, RZ, RZ, R3 ;  /* 0x000000ffffa97224 */ /* 0x001fc600078e0003 */
[----:B------:R-:W2:Y:S04]  /*f960*/  LDL.LU R249, [R1+0x330] ;  /* 0x0003300001f97983 */ /* 0x000ea80000300800 */
[----:B------:R-:W2:Y:S01]  /*f970*/  LDL.LU R3, [R1+0x8dc] ;  /* 0x0008dc0001037983 */ /* 0x000ea20000300800 */
[----:B-1----:R-:W-:-:S03]  /*f980*/  IMAD.MOV.U32 R168, RZ, RZ, R245 ;  /* 0x000000ffffa87224 */ /* 0x002fc600078e00f5 */
[----:B------:R-:W-:Y:S04]  /*f990*/  STS.U16 [R9+UR8+0x4b00], R162 ;  /* 0x004b00a209007988 */ /* 0x000fe80008000408 */
[----:B------:R-:W2:Y:S04]  /*f9a0*/  LDL.LU R245, [R1+0x8d8] ;  /* 0x0008d80001f57983 */ /* 0x000ea80000300800 */
[----:B------:R-:W-:Y:S04]  /*f9b0*/  STS.U16 [R9+UR8+0x4700], R164 ;  /* 0x004700a409007988 */ /* 0x000fe80008000408 */
[----:B------:R0:W-:Y:S02]  /*f9c0*/  STS.U16 [R9+UR8+0x4f00], R160 ;  /* 0x004f00a009007988 */ /* 0x0001e40008000408 */
[----:B0-----:R-:W-:-:S02]  /*f9d0*/  IMAD.MOV.U32 R160, RZ, RZ, R0 ;  /* 0x000000ffffa07224 */ /* 0x001fc400078e0000 */
[----:B----4-:R-:W-:Y:S02]  /*f9e0*/  IMAD.MOV.U32 R162, RZ, RZ, R242 ;  /* 0x000000ffffa27224 */ /* 0x010fe400078e00f2 */
[----:B------:R-:W-:Y:S02]  /*f9f0*/  IMAD.MOV.U32 R167, RZ, RZ, R166 ;  /* 0x000000ffffa77224 */ /* 0x000fe400078e00a6 */
[----:B------:R-:W-:Y:S02]  /*fa00*/  IMAD.MOV.U32 R166, RZ, RZ, R165 ;  /* 0x000000ffffa67224 */ /* 0x000fe400078e00a5 */
[----:B------:R-:W-:Y:S02]  /*fa10*/  IMAD.MOV.U32 R165, RZ, RZ, R163 ;  /* 0x000000ffffa57224 */ /* 0x000fe400078e00a3 */
[----:B------:R-:W-:Y:S02]  /*fa20*/  IMAD.MOV.U32 R163, RZ, RZ, R243 ;  /* 0x000000ffffa37224 */ /* 0x000fe400078e00f3 */
[----:B------:R-:W4:Y:S01]  /*fa30*/  LDL.LU R243, [R1+0x8d4] ;  /* 0x0008d40001f37983 */ /* 0x000f220000300800 */
[----:B------:R-:W-:-:S03]  /*fa40*/  IMAD.MOV.U32 R164, RZ, RZ, R161 ;  /* 0x000000ffffa47224 */ /* 0x000fc600078e00a1 */
[----:B------:R-:W2:Y:S01]  /*fa50*/  LDL.LU R242, [R1+0x8d0] ;  /* 0x0008d00001f27983 */ /* 0x000ea20000300800 */
[----:B------:R-:W-:-:S03]  /*fa60*/  IMAD.MOV.U32 R161, RZ, RZ, R244 ;  /* 0x000000ffffa17224 */ /* 0x000fc600078e00f4 */
[----:B------:R-:W4:Y:S04]  /*fa70*/  LDL.LU R244, [R1+0x8cc] ;  /* 0x0008cc0001f47983 */ /* 0x000f280000300800 */
[----:B------:R-:W4:Y:S04]  /*fa80*/  LDL.LU R0, [R1+0x8c8] ;  /* 0x0008c80001007983 */ /* 0x000f280000300800 */
[----:B------:R-:W-:Y:S04]  /*fa90*/  STS.U16 [R9+UR8+0x5f00], R152 ;  /* 0x005f009809007988 */ /* 0x000fe80008000408 */
[----:B------:R-:W-:Y:S04]  /*faa0*/  STS.U16 [R9+UR8+0x7700], R22 ;  /* 0x0077001609007988 */ /* 0x000fe80008000408 */
[----:B------:R-:W-:Y:S04]  /*fab0*/  STS.U16 [R9+UR8+0x6300], R20 ;  /* 0x0063001409007988 */ /* 0x000fe80008000408 */
[----:B------:R-:W-:Y:S04]  /*fac0*/  STS.U16 [R9+UR8+0x6700], R18 ;  /* 0x0067001209007988 */ /* 0x000fe80008000408 */
[----:B------:R0:W-:Y:S04]  /*fad0*/  STS.U16 [R9+UR8+0x6b00], R16 ;  /* 0x006b001009007988 */ /* 0x0001e80008000408 */
[----:B------:R1:W-:Y:S01]  /*fae0*/  STS.U16 [R9+UR8+0x7b00], R10 ;  /* 0x007b000a09007988 */ /* 0x0003e20008000408 */
[----:B---3--:R-:W-:Y:S01]  /*faf0*/  LOP3.LUT R157, R157, R156, RZ, 0x3c, !PT ;  /* 0x0000009c9d9d7212 */ /* 0x008fe200078e3cff */
[----:B------:R3:W-:Y:S06]  /*fb00*/  MEMBAR.ALL.CTA ;  /* 0x0000000000007992 */ /* 0x0007ec0000008000 */
[----:B---3--:R-:W3:Y:S01]  /*fb10*/  FENCE.VIEW.ASYNC.S ;  /* 0x00000000000073c6 */ /* 0x008ee20000000000 */
[----:B0-----:R-:W-:-:S02]  /*fb20*/  IMAD.MOV.U32 R16, RZ, RZ, R246 ;  /* 0x000000ffff107224 */ /* 0x001fc400078e00f6 */
[----:B-1----:R-:W-:Y:S02]  /*fb30*/  IMAD.MOV.U32 R9, RZ, RZ, R248 ;  /* 0x000000ffff097224 */ /* 0x002fe400078e00f8 */
[----:B------:R-:W-:Y:S02]  /*fb40*/  IMAD.MOV.U32 R152, RZ, RZ, R153 ;  /* 0x000000ffff987224 */ /* 0x000fe400078e0099 */
[----:B------:R-:W-:Y:S02]  /*fb50*/  IMAD.MOV.U32 R153, RZ, RZ, R2 ;  /* 0x000000ffff997224 */ /* 0x000fe400078e0002 */
[----:B------:R-:W3:Y:S01]  /*fb60*/  LDL.LU R2, [R1+0x8c4] ;  /* 0x0008c40001027983 */ /* 0x000ee20000300800 */
[----:B------:R-:W-:Y:S02]  /*fb70*/  IMAD.MOV.U32 R22, RZ, RZ, R21 ;  /* 0x000000ffff167224 */ /* 0x000fe400078e0015 */
[----:B------:R-:W-:Y:S02]  /*fb80*/  IMAD.MOV.U32 R20, RZ, RZ, R17 ;  /* 0x000000ffff147224 */ /* 0x000fe400078e0011 */
[----:B------:R-:W-:-:S02]  /*fb90*/  IMAD.MOV.U32 R10, RZ, RZ, R11 ;  /* 0x000000ffff0a7224 */ /* 0x000fc400078e000b */
[----:B------:R-:W-:Y:S02]  /*fba0*/  IMAD.MOV.U32 R197, RZ, RZ, R231 ;  /* 0x000000ffffc57224 */ /* 0x000fe400078e00e7 */
[----:B------:R-:W-:Y:S02]  /*fbb0*/  IMAD.MOV.U32 R196, RZ, RZ, R232 ;  /* 0x000000ffffc47224 */ /* 0x000fe400078e00e8 */
[----:B--2---:R-:W-:Y:S02]  /*fbc0*/  IMAD.MOV.U32 R18, RZ, RZ, R242 ;  /* 0x000000ffff127224 */ /* 0x004fe400078e00f2 */
[----:B----4-:R-:W-:Y:S02]  /*fbd0*/  IMAD.MOV.U32 R195, RZ, RZ, R0 ;  /* 0x000000ffffc37224 */ /* 0x010fe400078e0000 */
[----:B------:R-:W-:Y:S02]  /*fbe0*/  IMAD.MOV.U32 R192, RZ, RZ, R234 ;  /* 0x000000ffffc07224 */ /* 0x000fe400078e00ea */
[----:B------:R-:W-:Y:S01]  /*fbf0*/  IMAD.MOV.U32 R193, RZ, RZ, R233 ;  /* 0x000000ffffc17224 */ /* 0x000fe200078e00e9 */
[----:B------:R-:W-:Y:S01]  /*fc00*/  LOP3.LUT R156, R157, R156, RZ, 0x3c, !PT ;  /* 0x0000009c9d9c7212 */ /* 0x000fe200078e3cff */
[----:B------:R-:W-:Y:S01]  /*fc10*/  IMAD.MOV.U32 R21, RZ, RZ, R19 ;  /* 0x000000ffff157224 */ /* 0x000fe200078e0013 */
[----:B------:R-:W-:Y:S01]  /*fc20*/  LOP3.LUT R155, R155, R154, RZ, 0x3c, !PT ;  /* 0x0000009a9b9b7212 */ /* 0x000fe200078e3cff */
[----:B------:R-:W-:Y:S01]  /*fc30*/  IMAD.MOV.U32 R19, RZ, RZ, R243 ;  /* 0x000000ffff137224 */ /* 0x000fe200078e00f3 */
[----:B---3--:R-:W-:Y:S01]  /*fc40*/  BAR.SYNC.DEFER_BLOCKING 0x0 ;  /* 0x0000000000007b1d */ /* 0x008fe20000010000 */
[----:B------:R-:W-:-:S02]  /*fc50*/  IMAD.MOV.U32 R17, RZ, RZ, R247 ;  /* 0x000000ffff117224 */ /* 0x000fc400078e00f7 */
[----:B------:R-:W-:-:S03]  /*fc60*/  IMAD.MOV.U32 R11, RZ, RZ, R8 ;  /* 0x000000ffff0b7224 */ /* 0x000fc600078e0008 */
[----:B------:R-:W2:Y:S01]  /*fc70*/  LDL.LU R243, [R1+0x8c0] ;  /* 0x0008c00001f37983 */ /* 0x000ea20000300800 */
[----:B------:R-:W-:-:S03]  /*fc80*/  IMAD.MOV.U32 R8, RZ, RZ, R3 ;  /* 0x000000ffff087224 */ /* 0x000fc600078e0003 */
[----:B------:R-:W2:Y:S04]  /*fc90*/  LDL.LU R242, [R1+0x8bc] ;  /* 0x0008bc0001f27983 */ /* 0x000ea80000300800 */
[----:B------:R-:W3:Y:S04]  /*fca0*/  LDL.LU R247, [R1+0x8b8] ;  /* 0x0008b80001f77983 */ /* 0x000ee80000300800 */
[----:B------:R-:W3:Y:S04]  /*fcb0*/  LDL.LU R246, [R1+0x8b4] ;  /* 0x0008b40001f67983 */ /* 0x000ee80000300800 */
[----:B------:R-:W4:Y:S04]  /*fcc0*/  LDL.LU R248, [R1+0x8b0] ;  /* 0x0008b00001f87983 */ /* 0x000f280000300800 */
[----:B------:R-:W3:Y:S04]  /*fcd0*/  LDL.LU R3, [R1+0x8ac] ;  /* 0x0008ac0001037983 */ /* 0x000ee80000300800 */
[----:B------:R0:W-:Y:S04]  /*fce0*/  STL.64 [R1], R196 ;  /* 0x000000c401007387 */ /* 0x0001e80000100a00 */
[----:B------:R-:W2:Y:S04]  /*fcf0*/  LDL.LU R0, [R1+0x8a8] ;  /* 0x0008a80001007983 */ /* 0x000ea80000300800 */
[----:B------:R1:W-:Y:S01]  /*fd00*/  STL.64 [R1+0x8], R192 ;  /* 0x000008c001007387 */ /* 0x0003e20000100a00 */
[----:B------:R-:W-:-:S03]  /*fd10*/  IMAD.MOV.U32 R194, RZ, RZ, R2 ;  /* 0x000000ffffc27224 */ /* 0x000fc600078e0002 */
[----:B------:R-:W3:Y:S01]  /*fd20*/  LDL.LU R2, [R1+0x8a4] ;  /* 0x0008a40001027983 */ /* 0x000ee20000300800 */
[----:B0-----:R-:W-:Y:S02]  /*fd30*/  IMAD.MOV.U32 R196, RZ, RZ, R238 ;  /* 0x000000ffffc47224 */ /* 0x001fe400078e00ee */
[----:B------:R-:W-:Y:S01]  /*fd40*/  IMAD.MOV.U32 R197, RZ, RZ, R237 ;  /* 0x000000ffffc57224 */ /* 0x000fe200078e00ed */
[----:B------:R0:W-:Y:S01]  /*fd50*/  STL.64 [R1+0x10], R194 ;  /* 0x000010c201007387 */ /* 0x0001e20000100a00 */
[----:B-1----:R-:W-:Y:S02]  /*fd60*/  IMAD.MOV.U32 R192, RZ, RZ, R236 ;  /* 0x000000ffffc07224 */ /* 0x002fe400078e00ec */
[----:B------:R-:W-:-:S05]  /*fd70*/  IMAD.MOV.U32 R193, RZ, RZ, R235 ;  /* 0x000000ffffc17224 */ /* 0x000fca00078e00eb */
[----:B------:R1:W-:Y:S01]  /*fd80*/  STL.64 [R1+0x18], R192 ;  /* 0x000018c001007387 */ /* 0x0003e20000100a00 */
[----:B0-----:R-:W-:Y:S02]  /*fd90*/  IMAD.MOV.U32 R194, RZ, RZ, R240 ;  /* 0x000000ffffc27224 */ /* 0x001fe400078e00f0 */
[----:B------:R-:W-:Y:S01]  /*fda0*/  IMAD.MOV.U32 R195, RZ, RZ, R239 ;  /* 0x000000ffffc37224 */ /* 0x000fe200078e00ef */
[----:B------:R-:W-:Y:S01]  /*fdb0*/  STL.64 [R1+0x20], R196 ;  /* 0x000020c401007387 */ /* 0x000fe20000100a00 */
[----:B-1----:R-:W-:Y:S02]  /*fdc0*/  IMAD.MOV.U32 R193, RZ, RZ, R241 ;  /* 0x000000ffffc17224 */ /* 0x002fe400078e00f1 */
[----:B----4-:R-:W-:Y:S02]  /*fdd0*/  IMAD.MOV.U32 R192, RZ, RZ, R248 ;  /* 0x000000ffffc07224 */ /* 0x010fe400078e00f8 */
[----:B------:R-:W4:Y:S04]  /*fde0*/  LDL.LU R248, [R1+0x8a0] ;  /* 0x0008a00001f87983 */ /* 0x000f280000300800 */
[----:B------:R2:W-:Y:S02]  /*fdf0*/  STL.64 [R1+0x28], R194 ;  /* 0x000028c201007387 */ /* 0x0005e40000100a00 */
[----:B--2---:R-:W-:-:S02]  /*fe00*/  IMAD.MOV.U32 R194, RZ, RZ, R0 ;  /* 0x000000ffffc27224 */ /* 0x004fc400078e0000 */
[----:B------:R-:W2:Y:S01]  /*fe10*/  LDL.LU R0, [R1+0x89c] ;  /* 0x00089c0001007983 */ /* 0x000ea20000300800 */
[----:B------:R-:W-:-:S03]  /*fe20*/  IMAD.MOV.U32 R195, RZ, RZ, R250 ;  /* 0x000000ffffc37224 */ /* 0x000fc600078e00fa */
[----:B------:R0:W-:Y:S04]  /*fe30*/  STL.64 [R1+0x228], R192 ;  /* 0x000228c001007387 */ /* 0x0001e80000100a00 */
[----:B------:R-:W3:Y:S04]  /*fe40*/  LDL.LU R250, [R1+0x4c] ;  /* 0x00004c0001fa7983 */ /* 0x000ee80000300800 */
[----:B------:R1:W-:Y:S01]  /*fe50*/  STL.64 [R1+0x230], R194 ;  /* 0x000230c201007387 */ /* 0x0003e20000100a00 */
[----:B0-----:R-:W-:Y:S02]  /*fe60*/  IMAD.MOV.U32 R192, RZ, RZ, R249 ;  /* 0x000000ffffc07224 */ /* 0x001fe400078e00f9 */
[----:B------:R-:W-:-:S02]  /*fe70*/  IMAD.MOV.U32 R193, RZ, RZ, R251 ;  /* 0x000000ffffc17224 */ /* 0x000fc400078e00fb */
[----:B------:R-:W3:Y:S04]  /*fe80*/  LDL.LU R251, [R1+0x334] ;  /* 0x0003340001fb7983 */ /* 0x000ee80000300800 */
[----:B------:R2:W-:Y:S04]  /*fe90*/  STL.64 [R1+0x238], R192 ;  /* 0x000238c001007387 */ /* 0x0005e80000100a00 */
[----:B-1----:R-:W4:Y:S04]  /*fea0*/  LDL.LU R194, [R1+0x5c] ;  /* 0x00005c0001c27983 */ /* 0x002f280000300800 */
        /* <DEDUP_REMOVED lines=47> */
[----:B------:R-:W3:Y:S01]  /*101a0*/  LDL.LU R249, [R1+0x13c] ;  /* 0x00013c0001f97983 */ /* 0x000ee20000300800 */
[----:B--2---:R-:W-:-:S03]  /*101b0*/  IMAD.MOV.U32 R192, RZ, RZ, R0 ;  /* 0x000000ffffc07224 */ /* 0x004fc600078e0000 */
[----:B------:R-:W2:Y:S01]  /*101c0*/  LDL.LU R0, [R1+0x898] ;  /* 0x0008980001007983 */ /* 0x000ea20000300800 */
[----:B----4-:R-:W-:-:S05]  /*101d0*/  IMAD.MOV.U32 R193, RZ, RZ, R194 ;  /* 0x000000ffffc17224 */ /* 0x010fca00078e00c2 */
[----:B------:R0:W-:Y:S01]  /*101e0*/  STL.64 [R1+0x250], R192 ;  /* 0x000250c001007387 */ /* 0x0001e20000100a00 */
[----:B---3--:R-:W-:Y:S02]  /*101f0*/  IMAD.MOV.U32 R194, RZ, RZ, R196 ;  /* 0x000000ffffc27224 */ /* 0x008fe400078e00c4 */
[----:B------:R-:W-:Y:S01]  /*10200*/  IMAD.MOV.U32 R196, RZ, RZ, R198 ;  /* 0x000000ffffc47224 */ /* 0x000fe200078e00c6 */
[----:B0-----:R-:W3:Y:S01]  /*10210*/  LDL.LU.64 R192, [R1+0x890] ;  /* 0x0008900001c07983 */ /* 0x001ee20000300a00 */
[----:B------:R-:W-:-:S03]  /*10220*/  IMAD.MOV.U32 R198, RZ, RZ, R248 ;  /* 0x000000ffffc67224 */ /* 0x000fc600078e00f8 */
[----:B------:R0:W-:Y:S04]  /*10230*/  STL.64 [R1+0x258], R194 ;  /* 0x000258c201007387 */ /* 0x0001e80000100a00 */
[----:B0-----:R-:W4:Y:S04]  /*10240*/  LDL.LU.64 R194, [R1+0x888] ;  /* 0x0008880001c27983 */ /* 0x001f280000300a00 */
[----:B------:R0:W-:Y:S04]  /*10250*/  STL.64 [R1+0x260], R196 ;  /* 0x000260c401007387 */ /* 0x0001e80000100a00 */
[----:B0-----:R-:W3:Y:S04]  /*10260*/  LDL.LU.64 R196, [R1+0x880] ;  /* 0x0008800001c47983 */ /* 0x001ee80000300a00 */
[----:B------:R-:W4:Y:S04]  /*10270*/  LDL.LU R248, [R1+0x87c] ;  /* 0x00087c0001f87983 */ /* 0x000f280000300800 */
[----:B------:R2:W-:Y:S02]  /*10280*/  STL.64 [R1+0x268], R198 ;  /* 0x000268c601007387 */ /* 0x0005e40000100a00 */
[----:B--2---:R-:W-:-:S02]  /*10290*/  IMAD.MOV.U32 R198, RZ, RZ, R0 ;  /* 0x000000ffffc67224 */ /* 0x004fc400078e0000 */
[----:B------:R-:W2:Y:S01]  /*102a0*/  LDL.LU R0, [R1+0x878] ;  /* 0x0008780001007983 */ /* 0x000ea20000300800 */
[----:B------:R-:W-:Y:S02]  /*102b0*/  IMAD.MOV.U32 R199, RZ, RZ, R200 ;  /* 0x000000ffffc77224 */ /* 0x000fe400078e00c8 */
[----:B------:R-:W-:-:S03]  /*102c0*/  IMAD.MOV.U32 R200, RZ, RZ, R202 ;  /* 0x000000ffffc87224 */ /* 0x000fc600078e00ca */
[----:B------:R0:W-:Y:S01]  /*102d0*/  STL.64 [R1+0x270], R198 ;  /* 0x000270c601007387 */ /* 0x0001e20000100a00 */
[----:B------:R-:W-:-:S03]  /*102e0*/  IMAD.MOV.U32 R202, RZ, RZ, R206 ;  /* 0x000000ffffca7224 */ /* 0x000fc600078e00ce */
[----:B0-----:R-:W3:Y:S04]  /*102f0*/  LDL.LU.64 R198, [R1+0x870] ;  /* 0x0008700001c67983 */ /* 0x001ee80000300a00 */
[----:B------:R0:W-:Y:S02]  /*10300*/  STL.64 [R1+0x278], R200 ;  /* 0x000278c801007387 */ /* 0x0001e40000100a00 */
[----:B0-----:R-:W-:Y:S02]  /*10310*/  IMAD.MOV.U32 R200, RZ, RZ, R204 ;  /* 0x000000ffffc87224 */ /* 0x001fe400078e00cc */
[----:B------:R-:W-:Y:S02]  /*10320*/  IMAD.MOV.U32 R201, RZ, RZ, R203 ;  /* 0x000000ffffc97224 */ /* 0x000fe400078e00cb */
[----:B------:R-:W-:-:S03]  /*10330*/  IMAD.MOV.U32 R203, RZ, RZ, R205 ;  /* 0x000000ffffcb7224 */ /* 0x000fc600078e00cd */
[----:B------:R0:W-:Y:S01]  /*10340*/  STL.64 [R1+0x280], R200 ;  /* 0x000280c801007387 */ /* 0x0001e20000100a00 */
[----:B------:R-:W-:Y:S02]  /*10350*/  IMAD.MOV.U32 R204, RZ, RZ, R210 ;  /* 0x000000ffffcc7224 */ /* 0x000fe400078e00d2 */
[----:B------:R-:W-:Y:S01]  /*10360*/  IMAD.MOV.U32 R205, RZ, RZ, R209 ;  /* 0x000000ffffcd7224 */ /* 0x000fe200078e00d1 */
[----:B------:R1:W-:Y:S01]  /*10370*/  STL.64 [R1+0x288], R202 ;  /* 0x000288ca01007387 */ /* 0x0003e20000100a00 */
[----:B0-----:R-:W-:Y:S02]  /*10380*/  IMAD.MOV.U32 R200, RZ, RZ, R208 ;  /* 0x000000ffffc87224 */ /* 0x001fe400078e00d0 */
[----:B------:R-:W-:Y:S02]  /*10390*/  IMAD.MOV.U32 R201, RZ, RZ, R207 ;  /* 0x000000ffffc97224 */ /* 0x000fe400078e00cf */
[----:B-1----:R-:W-:Y:S02]  /*103a0*/  IMAD.MOV.U32 R202, RZ, RZ, R212 ;  /* 0x000000ffffca7224 */ /* 0x002fe400078e00d4 */
[----:B------:R-:W-:Y:S01]  /*103b0*/  IMAD.MOV.U32 R203, RZ, RZ, R211 ;  /* 0x000000ffffcb7224 */ /* 0x000fe200078e00d3 */
[----:B------:R4:W-:Y:S04]  /*103c0*/  STL.64 [R1+0x290], R200 ;  /* 0x000290c801007387 */ /* 0x0009e80000100a00 */
[----:B------:R-:W-:Y:S01]  /*103d0*/  STL.64 [R1+0x298], R204 ;  /* 0x000298cc01007387 */ /* 0x000fe20000100a00 */
[----:B----4-:R-:W-:-:S03]  /*103e0*/  IMAD.MOV.U32 R200, RZ, RZ, R248 ;  /* 0x000000ffffc87224 */ /* 0x010fc600078e00f8 */
[----:B------:R-:W4:Y:S04]  /*103f0*/  LDL.LU R248, [R1+0x868] ;  /* 0x0008680001f87983 */ /* 0x000f280000300800 */
[----:B------:R2:W-:Y:S02]  /*10400*/  STL.64 [R1+0x2a0], R202 ;  /* 0x0002a0ca01007387 */ /* 0x0005e40000100a00 */
[----:B--2---:R-:W-:Y:S02]  /*10410*/  IMAD.MOV.U32 R202, RZ, RZ, R0 ;  /* 0x000000ffffca7224 */ /* 0x004fe400078e0000 */
[----:B------:R-:W2:Y:S01]  /*10420*/  LDL.LU R0, [R1+0x864] ;  /* 0x0008640001007983 */ /* 0x000ea20000300800 */
        /* <DEDUP_REMOVED lines=11> */
[----:B------:R1:W-:Y:S04]  /*104e0*/  STL.64 [R1+0x2c0], R204 ;  /* 0x0002c0cc01007387 */ /* 0x0003e80000100a00 */
[----:B------:R3:W-:Y:S01]  /*104f0*/  STL.64 [R1+0x2c8], R202 ;  /* 0x0002c8ca01007387 */ /* 0x0007e20000100a00 */
[----:B0-----:R-:W-:-:S02]  /*10500*/  IMAD.MOV.U32 R200, RZ, RZ, R222 ;  /* 0x000000ffffc87224 */ /* 0x001fc400078e00de */
[----:B------:R-:W-:Y:S02]  /*10510*/  IMAD.MOV.U32 R201, RZ, RZ, R221 ;  /* 0x000000ffffc97224 */ /* 0x000fe400078e00dd */
[----:B-1----:R-:W-:Y:S02]  /*10520*/  IMAD.MOV.U32 R204, RZ, RZ, R224 ;  /* 0x000000ffffcc7224 */ /* 0x002fe400078e00e0 */
[----:B------:R-:W-:Y:S01]  /*10530*/  IMAD.MOV.U32 R205, RZ, RZ, R223 ;  /* 0x000000ffffcd7224 */ /* 0x000fe200078e00df */
[----:B------:R4:W-:Y:S01]  /*10540*/  STL.64 [R1+0x2d0], R200 ;  /* 0x0002d0c801007387 */ /* 0x0009e20000100a00 */
[----:B---3--:R-:W-:Y:S02]  /*10550*/  IMAD.MOV.U32 R202, RZ, RZ, R226 ;  /* 0x000000ffffca7224 */ /* 0x008fe400078e00e2 */
[----:B------:R-:W-:Y:S01]  /*10560*/  IMAD.MOV.U32 R203, RZ, RZ, R225 ;  /* 0x000000ffffcb7224 */ /* 0x000fe200078e00e1 */
[----:B------:R2:W-:Y:S01]  /*10570*/  STL.64 [R1+0x2d8], R204 ;  /* 0x0002d8cc01007387 */ /* 0x0005e20000100a00 */
[----:B----4-:R-:W-:-:S03]  /*10580*/  IMAD.MOV.U32 R200, RZ, RZ, R248 ;  /* 0x000000ffffc87224 */ /* 0x010fc600078e00f8 */
[----:B------:R-:W3:Y:S04]  /*10590*/  LDL.LU R248, [R1+0x860] ;  /* 0x0008600001f87983 */ /* 0x000ee80000300800 */
[----:B------:R0:W-:Y:S01]  /*105a0*/  STL.64 [R1+0x2e0], R202 ;  /* 0x0002e0ca01007387 */ /* 0x0001e20000100a00 */
[----:B--2---:R-:W-:-:S03]  /*105b0*/  IMAD.MOV.U32 R204, RZ, RZ, R0 ;  /* 0x000000ffffcc7224 */ /* 0x004fc600078e0000 */
[----:B------:R-:W2:Y:S01]  /*105c0*/  LDL.LU R0, [R1+0x85c] ;  /* 0x00085c0001007983 */ /* 0x000ea20000300800 */
[----:B------:R-:W-:Y:S02]  /*105d0*/  IMAD.MOV.U32 R201, RZ, RZ, R227 ;  /* 0x000000ffffc97224 */ /* 0x000fe400078e00e3 */
[----:B------:R-:W-:-:S03]  /*105e0*/  IMAD.MOV.U32 R205, RZ, RZ, R228 ;  /* 0x000000ffffcd7224 */ /* 0x000fc600078e00e4 */
[----:B------:R1:W-:Y:S01]  /*105f0*/  STL.64 [R1+0x2e8], R200 ;  /* 0x0002e8c801007387 */ /* 0x0003e20000100a00 */
[----:B0-----:R-:W-:Y:S02]  /*10600*/  IMAD.MOV.U32 R202, RZ, RZ, R232 ;  /* 0x000000ffffca7224 */ /* 0x001fe400078e00e8 */
[----:B------:R-:W-:Y:S01]  /*10610*/  IMAD.MOV.U32 R203, RZ, RZ, R231 ;  /* 0x000000ffffcb7224 */ /* 0x000fe200078e00e7 */
[----:B------:R0:W-:Y:S01]  /*10620*/  STL.64 [R1+0x2f0], R204 ;  /* 0x0002f0cc01007387 */ /* 0x0001e20000100a00 */
[----:B-1----:R-:W-:Y:S02]  /*10630*/  IMAD.MOV.U32 R200, RZ, RZ, R230 ;  /* 0x000000ffffc87224 */ /* 0x002fe400078e00e6 */
[----:B------:R-:W-:Y:S02]  /*10640*/  IMAD.MOV.U32 R201, RZ, RZ, R229 ;  /* 0x000000ffffc97224 */ /* 0x000fe400078e00e5 */
[----:B0-----:R-:W-:Y:S02]  /*10650*/  IMAD.MOV.U32 R204, RZ, RZ, R234 ;  /* 0x000000ffffcc7224 */ /* 0x001fe400078e00ea */
        /* <DEDUP_REMOVED lines=9> */
[----:B----4-:R-:W-:Y:S02]  /*106f0*/  IMAD.MOV.U32 R204, RZ, RZ, R240 ;  /* 0x000000ffffcc7224 */ /* 0x010fe400078e00f0 */
[----:B------:R-:W-:Y:S01]  /*10700*/  IMAD.MOV.U32 R205, RZ, RZ, R239 ;  /* 0x000000ffffcd7224 */ /* 0x000fe200078e00ef */
[----:B------:R1:W-:Y:S04]  /*10710*/  STL.64 [R1+0x318], R202 ;  /* 0x000318ca01007387 */ /* 0x0003e80000100a00 */
[----:B------:R-:W-:Y:S01]  /*10720*/  STL.64 [R1+0x320], R204 ;  /* 0x000320cc01007387 */ /* 0x000fe20000100a00 */
[----:B0-----:R-:W-:-:S02]  /*10730*/  IMAD.MOV.U32 R201, RZ, RZ, R241 ;  /* 0x000000ffffc97224 */ /* 0x001fc400078e00f1 */
[----:B-1----:R-:W-:Y:S02]  /*10740*/  IMAD.MOV.U32 R203, RZ, RZ, R249 ;  /* 0x000000ffffcb7224 */ /* 0x002fe400078e00f9 */
[----:B---3--:R-:W-:Y:S02]  /*10750*/  IMAD.MOV.U32 R200, RZ, RZ, R248 ;  /* 0x000000ffffc87224 */ /* 0x008fe400078e00f8 */
[----:B--2---:R-:W-:Y:S02]  /*10760*/  IMAD.MOV.U32 R202, RZ, RZ, R0 ;  /* 0x000000ffffca7224 */ /* 0x004fe400078e0000 */
[----:B------:R-:W2:Y:S04]  /*10770*/  LDL.LU R0, [R1+0x858] ;  /* 0x0008580001007983 */ /* 0x000ea80000300800 */
[----:B------:R0:W-:Y:S04]  /*10780*/  STL.64 [R1+0x328], R200 ;  /* 0x000328c801007387 */ /* 0x0001e80000100a00 */
[----:B0-----:R-:W3:Y:S04]  /*10790*/  LDL.LU R201, [R1+0x144] ;  /* 0x0001440001c97983 */ /* 0x001ee80000300800 */
[----:B------:R-:W4:Y:S04]  /*107a0*/  LDL.LU R248, [R1+0x3b0] ;  /* 0x0003b00001f87983 */ /* 0x000f280000300800 */
[----:B------:R0:W-:Y:S04]  /*107b0*/  STL.64 [R1+0x330], R202 ;  /* 0x000330ca01007387 */ /* 0x0001e80000100a00 */
[----:B------:R-:W3:Y:S04]  /*107c0*/  LDL.LU R249, [R1+0x14c] ;  /* 0x00014c0001f97983 */ /* 0x000ee80000300800 */
        /* <DEDUP_REMOVED lines=40> */
[----:B----4-:R-:W-:-:S02]  /*10a50*/  IMAD.MOV.U32 R200, RZ, RZ, R248 ;  /* 0x000000ffffc87224 */ /* 0x010fc400078e00f8 */
[----:B--2---:R-:W-:-:S03]  /*10a60*/  IMAD.MOV.U32 R248, RZ, RZ, R0 ;  /* 0x000000fffff87224 */ /* 0x004fc600078e0000 */
[----:B---3--:R0:W-:Y:S04]  /*10a70*/  STL.64 [R1+0x338], R200 ;  /* 0x000338c801007387 */ /* 0x0081e80000100a00 */
[----:B0-----:R-:W2:Y:S04]  /*10a80*/  LDL.LU.64 R200, [R1+0x850] ;  /* 0x0008500001c87983 */ /* 0x001ea80000300a00 */
[----:B------:R-:W3:Y:S04]  /*10a90*/  LDL.LU R0, [R1+0x848] ;  /* 0x0008480001007983 */ /* 0x000ee80000300800 */
[----:B------:R0:W-:Y:S04]  /*10aa0*/  STL.64 [R1+0x340], R248 ;  /* 0x000340f801007387 */ /* 0x0001e80000100a00 */
[----:B0-----:R-:W4:Y:S01]  /*10ab0*/  LDL.LU.64 R248, [R1+0x840] ;  /* 0x0008400001f87983 */ /* 0x001f220000300a00 */
[----:B------:R-:W-:-:S04]  /*10ac0*/  LOP3.LUT R203, R203, R202, RZ, 0x3c, !PT ;  /* 0x000000cacbcb7212 */ /* 0x000fc800078e3cff */
[C---:B------:R-:W-:Y:S01]  /*10ad0*/  LOP3.LUT R202, R203.reuse, R202, RZ, 0x3c, !PT ;  /* 0x000000cacbca7212 */ /* 0x040fe200078e3cff */
[----:B----4-:R0:W-:Y:S04]  /*10ae0*/  STL.64 [R1+0x348], R248 ;  /* 0x000348f801007387 */ /* 0x0101e80000100a00 */
[----:B0-----:R-:W4:Y:S01]  /*10af0*/  LDL.LU R249, [R1+0x83c] ;  /* 0x00083c0001f97983 */ /* 0x001f220000300800 */
[----:B------:R-:W-:Y:S01]  /*10b00*/  LOP3.LUT R203, R203, R202, RZ, 0x3c, !PT ;  /* 0x000000cacbcb7212 */ /* 0x000fe200078e3cff */
[----:B------:R-:W0:Y:S04]  /*10b10*/  LDC R248, c[0x0][0x23c] ;  /* 0x00008f00fff87b82 */ /* 0x000e280000000800 */
[----:B------:R1:W-:Y:S02]  /*10b20*/  STL.64 [R1+0x350], R202 ;  /* 0x000350ca01007387 */ /* 0x0003e40000100a00 */
[----:B-1----:R-:W-:-:S02]  /*10b30*/  IMAD.MOV.U32 R203, RZ, RZ, R204 ;  /* 0x000000ffffcb7224 */ /* 0x002fc400078e00cc */
[----:B---3--:R-:W-:Y:S02]  /*10b40*/  IMAD.MOV.U32 R204, RZ, RZ, R0 ;  /* 0x000000ffffcc7224 */ /* 0x008fe400078e0000 */
[----:B----4-:R-:W-:Y:S02]  /*10b50*/  IMAD.MOV.U32 R202, RZ, RZ, R249 ;  /* 0x000000ffffca7224 */ /* 0x010fe400078e00f9 */
[----:B------:R-:W3:Y:S04]  /*10b60*/  LDL.LU R249, [R1+0x838] ;  /* 0x0008380001f97983 */ /* 0x000ee80000300800 */
[----:B------:R1:W-:Y:S04]  /*10b70*/  STL.64 [R1+0x358], R202 ;  /* 0x000358ca01007387 */ /* 0x0003e80000100a00 */
[----:B-1----:R-:W4:Y:S04]  /*10b80*/  LDL.LU.64 R202, [R1+0x830] ;  /* 0x0008300001ca7983 */ /* 0x002f280000300a00 */
[----:B------:R-:W2:Y:S01]  /*10b90*/  LDL.LU R0, [R1+0x828] ;  /* 0x0008280001007983 */ /* 0x000ea20000300800 */
[----:B------:R-:W-:-:S02]  /*10ba0*/  LOP3.LUT R207, R207, R206, RZ, 0x3c, !PT ;  /* 0x000000cecfcf7212 */ /* 0x000fc400078e3cff */
[----:B------:R-:W-:Y:S02]  /*10bb0*/  LOP3.LUT R209, R209, R208, RZ, 0x3c, !PT ;  /* 0x000000d0d1d17212 */ /* 0x000fe400078e3cff */
[----:B------:R-:W-:Y:S02]  /*10bc0*/  LOP3.LUT R206, R207, R206, RZ, 0x3c, !PT ;  /* 0x000000cecfce7212 */ /* 0x000fe400078e3cff */
[----:B------:R-:W-:Y:S02]  /*10bd0*/  LOP3.LUT R208, R209, R208, RZ, 0x3c, !PT ;  /* 0x000000d0d1d07212 */ /* 0x000fe400078e3cff */
[----:B------:R-:W-:Y:S01]  /*10be0*/  LOP3.LUT R207, R207, R206, RZ, 0x3c, !PT ;  /* 0x000000cecfcf7212 */ /* 0x000fe200078e3cff */
[----:B------:R1:W-:Y:S01]  /*10bf0*/  STL.64 [R1+0x360], R204 ;  /* 0x000360cc01007387 */ /* 0x0003e20000100a00 */
[----:B------:R-:W-:-:S03]  /*10c00*/  LOP3.LUT R209, R209, R208, RZ, 0x3c, !PT ;  /* 0x000000d0d1d17212 */ /* 0x000fc600078e3cff */
[----:B-1----:R-:W4:Y:S04]  /*10c10*/  LDL.LU.64 R204, [R1+0x820] ;  /* 0x0008200001cc7983 */ /* 0x002f280000300a00 */
[----:B------:R1:W-:Y:S04]  /*10c20*/  STL.64 [R1+0x368], R206 ;  /* 0x000368ce01007387 */ /* 0x0003e80000100a00 */
[----:B-1----:R-:W4:Y:S04]  /*10c30*/  LDL.LU.64 R206, [R1+0x818] ;  /* 0x0008180001ce7983 */ /* 0x002f280000300a00 */
[----:B------:R1:W-:Y:S02]  /*10c40*/  STL.64 [R1+0x370], R208 ;  /* 0x000370d001007387 */ /* 0x0003e40000100a00 */
[----:B-1----:R-:W-:-:S02]  /*10c50*/  IMAD.MOV.U32 R209, RZ, RZ, R210 ;  /* 0x000000ffffd17224 */ /* 0x002fc400078e00d2 */
[----:B---3--:R-:W-:Y:S02]  /*10c60*/  IMAD.MOV.U32 R208, RZ, RZ, R249 ;  /* 0x000000ffffd07224 */ /* 0x008fe400078e00f9 */
[----:B------:R-:W3:Y:S04]  /*10c70*/  LDL.LU R249, [R1+0x810] ;  /* 0x0008100001f97983 */ /* 0x000ee80000300800 */
[----:B------:R1:W-:Y:S04]  /*10c80*/  STL.64 [R1+0x378], R208 ;  /* 0x000378d001007387 */ /* 0x0003e80000100a00 */
[----:B-1----:R-:W4:Y:S01]  /*10c90*/  LDL.LU.64 R208, [R1+0x808] ;  /* 0x0008080001d07983 */ /* 0x002f220000300a00 */
[----:B--2---:R-:W-:-:S03]  /*10ca0*/  IMAD.MOV.U32 R210, RZ, RZ, R0 ;  /* 0x000000ffffd27224 */ /* 0x004fc600078e0000 */
[----:B------:R-:W2:Y:S01]  /*10cb0*/  LDL.LU R0, [R1+0x800] ;  /* 0x0008000001007983 */ /* 0x000ea20000300800 */
[----:B------:R-:W-:Y:S02]  /*10cc0*/  LOP3.LUT R213, R213, R212, RZ, 0x3c, !PT ;  /* 0x000000d4d5d57212 */ /* 0x000fe400078e3cff */
        /* <DEDUP_REMOVED lines=29> */
[----:B------:R-:W-:Y:S02]  /*10ea0*/  IMAD.MOV.U32 R222, RZ, RZ, R223 ;  /* 0x000000ffffde7224 */ /* 0x000fe400078e00df */
        /* <DEDUP_REMOVED lines=48> */
[----:B------:R-:W-:Y:S02]  /*111b0*/  LOP3.LUT R238, R239, R238, RZ, 0x3c, !PT ;  /* 0x000000eeefee7212 */ /* 0x000fe400078e3cff */
[----:B------:R-:W-:-:S02]  /*111c0*/  LOP3.LUT R237, R237, R236, RZ, 0x3c, !PT ;  /* 0x000000eceded7212 */ /* 0x000fc400078e3cff */
[----:B------:R-:W-:Y:S01]  /*111d0*/  LOP3.LUT R240, R241, R240, RZ, 0x3c, !PT ;  /* 0x000000f0f1f07212 */ /* 0x000fe200078e3cff */
[----:B------:R1:W-:Y:S01]  /*111e0*/  STL.64 [R1+0x400], R234 ;  /* 0x000400ea01007387 */ /* 0x0003e20000100a00 */
[----:B------:R-:W-:Y:S02]  /*111f0*/  LOP3.LUT R239, R239, R238, RZ, 0x3c, !PT ;  /* 0x000000eeefef7212 */ /* 0x000fe400078e3cff */
[----:B------:R-:W-:Y:S01]  /*11200*/  LOP3.LUT R241, R241, R240, RZ, 0x3c, !PT ;  /* 0x000000f0f1f17212 */ /* 0x000fe200078e3cff */
[----:B-1----:R-:W4:Y:S04]  /*11210*/  LDL.LU.64 R234, [R1+0x758] ;  /* 0x0007580001ea7983 */ /* 0x002f280000300a00 */
[----:B------:R1:W-:Y:S04]  /*11220*/  STL.64 [R1+0x408], R236 ;  /* 0x000408ec01007387 */ /* 0x0003e80000100a00 */
[----:B-1----:R-:W4:Y:S04]  /*11230*/  LDL.LU.64 R236, [R1+0x750] ;  /* 0x0007500001ec7983 */ /* 0x002f280000300a00 */
[----:B------:R1:W-:Y:S04]  /*11240*/  STL.64 [R1+0x410], R238 ;  /* 0x000410ee01007387 */ /* 0x0003e80000100a00 */
[----:B-1----:R-:W4:Y:S04]  /*11250*/  LDL.LU.64 R238, [R1+0x748] ;  /* 0x0007480001ee7983 */ /* 0x002f280000300a00 */
[----:B------:R3:W-:Y:S02]  /*11260*/  STL.64 [R1+0x418], R240 ;  /* 0x000418f001007387 */ /* 0x0007e40000100a00 */
[----:B---3--:R-:W-:-:S02]  /*11270*/  IMAD.MOV.U32 R241, RZ, RZ, R249 ;  /* 0x000000fffff17224 */ /* 0x008fc400078e00f9 */
[----:B--2---:R-:W-:-:S05]  /*11280*/  IMAD.MOV.U32 R240, RZ, RZ, R0 ;  /* 0x000000fffff07224 */ /* 0x004fca00078e0000 */
[----:B------:R1:W-:Y:S04]  /*11290*/  STL.64 [R1+0x420], R240 ;  /* 0x000420f001007387 */ /* 0x0003e80000100a00 */
[----:B-1----:R-:W2:Y:S01]  /*112a0*/  LDL.LU.64 R240, [R1+0x740] ;  /* 0x0007400001f07983 */ /* 0x002ea20000300a00 */
[----:B0-----:R-:W-:-:S04]  /*112b0*/  IMAD.SHL.U32 R248, R248, 0x40, RZ ;  /* 0x00000040f8f87824 */ /* 0x001fc800078e00ff */
[----:B----4-:R-:W-:-:S04]  /*112c0*/  IMAD.WIDE R232, R248, 0x2, R232 ;  /* 0x00000002f8e87825 */ /* 0x010fc800078e02e8 */
[----:B------:R-:W-:-:S04]  /*112d0*/  IMAD.WIDE R234, R248, 0x2, R234 ;  /* 0x00000002f8ea7825 */ /* 0x000fc800078e02ea */
        /* <DEDUP_REMOVED lines=33> */
[----:B------:R-:W-:Y:S01]  /*114f0*/  IMAD.WIDE R168, R248, 0x2, R168 ;  /* 0x00000002f8a87825 */ /* 0x000fe200078e02a8 */
[----:B------:R-:W-:-:S03]  /*11500*/  LOP3.LUT R157, R157, R156, RZ, 0x3c, !PT ;  /* 0x0000009c9d9d7212 */ /* 0x000fc600078e3cff */
[----:B------:R-:W-:Y:S01]  /*11510*/  IMAD.WIDE R166, R248, 0x2, R166 ;  /* 0x00000002f8a67825 */ /* 0x000fe200078e02a6 */
[----:B------:R-:W-:-:S03]  /*11520*/  LOP3.LUT R154, R155, R154, RZ, 0x3c, !PT ;  /* 0x0000009a9b9a7212 */ /* 0x000fc600078e3cff */
[----:B------:R-:W-:-:S04]  /*11530*/  IMAD.WIDE R164, R248, 0x2, R164 ;  /* 0x00000002f8a47825 */ /* 0x000fc800078e02a4 */
[----:B------:R-:W-:-:S04]  /*11540*/  IMAD.WIDE R162, R248, 0x2, R162 ;  /* 0x00000002f8a27825 */ /* 0x000fc800078e02a2 */
[----:B------:R-:W-:Y:S01]  /*11550*/  IMAD.WIDE R160, R248, 0x2, R160 ;  /* 0x00000002f8a07825 */ /* 0x000fe200078e02a0 */
[----:B------:R-:W-:-:S03]  /*11560*/  LOP3.LUT R155, R155, R154, RZ, 0x3c, !PT ;  /* 0x0000009a9b9b7212 */ /* 0x000fc600078e3cff */
[----:B------:R-:W-:-:S04]  /*11570*/  IMAD.WIDE R158, R248, 0x2, R158 ;  /* 0x00000002f89e7825 */ /* 0x000fc800078e029e */
[----:B------:R-:W-:-:S04]  /*11580*/  IMAD.WIDE R156, R248, 0x2, R156 ;  /* 0x00000002f89c7825 */ /* 0x000fc800078e029c */
[----:B------:R-:W-:-:S04]  /*11590*/  IMAD.WIDE R154, R248, 0x2, R154 ;  /* 0x00000002f89a7825 */ /* 0x000fc800078e029a */
[----:B------:R-:W-:-:S04]  /*115a0*/  IMAD.WIDE R152, R248, 0x2, R152 ;  /* 0x00000002f8987825 */ /* 0x000fc800078e0298 */
[----:B--2---:R-:W-:-:S05]  /*115b0*/  IMAD.WIDE R240, R248, 0x2, R240 ;  /* 0x00000002f8f07825 */ /* 0x004fca00078e02f0 */
[----:B------:R-:W-:Y:S04]  /*115c0*/  STL.64 [R1+0x220], R240 ;  /* 0x000220f001007387 */ /* 0x000fe80000100a00 */
[----:B------:R-:W-:Y:S04]  /*115d0*/  STL.64 [R1+0x218], R238 ;  /* 0x000218ee01007387 */ /* 0x000fe80000100a00 */
[----:B------:R0:W-:Y:S04]  /*115e0*/  STL.64 [R1+0x210], R236 ;  /* 0x000210ec01007387 */ /* 0x0001e80000100a00 */
[----:B------:R-:W-:Y:S04]  /*115f0*/  STL.64 [R1+0x208], R234 ;  /* 0x000208ea01007387 */ /* 0x000fe80000100a00 */
        /* <DEDUP_REMOVED lines=37> */
[----:B0-----:R-:W2:Y:S04]  /*11850*/  LDL.LU.64 R236, [R1] ;  /* 0x0000000001ec7983 */ /* 0x001ea80000300a00 */
[----:B------:R-:W-:Y:S04]  /*11860*/  STL.64 [R1+0xd8], R158 ;  /* 0x0000d89e01007387 */ /* 0x000fe80000100a00 */
[----:B------:R-:W-:Y:S04]  /*11870*/  STL.64 [R1+0xd0], R156 ;  /* 0x0000d09c01007387 */ /* 0x000fe80000100a00 */
[----:B-1----:R-:W3:Y:S04]  /*11880*/  LDL.LU.64 R212, [R1+0x8] ;  /* 0x0000080001d47983 */ /* 0x002ee80000300a00 */
[----:B------:R-:W4:Y:S04]  /*11890*/  LDL.LU.64 R238, [R1+0x10] ;  /* 0x0000100001ee7983 */ /* 0x000f280000300a00 */
[----:B------:R-:W-:Y:S04]  /*118a0*/  STL.64 [R1+0xc8], R154 ;  /* 0x0000c89a01007387 */ /* 0x000fe80000100a00 */
[----:B------:R-:W4:Y:S04]  /*118b0*/  LDL.LU.64 R214, [R1+0x18] ;  /* 0x0000180001d67983 */ /* 0x000f280000300a00 */
[----:B------:R-:W4:Y:S04]  /*118c0*/  LDL.LU.64 R216, [R1+0x20] ;  /* 0x0000200001d87983 */ /* 0x000f280000300a00 */
[----:B------:R-:W-:Y:S04]  /*118d0*/  STL.64 [R1+0xc0], R152 ;  /* 0x0000c09801007387 */ /* 0x000fe80000100a00 */
[----:B------:R-:W4:Y:S04]  /*118e0*/  LDL.LU.64 R218, [R1+0x28] ;  /* 0x0000280001da7983 */ /* 0x000f280000300a00 */
[----:B------:R-:W4:Y:S04]  /*118f0*/  LDL.LU.64 R220, [R1+0x228] ;  /* 0x0002280001dc7983 */ /* 0x000f280000300a00 */
[----:B------:R-:W4:Y:S01]  /*11900*/  LDL.LU.64 R240, [R1+0x230] ;  /* 0x0002300001f07983 */ /* 0x000f220000300a00 */
[----:B------:R-:W-:-:S03]  /*11910*/  IMAD.WIDE R22, R248, 0x2, R22 ;  /* 0x00000002f8167825 */ /* 0x000fc600078e0216 */
[----:B------:R-:W4:Y:S01]  /*11920*/  LDL.LU.64 R224, [R1+0x238] ;  /* 0x0002380001e07983 */ /* 0x000f220000300a00 */
[----:B------:R-:W-:-:S04]  /*11930*/  IMAD.WIDE R20, R248, 0x2, R20 ;  /* 0x00000002f8147825 */ /* 0x000fc800078e0214 */
[C---:B------:R-:W-:Y:S01]  /*11940*/  IMAD.WIDE R18, R248.reuse, 0x2, R18 ;  /* 0x00000002f8127825 */ /* 0x040fe200078e0212 */
[----:B------:R-:W-:Y:S03]  /*11950*/  STL.64 [R1+0xb8], R22 ;  /* 0x0000b81601007387 */ /* 0x000fe60000100a00 */
[C---:B------:R-:W-:Y:S01]  /*11960*/  IMAD.WIDE R16, R248.reuse, 0x2, R16 ;  /* 0x00000002f8107825 */ /* 0x040fe200078e0210 */
[----:B------:R-:W-:Y:S03]  /*11970*/  STL.64 [R1+0xb0], R20 ;  /* 0x0000b01401007387 */ /* 0x000fe60000100a00 */
[C---:B------:R-:W-:Y:S01]  /*11980*/  IMAD.WIDE R14, R248.reuse, 0x2, R14 ;  /* 0x00000002f80e7825 */ /* 0x040fe200078e020e */
[----:B------:R-:W-:Y:S03]  /*11990*/  STL.64 [R1+0xa8], R18 ;  /* 0x0000a81201007387 */ /* 0x000fe60000100a00 */
[C---:B------:R-:W-:Y:S01]  /*119a0*/  IMAD.WIDE R12, R248.reuse, 0x2, R12 ;  /* 0x00000002f80c7825 */ /* 0x040fe200078e020c */
[----:B------:R-:W-:Y:S04]  /*119b0*/  STL.64 [R1+0xa0], R16 ;  /* 0x0000a01001007387 */ /* 0x000fe80000100a00 */
[----:B------:R-:W4:Y:S04]  /*119c0*/  LDL.LU.64 R222, [R1+0x250] ;  /* 0x0002500001de7983 */ /* 0x000f280000300a00 */
[----:B------:R-:W-:Y:S04]  /*119d0*/  STL.64 [R1+0x98], R14 ;  /* 0x0000980e01007387 */ /* 0x000fe80000100a00 */
[----:B------:R-:W4:Y:S04]  /*119e0*/  LDL.LU.64 R226, [R1+0x258] ;  /* 0x0002580001e27983 */ /* 0x000f280000300a00 */
[----:B------:R0:W-:Y:S04]  /*119f0*/  STL.64 [R1+0x90], R12 ;  /* 0x0000900c01007387 */ /* 0x0001e80000100a00 */
[----:B------:R-:W4:Y:S01]  /*11a00*/  LDL.LU.64 R228, [R1+0x260] ;  /* 0x0002600001e47983 */ /* 0x000f220000300a00 */
[----:B0-----:R-:W-:-:S04]  /*11a10*/  IMAD.WIDE R12, R248, 0x2, R10 ;  /* 0x00000002f80c7825 */ /* 0x001fc800078e020a */
[C---:B------:R-:W-:Y:S01]  /*11a20*/  IMAD.WIDE R10, R248.reuse, 0x2, R8 ;  /* 0x00000002f80a7825 */ /* 0x040fe200078e0208 */
[----:B------:R-:W-:Y:S03]  /*11a30*/  STL.64 [R1+0x88], R12 ;  /* 0x0000880c01007387 */ /* 0x000fe60000100a00 */
[C---:B------:R-:W-:Y:S01]  /*11a40*/  IMAD.WIDE R8, R248.reuse, 0x2, R6 ;  /* 0x00000002f8087825 */ /* 0x040fe200078e0206 */
[----:B------:R-:W4:Y:S03]  /*11a50*/  LDL.LU.64 R230, [R1+0x268] ;  /* 0x0002680001e67983 */ /* 0x000f260000300a00 */
[C---:B------:R-:W-:Y:S01]  /*11a60*/  IMAD.WIDE R6, R248.reuse, 0x2, R4 ;  /* 0x00000002f8067825 */ /* 0x040fe200078e0204 */
[----:B------:R-:W-:Y:S04]  /*11a70*/  STL.64 [R1+0x80], R10 ;  /* 0x0000800a01007387 */ /* 0x000fe80000100a00 */
[----:B------:R-:W-:Y:S01]  /*11a80*/  STL.64 [R1+0x78], R8 ;  /* 0x0000780801007387 */ /* 0x000fe20000100a00 */
[----:B------:R-:W-:-:S03]  /*11a90*/  IMAD.WIDE R4, R248, 0x2, R242 ;  /* 0x00000002f8047825 */ /* 0x000fc600078e02f2 */
[----:B------:R-:W4:Y:S04]  /*11aa0*/  LDL.LU.64 R232, [R1+0x270] ;  /* 0x0002700001e87983 */ /* 0x000f280000300a00 */
[----:B------:R0:W-:Y:S04]  /*11ab0*/  STL.64 [R1+0x70], R6 ;  /* 0x0000700601007387 */ /* 0x0001e80000100a00 */
[----:B------:R-:W4:Y:S04]  /*11ac0*/  LDL.LU.64 R234, [R1+0x278] ;  /* 0x0002780001ea7983 */ /* 0x000f280000300a00 */
[----:B------:R1:W-:Y:S01]  /*11ad0*/  STL.64 [R1+0x68], R4 ;  /* 0x0000680401007387 */ /* 0x0003e20000100a00 */
[----:B0-----:R-:W-:-:S05]  /*11ae0*/  IMAD.WIDE R6, R248, 0x2, R244 ;  /* 0x00000002f8067825 */ /* 0x001fca00078e02f4 */
[----:B------:R2:W-:Y:S01]  /*11af0*/  STL.64 [R1+0x60], R6 ;  /* 0x0000600601007387 */ /* 0x0005e20000100a00 */
[----:B-1----:R-:W-:-:S04]  /*11b00*/  IMAD.WIDE R4, R248, 0x2, R246 ;  /* 0x00000002f8047825 */ /* 0x002fc800078e02f6 */
[C---:B--2---:R-:W-:Y:S02]  /*11b10*/  IMAD.WIDE R6, R248.reuse, 0x2, R236 ;  /* 0x00000002f8067825 */ /* 0x044fe400078e02ec */
[----:B------:R-:W2:Y:S04]  /*11b20*/  LDL.LU.64 R236, [R1+0x280] ;  /* 0x0002800001ec7983 */ /* 0x000ea80000300a00 */
[----:B------:R3:W-:Y:S04]  /*11b30*/  STL.64 [R1+0x58], R4 ;  /* 0x0000580401007387 */ /* 0x0007e80000100a00 */
[----:B------:R4:W-:Y:S01]  /*11b40*/  STL.64 [R1+0x50], R6 ;  /* 0x0000500601007387 */ /* 0x0009e20000100a00 */
[----:B---3--:R-:W-:-:S04]  /*11b50*/  IMAD.WIDE R4, R248, 0x2, R212 ;  /* 0x00000002f8047825 */ /* 0x008fc800078e02d4 */
[C---:B----4-:R-:W-:Y:S02]  /*11b60*/  IMAD.WIDE R6, R248.reuse, 0x2, R238 ;  /* 0x00000002f8067825 */ /* 0x050fe400078e02ee */
[----:B------:R-:W3:Y:S04]  /*11b70*/  LDL.LU.64 R238, [R1+0x288] ;  /* 0x0002880001ee7983 */ /* 0x000ee80000300a00 */
[----:B------:R0:W-:Y:S04]  /*11b80*/  STL.64 [R1+0x48], R4 ;  /* 0x0000480401007387 */ /* 0x0001e80000100a00 */
[----:B------:R1:W-:Y:S01]  /*11b90*/  STL.64 [R1+0x40], R6 ;  /* 0x0000400601007387 */ /* 0x0003e20000100a00 */
[----:B------:R-:W-:-:S04]  /*11ba0*/  IMAD.WIDE R8, R248, 0x2, R218 ;  /* 0x00000002f8087825 */ /* 0x000fc800078e02da */
[----:B0-----:R-:W-:-:S04]  /*11bb0*/  IMAD.WIDE R4, R248, 0x2, R214 ;  /* 0x00000002f8047825 */ /* 0x001fc800078e02d6 */
[C---:B-1----:R-:W-:Y:S01]  /*11bc0*/  IMAD.WIDE R6, R248.reuse, 0x2, R216 ;  /* 0x00000002f8067825 */ /* 0x042fe200078e02d8 */
[----:B------:R-:W-:Y:S04]  /*11bd0*/  STL.64 [R1+0x38], R4 ;  /* 0x0000380401007387 */ /* 0x000fe80000100a00 */
[----:B------:R0:W-:Y:S04]  /*11be0*/  STL.64 [R1+0x30], R6 ;  /* 0x0000300601007387 */ /* 0x0001e80000100a00 */
[----:B------:R-:W-:Y:S01]  /*11bf0*/  STL.64 [R1+0x28], R8 ;  /* 0x0000280801007387 */ /* 0x000fe20000100a00 */
[----:B0-----:R-:W-:-:S03]  /*11c00*/  IMAD.WIDE R6, R248, 0x2, R240 ;  /* 0x00000002f8067825 */ /* 0x001fc600078e02f0 */
[----:B------:R-:W4:Y:S01]  /*11c10*/  LDL.LU.64 R240, [R1+0x290] ;  /* 0x0002900001f07983 */ /* 0x000f220000300a00 */
[----:B------:R-:W-:-:S04]  /*11c20*/  LOP3.LUT R251, R251, R250, RZ, 0x3c, !PT ;  /* 0x000000fafbfb7212 */ /* 0x000fc800078e3cff */
[----:B------:R-:W-:Y:S01]  /*11c30*/  LOP3.LUT R250, R251, R250, RZ, 0x3c, !PT ;  /* 0x000000fafbfa7212 */ /* 0x000fe200078e3cff */
[----:B------:R-:W-:-:S03]  /*11c40*/  IMAD.WIDE R4, R248, 0x2, R220 ;  /* 0x00000002f8047825 */ /* 0x000fc600078e02dc */
[----:B------:R-:W-:Y:S02]  /*11c50*/  LOP3.LUT R251, R251, R250, RZ, 0x3c, !PT ;  /* 0x000000fafbfb7212 */ /* 0x000fe400078e3cff */
[----:B------:R0:W-:Y:S01]  /*11c60*/  STL.64 [R1+0x20], R4 ;  /* 0x0000200401007387 */ /* 0x0001e20000100a00 */
[----:B------:R-:W-:-:S03]  /*11c70*/  IMAD.WIDE R250, R248, 0x2, R250 ;  /* 0x00000002f8fa7825 */ /* 0x000fc600078e02fa */
[----:B------:R1:W-:Y:S01]  /*11c80*/  STL.64 [R1+0x18], R6 ;  /* 0x0000180601007387 */ /* 0x0003e20000100a00 */
[----:B------:R-:W-:-:S03]  /*11c90*/  IMAD.WIDE R2, R248, 0x2, R2 ;  /* 0x00000002f8027825 */ /* 0x000fc600078e0202 */
[----:B------:R-:W-:Y:S01]  /*11ca0*/  STL.64 [R1+0x6c0], R250 ;  /* 0x0006c0fa01007387 */ /* 0x000fe20000100a00 */
[----:B0-----:R-:W-:-:S05]  /*11cb0*/  IMAD.WIDE R4, R248, 0x2, R224 ;  /* 0x00000002f8047825 */ /* 0x001fca00078e02e0 */
[----:B------:R0:W-:Y:S01]  /*11cc0*/  STL.64 [R1+0x10], R4 ;  /* 0x0000100401007387 */ /* 0x0001e20000100a00 */
[----:B-1----:R-:W-:-:S03]  /*11cd0*/  IMAD.WIDE R6, R248, 0x2, R226 ;  /* 0x00000002f8067825 */ /* 0x002fc600078e02e2 */
[----:B------:R-:W4:Y:S01]  /*11ce0*/  LDL.LU.64 R224, [R1+0x298] ;  /* 0x0002980001e07983 */ /* 0x000f220000300a00 */
[----:B------:R-:W-:-:S03]  /*11cf0*/  IMAD.WIDE R8, R248, 0x2, R228 ;  /* 0x00000002f8087825 */ /* 0x000fc600078e02e4 */
[----:B------:R-:W-:Y:S01]  /*11d00*/  STL.64 [R1+0x6c8], R2 ;  /* 0x0006c80201007387 */ /* 0x000fe20000100a00 */
[----:B0-----:R-:W-:-:S04]  /*11d10*/  IMAD.WIDE R4, R248, 0x2, R222 ;  /* 0x00000002f8047825 */ /* 0x001fc800078e02de */
[C---:B------:R-:W-:Y:S01]  /*11d20*/  IMAD.WIDE R10, R248.reuse, 0x2, R230 ;  /* 0x00000002f80a7825 */ /* 0x040fe200078e02e6 */
[----:B------:R-:W-:Y:S04]  /*11d30*/  STL.64 [R1+0x6d0], R4 ;  /* 0x0006d00401007387 */ /* 0x000fe80000100a00 */
[----:B------:R-:W-:Y:S01]  /*11d40*/  STL.64 [R1+0x6d8], R6 ;  /* 0x0006d80601007387 */ /* 0x000fe20000100a00 */
[----:B------:R-:W-:-:S03]  /*11d50*/  IMAD.WIDE R12, R248, 0x2, R232 ;  /* 0x00000002f80c7825 */ /* 0x000fc600078e02e8 */
[----:B------:R-:W4:Y:S04]  /*11d60*/  LDL.LU.64 R226, [R1+0x2a0] ;  /* 0x0002a00001e27983 */ /* 0x000f280000300a00 */
[----:B------:R-:W-:Y:S01]  /*11d70*/  STL.64 [R1+0x6e0], R8 ;  /* 0x0006e00801007387 */ /* 0x000fe20000100a00 */
[----:B------:R-:W-:-:S03]  /*11d80*/  IMAD.WIDE R14, R248, 0x2, R234 ;  /* 0x00000002f80e7825 */ /* 0x000fc600078e02ea */
[----:B------:R0:W-:Y:S04]  /*11d90*/  STL.64 [R1+0x6e8], R10 ;  /* 0x0006e80a01007387 */ /* 0x0001e80000100a00 */
[----:B------:R-:W4:Y:S04]  /*11da0*/  LDL.LU.64 R228, [R1+0x2a8] ;  /* 0x0002a80001e47983 */ /* 0x000f280000300a00 */
[----:B------:R-:W-:Y:S04]  /*11db0*/  STL.64 [R1+0x6f0], R12 ;  /* 0x0006f00c01007387 */ /* 0x000fe80000100a00 */
[----:B------:R-:W4:Y:S04]  /*11dc0*/  LDL.LU.64 R230, [R1+0x2b0] ;  /* 0x0002b00001e67983 */ /* 0x000f280000300a00 */
[----:B------:R-:W-:Y:S04]  /*11dd0*/  STL.64 [R1+0x6f8], R14 ;  /* 0x0006f80e01007387 */ /* 0x000fe80000100a00 */
[----:B------:R-:W4:Y:S01]  /*11de0*/  LDL.LU.64 R232, [R1+0x2b8] ;  /* 0x0002b80001e87983 */ /* 0x000f220000300a00 */
[----:B--2---:R-:W-:-:S05]  /*11df0*/  IMAD.WIDE R16, R248, 0x2, R236 ;  /* 0x00000002f8107825 */ /* 0x004fca00078e02ec */
[----:B------:R-:W-:Y:S04]  /*11e00*/  STL.64 [R1+0x700], R16 ;  /* 0x0007001001007387 */ /* 0x000fe80000100a00 */
[----:B------:R-:W2:Y:S04]  /*11e10*/  LDL.LU.64 R206, [R1+0x2c0] ;  /* 0x0002c00001ce7983 */ /* 0x000ea80000300a00 */
[----:B------:R-:W2:Y:S04]  /*11e20*/  LDL.LU.64 R234, [R1+0x2c8] ;  /* 0x0002c80001ea7983 */ /* 0x000ea80000300a00 */
[----:B------:R-:W2:Y:S04]  /*11e30*/  LDL.LU.64 R208, [R1+0x2d0] ;  /* 0x0002d00001d07983 */ /* 0x000ea80000300a00 */
[----:B------:R-:W2:Y:S01]  /*11e40*/  LDL.LU.64 R236, [R1+0x2d8] ;  /* 0x0002d80001ec7983 */ /* 0x000ea20000300a00 */
[----:B---3--:R-:W-:-:S05]  /*11e50*/  IMAD.WIDE R18, R248, 0x2, R238 ;  /* 0x00000002f8127825 */ /* 0x008fca00078e02ee */
[----:B------:R1:W-:Y:S04]  /*11e60*/  STL.64 [R1+0x708], R18 ;  /* 0x0007081201007387 */ /* 0x0003e80000100a00 */
[----:B------:R-:W3:Y:S04]  /*11e70*/  LDL.LU.64 R210, [R1+0x2e0] ;  /* 0x0002e00001d27983 */ /* 0x000ee80000300a00 */
[----:B------:R-:W3:Y:S04]  /*11e80*/  LDL.LU.64 R238, [R1+0x2e8] ;  /* 0x0002e80001ee7983 */ /* 0x000ee80000300a00 */
[----:B------:R-:W3:Y:S01]  /*11e90*/  LDL.LU.64 R212, [R1+0x2f0] ;  /* 0x0002f00001d47983 */ /* 0x000ee20000300a00 */
[----:B----4-:R-:W-:-:S03]  /*11ea0*/  IMAD.WIDE R20, R248, 0x2, R240 ;  /* 0x00000002f8147825 */ /* 0x010fc600078e02f0 */
[----:B------:R-:W4:Y:S04]  /*11eb0*/  LDL.LU.64 R240, [R1+0x2f8] ;  /* 0x0002f80001f07983 */ /* 0x000f280000300a00 */
[----:B------:R1:W-:Y:S04]  /*11ec0*/  STL.64 [R1+0x710], R20 ;  /* 0x0007101401007387 */ /* 0x0003e80000100a00 */
[----:B------:R-:W4:Y:S04]  /*11ed0*/  LDL.LU.64 R214, [R1+0x300] ;  /* 0x0003000001d67983 */ /* 0x000f280000300a00 */
[----:B------:R-:W4:Y:S04]  /*11ee0*/  LDL.LU.64 R216, [R1+0x308] ;  /* 0x0003080001d87983 */ /* 0x000f280000300a00 */
[----:B------:R-:W4:Y:S04]  /*11ef0*/  LDL.LU.64 R218, [R1+0x310] ;  /* 0x0003100001da7983 */ /* 0x000f280000300a00 */
[----:B------:R-:W4:Y:S01]  /*11f00*/  LDL.LU.64 R220, [R1+0x318] ;  /* 0x0003180001dc7983 */ /* 0x000f220000300a00 */
[----:B------:R-:W-:-:S05]  /*11f10*/  IMAD.WIDE R22, R248, 0x2, R224 ;  /* 0x00000002f8167825 */ /* 0x000fca00078e02e0 */
[----:B------:R-:W-:Y:S04]  /*11f20*/  STL.64 [R1+0x718], R22 ;  /* 0x0007181601007387 */ /* 0x000fe80000100a00 */
[----:B------:R-:W4:Y:S04]  /*11f30*/  LDL.LU.64 R222, [R1+0x320] ;  /* 0x0003200001de7983 */ /* 0x000f280000300a00 */
[----:B------:R-:W4:Y:S01]  /*11f40*/  LDL.LU.64 R224, [R1+0x328] ;  /* 0x0003280001e07983 */ /* 0x000f220000300a00 */
[----:B------:R-:W-:-:S03]  /*11f50*/  IMAD.WIDE R152, R248, 0x2, R226 ;  /* 0x00000002f8987825 */ /* 0x000fc600078e02e2 */
[----:B------:R-:W4:Y:S04]  /*11f60*/  LDL.LU.64 R226, [R1+0x330] ;  /* 0x0003300001e27983 */ /* 0x000f280000300a00 */
[----:B------:R-:W-:Y:S01]  /*11f70*/  STL.64 [R1+0x720], R152 ;  /* 0x0007209801007387 */ /* 0x000fe20000100a00 */
[----:B------:R-:W-:-:S03]  /*11f80*/  IMAD.WIDE R154, R248, 0x2, R228 ;  /* 0x00000002f89a7825 */ /* 0x000fc600078e02e4 */
[----:B------:R-:W4:Y:S01]  /*11f90*/  LDL.LU.64 R228, [R1+0x338] ;  /* 0x0003380001e47983 */ /* 0x000f220000300a00 */
[----:B------:R-:W-:-:S03]  /*11fa0*/  IMAD.WIDE R156, R248, 0x2, R230 ;  /* 0x00000002f89c7825 */ /* 0x000fc600078e02e6 */
[----:B------:R-:W-:Y:S04]  /*11fb0*/  STL.64 [R1+0x728], R154 ;  /* 0x0007289a01007387 */ /* 0x000fe80000100a00 */
[----:B------:R-:W4:Y:S01]  /*11fc0*/  LDL.LU.64 R230, [R1+0x340] ;  /* 0x0003400001e67983 */ /* 0x000f220000300a00 */
[----:B------:R-:W-:-:S03]  /*11fd0*/  IMAD.WIDE R158, R248, 0x2, R232 ;  /* 0x00000002f89e7825 */ /* 0x000fc600078e02e8 */
[----:B------:R-:W-:Y:S04]  /*11fe0*/  STL.64 [R1+0x730], R156 ;  /* 0x0007309c01007387 */ /* 0x000fe80000100a00 */
[----:B------:R-:W4:Y:S04]  /*11ff0*/  LDL.LU.64 R232, [R1+0x348] ;  /* 0x0003480001e87983 */ /* 0x000f280000300a00 */
[----:B------:R-:W-:Y:S01]  /*12000*/  STL.64 [R1+0x738], R158 ;  /* 0x0007389e01007387 */ /* 0x000fe20000100a00 */
[----:B--2---:R-:W-:-:S03]  /*12010*/  IMAD.WIDE R162, R248, 0x2, R234 ;  /* 0x00000002f8a27825 */ /* 0x004fc600078e02ea */
[----:B------:R-:W2:Y:S01]  /*12020*/  LDL.LU.64 R234, [R1+0x350] ;  /* 0x0003500001ea7983 */ /* 0x000ea20000300a00 */
[----:B------:R-:W-:-:S03]  /*12030*/  IMAD.WIDE R166, R248, 0x2, R236 ;  /* 0x00000002f8a67825 */ /* 0x000fc600078e02ec */
[----:B------:R-:W2:Y:S01]  /*12040*/  LDL.LU.64 R236, [R1+0x358] ;  /* 0x0003580001ec7983 */ /* 0x000ea20000300a00 */
[----:B---3--:R-:W-:-:S03]  /*12050*/  IMAD.WIDE R170, R248, 0x2, R238 ;  /* 0x00000002f8aa7825 */ /* 0x008fc600078e02ee */
[----:B------:R-:W3:Y:S01]  /*12060*/  LDL.LU.64 R238, [R1+0x360] ;  /* 0x0003600001ee7983 */ /* 0x000ee20000300a00 */
[----:B----4-:R-:W-:-:S03]  /*12070*/  IMAD.WIDE R174, R248, 0x2, R240 ;  /* 0x00000002f8ae7825 */ /* 0x010fc600078e02f0 */
[----:B------:R-:W4:Y:S01]  /*12080*/  LDL.LU.64 R240, [R1+0x368] ;  /* 0x0003680001f07983 */ /* 0x000f220000300a00 */
[----:B------:R-:W-:-:S03]  /*12090*/  IMAD.WIDE R160, R248, 0x2, R206 ;  /* 0x00000002f8a07825 */ /* 0x000fc600078e02ce */
        /* <DEDUP_REMOVED lines=14> */
[----:B------:R-:W4:Y:S04]  /*12180*/  LDL.LU.64 R218, [R1+0x3a8] ;  /* 0x0003a80001da7983 */ /* 0x000f280000300a00 */
        /* <DEDUP_REMOVED lines=13> */
[----:B--2---:R-:W-:-:S03]  /*12260*/  IMAD.WIDE R196, R248, 0x2, R234 ;  /* 0x00000002f8c47825 */ /* 0x004fc600078e02ea */
[----:B------:R-:W2:Y:S01]  /*12270*/  LDL.LU.64 R234, [R1+0x3e8] ;  /* 0x0003e80001ea7983 */ /* 0x000ea20000300a00 */
[----:B------:R-:W-:-:S03]  /*12280*/  IMAD.WIDE R198, R248, 0x2, R236 ;  /* 0x00000002f8c67825 */ /* 0x000fc600078e02ec */
[----:B------:R-:W2:Y:S01]  /*12290*/  LDL.LU.64 R236, [R1+0x3f0] ;  /* 0x0003f00001ec7983 */ /* 0x000ea20000300a00 */
[----:B---3--:R-:W-:-:S03]  /*122a0*/  IMAD.WIDE R200, R248, 0x2, R238 ;  /* 0x00000002f8c87825 */ /* 0x008fc600078e02ee */
[----:B------:R-:W3:Y:S01]  /*122b0*/  LDL.LU.64 R238, [R1+0x3f8] ;  /* 0x0003f80001ee7983 */ /* 0x000ee20000300a00 */
[----:B----4-:R-:W-:-:S03]  /*122c0*/  IMAD.WIDE R202, R248, 0x2, R240 ;  /* 0x00000002f8ca7825 */ /* 0x010fc600078e02f0 */
[----:B------:R-:W4:Y:S04]  /*122d0*/  LDL.LU.64 R240, [R1+0x400] ;  /* 0x0004000001f07983 */ /* 0x000f280000300a00 */
[----:B------:R-:W4:Y:S04]  /*122e0*/  LDL.LU.64 R242, [R1+0x408] ;  /* 0x0004080001f27983 */ /* 0x000f280000300a00 */
[----:B------:R-:W4:Y:S04]  /*122f0*/  LDL.LU.64 R244, [R1+0x410] ;  /* 0x0004100001f47983 */ /* 0x000f280000300a00 */
[----:B------:R-:W4:Y:S04]  /*12300*/  LDL.LU.64 R246, [R1+0x418] ;  /* 0x0004180001f67983 */ /* 0x000f280000300a00 */
[----:B0-----:R-:W4:Y:S04]  /*12310*/  LDL.LU.64 R10, [R1+0x420] ;  /* 0x00042000010a7983 */ /* 0x001f280000300a00 */
[----:B------:R-:W4:Y:S04]  /*12320*/  LDL.LU.64 R8, [R1+0x220] ;  /* 0x0002200001087983 */ /* 0x000f280000300a00 */
[----:B-1----:R-:W4:Y:S04]  /*12330*/  LDL.LU.64 R18, [R1+0x218] ;  /* 0x0002180001127983 */ /* 0x002f280000300a00 */
[----:B------:R-:W4:Y:S04]  /*12340*/  LDL.LU.64 R16, [R1+0x210] ;  /* 0x0002100001107983 */ /* 0x000f280000300a00 */
[----:B------:R-:W4:Y:S04]  /*12350*/  LDL.LU.64 R6, [R1+0x208] ;  /* 0x0002080001067983 */ /* 0x000f280000300a00 */
[----:B------:R-:W4:Y:S04]  /*12360*/  LDL.LU.64 R4, [R1+0x200] ;  /* 0x0002000001047983 */ /* 0x000f280000300a00 */
[----:B------:R-:W4:Y:S04]  /*12370*/  LDL.LU.64 R2, [R1+0x1f8] ;  /* 0x0001f80001027983 */ /* 0x000f280000300a00 */
[----:B------:R-:W4:Y:S04]  /*12380*/  LDL.LU.64 R250, [R1+0x1f0] ;  /* 0x0001f00001fa7983 */ /* 0x000f280000300a00 */
[----:B------:R-:W4:Y:S04]  /*12390*/  LDL.LU.64 R14, [R1+0x1e8] ;  /* 0x0001e800010e7983 */ /* 0x000f280000300a00 */
[----:B------:R-:W4:Y:S04]  /*123a0*/  LDL.LU.64 R12, [R1+0x1e0] ;  /* 0x0001e000010c7983 */ /* 0x000f280000300a00 */
[----:B------:R-:W4:Y:S01]  /*123b0*/  LDL.LU.64 R20, [R1+0x1d8] ;  /* 0x0001d80001147983 */ /* 0x000f220000300a00 */
        /* <DEDUP_REMOVED lines=15> */
[----:B--2---:R-:W-:-:S04]  /*124b0*/  IMAD.WIDE R234, R248, 0x2, R234 ;  /* 0x00000002f8ea7825 */ /* 0x004fc800078e02ea */
[----:B------:R-:W-:-:S04]  /*124c0*/  IMAD.WIDE R236, R248, 0x2, R236 ;  /* 0x00000002f8ec7825 */ /* 0x000fc800078e02ec */
[----:B---3--:R-:W-:-:S04]  /*124d0*/  IMAD.WIDE R238, R248, 0x2, R238 ;  /* 0x00000002f8ee7825 */ /* 0x008fc800078e02ee */
[----:B----4-:R-:W-:-:S04]  /*124e0*/  IMAD.WIDE R240, R248, 0x2, R240 ;  /* 0x00000002f8f07825 */ /* 0x010fc800078e02f0 */
[----:B------:R-:W-:-:S04]  /*124f0*/  IMAD.WIDE R242, R248, 0x2, R242 ;  /* 0x00000002f8f27825 */ /* 0x000fc800078e02f2 */
[----:B------:R-:W-:-:S04]  /*12500*/  IMAD.WIDE R244, R248, 0x2, R244 ;  /* 0x00000002f8f47825 */ /* 0x000fc800078e02f4 */
[----:B------:R-:W-:-:S04]  /*12510*/  IMAD.WIDE R246, R248, 0x2, R246 ;  /* 0x00000002f8f67825 */ /* 0x000fc800078e02f6 */
[----:B------:R-:W-:Y:S02]  /*12520*/  IMAD.WIDE R248, R248, 0x2, R10 ;  /* 0x00000002f8f87825 */ /* 0x000fe400078e020a */
[----:B------:R-:W2:Y:S02]  /*12530*/  LDL.LU.64 R10, [R1+0x1d0] ;  /* 0x0001d000010a7983 */ /* 0x000ea40000300a00 */
[----:B------:R-:W-:Y:S02]  /*12540*/  IMAD.MOV.U32 R0, RZ, RZ, R9 ;  /* 0x000000ffff007224 */ /* 0x000fe400078e0009 */
[----:B------:R0:W-:Y:S04]  /*12550*/  STL [R1+0x228], R8 ;  /* 0x0002280801007387 */ /* 0x0001e80000100800 */
[----:B0-----:R-:W3:Y:S04]  /*12560*/  LDL.LU.64 R8, [R1+0x1c8] ;  /* 0x0001c80001087983 */ /* 0x001ee80000300a00 */
[----:B------:R0:W-:Y:S04]  /*12570*/  STL [R1+0x220], R0 ;  /* 0x0002200001007387 */ /* 0x0001e80000100800 */
[----:B------:R1:W-:Y:S01]  /*12580*/  STL [R1+0x22c], R18 ;  /* 0x00022c1201007387 */ /* 0x0003e20000100800 */
[----:B0-----:R-:W-:-:S03]  /*12590*/  IMAD.MOV.U32 R0, RZ, RZ, R19 ;  /* 0x000000ffff007224 */ /* 0x001fc600078e0013 */
[----:B-1----:R-:W4:Y:S04]  /*125a0*/  LDL.LU.64 R18, [R1+0x1c0] ;  /* 0x0001c00001127983 */ /* 0x002f280000300a00 */
[----:B------:R0:W-:Y:S04]  /*125b0*/  STL [R1+0x218], R0 ;  /* 0x0002180001007387 */ /* 0x0001e80000100800 */
[----:B------:R-:W-:Y:S04]  /*125c0*/  STL [R1+0x230], R16 ;  /* 0x0002301001007387 */ /* 0x000fe80000100800 */
[----:B------:R-:W4:Y:S01]  /*125d0*/  LDL.LU.64 R22, [R1+0x1b8] ;  /* 0x0001b80001167983 */ /* 0x000f220000300a00 */
[----:B0-----:R-:W-:-:S05]  /*125e0*/  IMAD.MOV.U32 R0, RZ, RZ, R17 ;  /* 0x000000ffff007224 */ /* 0x001fca00078e0011 */
[----:B------:R0:W-:Y:S04]  /*125f0*/  STL [R1+0x210], R0 ;  /* 0x0002100001007387 */ /* 0x0001e80000100800 */
[----:B------:R1:W-:Y:S01]  /*12600*/  STL [R1+0x234], R6 ;  /* 0x0002340601007387 */ /* 0x0003e20000100800 */
[----:B0-----:R-:W-:-:S03]  /*12610*/  IMAD.MOV.U32 R0, RZ, RZ, R7 ;  /* 0x000000ffff007224 */ /* 0x001fc600078e0007 */
[----:B-1----:R-:W4:Y:S04]  /*12620*/  LDL.LU.64 R6, [R1+0x1b0] ;  /* 0x0001b00001067983 */ /* 0x002f280000300a00 */
[----:B------:R0:W-:Y:S04]  /*12630*/  STL [R1+0x208], R0 ;  /* 0x0002080001007387 */ /* 0x0001e80000100800 */
[----:B------:R1:W-:Y:S01]  /*12640*/  STL [R1+0x238], R4 ;  /* 0x0002380401007387 */ /* 0x0003e20000100800 */
[----:B0-----:R-:W-:-:S03]  /*12650*/  IMAD.MOV.U32 R0, RZ, RZ, R5 ;  /* 0x000000ffff007224 */ /* 0x001fc600078e0005 */
[----:B-1----:R-:W4:Y:S04]  /*12660*/  LDL.LU.64 R4, [R1+0x1a8] ;  /* 0x0001a80001047983 */ /* 0x002f280000300a00 */
[----:B------:R0:W-:Y:S04]  /*12670*/  STL [R1+0x200], R0 ;  /* 0x0002000001007387 */ /* 0x0001e80000100800 */
[----:B------:R1:W-:Y:S04]  /*12680*/  STL [R1+0x23c], R2 ;  /* 0x00023c0201007387 */ /* 0x0003e80000100800 */
[----:B------:R-:W4:Y:S01]  /*12690*/  LDL.LU.64 R16, [R1+0x1a0] ;  /* 0x0001a00001107983 */ /* 0x000f220000300a00 */
[----:B0-----:R-:W-:-:S05]  /*126a0*/  IMAD.MOV.U32 R0, RZ, RZ, R3 ;  /* 0x000000ffff007224 */ /* 0x001fca00078e0003 */
[----:B------:R0:W-:Y:S04]  /*126b0*/  STL [R1+0x1f8], R0 ;  /* 0x0001f80001007387 */ /* 0x0001e80000100800 */
[----:B------:R0:W-:Y:S04]  /*126c0*/  STL [R1+0x240], R250 ;  /* 0x000240fa01007387 */ /* 0x0001e80000100800 */
[----:B-1----:R-:W4:Y:S01]  /*126d0*/  LDL.LU.64 R2, [R1+0x198] ;  /* 0x0001980001027983 */ /* 0x002f220000300a00 */
[----:B0-----:R-:W-:-:S05]  /*126e0*/  IMAD.MOV.U32 R0, RZ, RZ, R251 ;  /* 0x000000ffff007224 */ /* 0x001fca00078e00fb */
[----:B------:R0:W-:Y:S04]  /*126f0*/  STL [R1+0x1f0], R0 ;  /* 0x0001f00001007387 */ /* 0x0001e80000100800 */
[----:B------:R1:W-:Y:S04]  /*12700*/  STL [R1+0x244], R14 ;  /* 0x0002440e01007387 */ /* 0x0003e80000100800 */
[----:B------:R-:W4:Y:S01]  /*12710*/  LDL.LU.64 R250, [R1+0x190] ;  /* 0x0001900001fa7983 */ /* 0x000f220000300a00 */
[----:B0-----:R-:W-:-:S03]  /*12720*/  IMAD.MOV.U32 R0, RZ, RZ, R15 ;  /* 0x000000ffff007224 */ /* 0x001fc600078e000f */
[----:B------:R-:W-:Y:S04]  /*12730*/  STL [R1+0x248], R12 ;  /* 0x0002480c01007387 */ /* 0x000fe80000100800 */
[----:B------:R0:W-:Y:S04]  /*12740*/  STL [R1+0x1e8], R0 ;  /* 0x0001e80001007387 */ /* 0x0001e80000100800 */
[----:B-1----:R-:W4:Y:S01]  /*12750*/  LDL.LU.64 R14, [R1+0x188] ;  /* 0x00018800010e7983 */ /* 0x002f220000300a00 */
[----:B0-----:R-:W-:-:S03]  /*12760*/  IMAD.MOV.U32 R0, RZ, RZ, R13 ;  /* 0x000000ffff007224 */ /* 0x001fc600078e000d */
[----:B------:R-:W-:Y:S04]  /*12770*/  STL [R1+0x24c], R20 ;  /* 0x00024c1401007387 */ /* 0x000fe80000100800 */
[----:B------:R0:W-:Y:S04]  /*12780*/  STL [R1+0x1e0], R0 ;  /* 0x0001e00001007387 */ /* 0x0001e80000100800 */
[----:B------:R-:W4:Y:S01]  /*12790*/  LDL.LU.64 R12, [R1+0x180] ;  /* 0x00018000010c7983 */ /* 0x000f220000300a00 */
[----:B0-----:R-:W-:-:S03]  /*127a0*/  IMAD.MOV.U32 R0, RZ, RZ, R21 ;  /* 0x000000ffff007224 */ /* 0x001fc600078e0015 */
[----:B--2---:R-:W-:Y:S04]  /*127b0*/  STL [R1+0x250], R10 ;  /* 0x0002500a01007387 */ /* 0x004fe80000100800 */
[----:B------:R0:W-:Y:S04]  /*127c0*/  STL [R1+0x1d8], R0 ;  /* 0x0001d80001007387 */ /* 0x0001e80000100800 */
[----:B------:R-:W2:Y:S01]  /*127d0*/  LDL.LU.64 R20, [R1+0x178] ;  /* 0x0001780001147983 */ /* 0x000ea20000300a00 */
[----:B0-----:R-:W-:-:S03]  /*127e0*/  IMAD.MOV.U32 R0, RZ, RZ, R11 ;  /* 0x000000ffff007224 */ /* 0x001fc600078e000b */
[----:B---3--:R-:W-:Y:S04]  /*127f0*/  STL [R1+0x254], R8 ;  /* 0x0002540801007387 */ /* 0x008fe80000100800 */
[----:B------:R0:W-:Y:S04]  /*12800*/  STL [R1+0x1d0], R0 ;  /* 0x0001d00001007387 */ /* 0x0001e80000100800 */
[----:B------:R-:W3:Y:S01]  /*12810*/  LDL.LU.64 R10, [R1+0x170] ;  /* 0x00017000010a7983 */ /* 0x000ee20000300a00 */
[----:B0-----:R-:W-:-:S03]  /*12820*/  IMAD.MOV.U32 R0, RZ, RZ, R9 ;  /* 0x000000ffff007224 */ /* 0x001fc600078e0009 */
[----:B----4-:R-:W-:Y:S04]  /*12830*/  STL [R1+0x258], R18 ;  /* 0x0002581201007387 */ /* 0x010fe80000100800 */
[----:B------:R0:W-:Y:S04]  /*12840*/  STL [R1+0x1c8], R0 ;  /* 0x0001c80001007387 */ /* 0x0001e80000100800 */
[----:B------:R-:W4:Y:S01]  /*12850*/  LDL.LU.64 R8, [R1+0x168] ;  /* 0x0001680001087983 */ /* 0x000f220000300a00 */
[----:B0-----:R-:W-:-:S03]  /*12860*/  IMAD.MOV.U32 R0, RZ, RZ, R19 ;  /* 0x000000ffff007224 */ /* 0x001fc600078e0013 */
[----:B------:R-:W-:Y:S04]  /*12870*/  STL [R1+0x25c], R22 ;  /* 0x00025c1601007387 */ /* 0x000fe80000100800 */
[----:B------:R0:W-:Y:S04]  /*12880*/  STL [R1+0x1c0], R0 ;  /* 0x0001c00001007387 */ /* 0x0001e80000100800 */
[----:B------:R-:W4:Y:S01]  /*12890*/  LDL.LU.64 R18, [R1+0x160] ;  /* 0x0001600001127983 */ /* 0x000f220000300a00 */
[----:B0-----:R-:W-:-:S03]  /*128a0*/  IMAD.MOV.U32 R0, RZ, RZ, R23 ;  /* 0x000000ffff007224 */ /* 0x001fc600078e0017 */
[----:B------:R-:W-:Y:S04]  /*128b0*/  STL [R1+0x260], R6 ;  /* 0x0002600601007387 */ /* 0x000fe80000100800 */
[----:B------:R0:W-:Y:S02]  /*128c0*/  STL [R1+0x1b8], R0 ;  /* 0x0001b80001007387 */ /* 0x0001e40000100800 */
[----:B0-----:R-:W-:Y:S02]  /*128d0*/  IMAD.MOV.U32 R0, RZ, RZ, R7 ;  /* 0x000000ffff007224 */ /* 0x001fe400078e0007 */
[----:B------:R-:W4:Y:S04]  /*128e0*/  LDL.LU.64 R6, [R1+0x158] ;  /* 0x0001580001067983 */ /* 0x000f280000300a00 */
        /* <DEDUP_REMOVED lines=9> */
[----:B------:R1:W-:Y:S01]  /*12980*/  STL [R1+0x26c], R2 ;  /* 0x00026c0201007387 */ /* 0x0003e20000100800 */
        /* <DEDUP_REMOVED lines=27> */
[----:B------:R-:W4:Y:S04]  /*12b40*/  LDL.LU.64 R8, [R1+0x110] ;  /* 0x0001100001087983 */ /* 0x000f280000300a00 */
[----:B------:R-:W4:Y:S01]  /*12b50*/  LDL.LU.64 R22, [R1+0x108] ;  /* 0x0001080001167983 */ /* 0x000f220000300a00 */
[----:B0-----:R-:W-:-:S05]  /*12b60*/  IMAD.MOV.U32 R0, RZ, RZ, R19 ;  /* 0x000000ffff007224 */ /* 0x001fca00078e0013 */
[----:B------:R0:W-:Y:S04]  /*12b70*/  STL [R1+0x160], R0 ;  /* 0x0001600001007387 */ /* 0x0001e80000100800 */
[----:B------:R-:W-:Y:S01]  /*12b80*/  STL [R1+0x28c], R6 ;  /* 0x00028c0601007387 */ /* 0x000fe20000100800 */
[----:B0-----:R-:W-:-:S03]  /*12b90*/  IMAD.MOV.U32 R0, RZ, RZ, R7 ;  /* 0x000000ffff007224 */ /* 0x001fc600078e0007 */
[----:B------:R-:W4:Y:S04]  /*12ba0*/  LDL.LU.64 R20, [R1+0x100] ;  /* 0x0001000001147983 */ /* 0x000f280000300a00 */
[----:B------:R0:W-:Y:S04]  /*12bb0*/  STL [R1+0x158], R0 ;  /* 0x0001580001007387 */ /* 0x0001e80000100800 */
[----:B------:R1:W-:Y:S01]  /*12bc0*/  STL [R1+0x290], R4 ;  /* 0x0002900401007387 */ /* 0x0003e20000100800 */
[----:B0-----:R-:W-:-:S03]  /*12bd0*/  IMAD.MOV.U32 R0, RZ, RZ, R5 ;  /* 0x000000ffff007224 */ /* 0x001fc600078e0005 */
[----:B------:R-:W4:Y:S04]  /*12be0*/  LDL.LU.64 R6, [R1+0xf8] ;  /* 0x0000f80001067983 */ /* 0x000f280000300a00 */
[----:B------:R-:W-:Y:S04]  /*12bf0*/  STL [R1+0x294], R16 ;  /* 0x0002941001007387 */ /* 0x000fe80000100800 */
[----:B------:R0:W-:Y:S04]  /*12c00*/  STL [R1+0x150], R0 ;  /* 0x0001500001007387 */ /* 0x0001e80000100800 */
[----:B-1----:R-:W4:Y:S04]  /*12c10*/  LDL.LU.64 R4, [R1+0xf0] ;  /* 0x0000f00001047983 */ /* 0x002f280000300a00 */
        /* <DEDUP_REMOVED lines=13> */
[----:B0-----:R-:W-:-:S03]  /*12cf0*/  IMAD.MOV.U32 R0, RZ, RZ, R15 ;  /* 0x000000ffff007224 */ /* 0x001fc600078e000f */
[----:B--2---:R-:W-:Y:S04]  /*12d00*/  STL [R1+0x2a4], R12 ;  /* 0x0002a40c01007387 */ /* 0x004fe80000100800 */
[----:B------:R0:W-:Y:S04]  /*12d10*/  STL [R1+0x130], R0 ;  /* 0x0001300001007387 */ /* 0x0001e80000100800 */
[----:B-1----:R-:W2:Y:S01]  /*12d20*/  LDL.LU.64 R14, [R1+0xc8] ;  /* 0x0000c800010e7983 */ /* 0x002ea20000300a00 */
[----:B0-----:R-:W-:-:S03]  /*12d30*/  IMAD.MOV.U32 R0, RZ, RZ, R13 ;  /* 0x000000ffff007224 */ /* 0x001fc600078e000d */
[----:B---3--:R-:W-:Y:S04]  /*12d40*/  STL [R1+0x2a8], R152 ;  /* 0x0002a89801007387 */ /* 0x008fe80000100800 */
[----:B------:R0:W-:Y:S04]  /*12d50*/  STL [R1+0x128], R0 ;  /* 0x0001280001007387 */ /* 0x0001e80000100800 */
[----:B------:R-:W3:Y:S01]  /*12d60*/  LDL.LU.64 R12, [R1+0xc0] ;  /* 0x0000c000010c7983 */ /* 0x000ee20000300a00 */
[----:B0-----:R-:W-:-:S03]  /*12d70*/  IMAD.MOV.U32 R0, RZ, RZ, R153 ;  /* 0x000000ffff007224 */ /* 0x001fc600078e0099 */
[----:B----4-:R-:W-:Y:S04]  /*12d80*/  STL [R1+0x2ac], R10 ;  /* 0x0002ac0a01007387 */ /* 0x010fe80000100800 */
[----:B------:R0:W-:Y:S02]  /*12d90*/  STL [R1+0x120], R0 ;  /* 0x0001200001007387 */ /* 0x0001e40000100800 */
[----:B0-----:R-:W-:Y:S02]  /*12da0*/  IMAD.MOV.U32 R0, RZ, RZ, R11 ;  /* 0x000000ffff007224 */ /* 0x001fe400078e000b */
[----:B------:R-:W4:Y:S04]  /*12db0*/  LDL.LU.64 R10, [R1+0xb8] ;  /* 0x0000b800010a7983 */ /* 0x000f280000300a00 */
        /* <DEDUP_REMOVED lines=8> */
[----:B------:R0:W-:Y:S02]  /*12e40*/  STL [R1+0x108], R0 ;  /* 0x0001080001007387 */ /* 0x0001e40000100800 */
[----:B0-----:R-:W-:Y:S02]  /*12e50*/  IMAD.MOV.U32 R0, RZ, RZ, R21 ;  /* 0x000000ffff007224 */ /* 0x001fe400078e0015 */
[----:B------:R-:W-:Y:S04]  /*12e60*/  STL [R1+0x2bc], R6 ;  /* 0x0002bc0601007387 */ /* 0x000fe80000100800 */
[----:B------:R0:W-:Y:S02]  /*12e70*/  STL [R1+0x100], R0 ;  /* 0x0001000001007387 */ /* 0x0001e40000100800 */
[----:B0-----:R-:W-:-:S02]  /*12e80*/  IMAD.MOV.U32 R0, RZ, RZ, R7 ;  /* 0x000000ffff007224 */ /* 0x001fc400078e0007 */
        /* <DEDUP_REMOVED lines=19> */
[----:B--2---:R-:W-:Y:S04]  /*12fc0*/  STL [R1+0x2d4], R14 ;  /* 0x0002d40e01007387 */ /* 0x004fe80000100800 */
[----:B------:R0:W-:Y:S04]  /*12fd0*/  STL [R1+0xd0], R0 ;  /* 0x0000d00001007387 */ /* 0x0001e80000100800 */
[----:B------:R-:W2:Y:S01]  /*12fe0*/  LDL.LU.64 R158, [R1+0x88] ;  /* 0x00008800019e7983 */ /* 0x000ea20000300a00 */
[----:B0-----:R-:W-:-:S05]  /*12ff0*/  IMAD.MOV.U32 R0, RZ, RZ, R15 ;  /* 0x000000ffff007224 */ /* 0x001fca00078e000f */
[----:B------:R0:W-:Y:S04]  /*13000*/  STL [R1+0xc8], R0 ;  /* 0x0000c80001007387 */ /* 0x0001e80000100800 */
[----:B---3--:R-:W-:Y:S04]  /*13010*/  STL [R1+0x2d8], R12 ;  /* 0x0002d80c01007387 */ /* 0x008fe80000100800 */
[----:B------:R-:W3:Y:S01]  /*13020*/  LDL.LU.64 R156, [R1+0x80] ;  /* 0x00008000019c7983 */ /* 0x000ee20000300a00 */
[----:B0-----:R-:W-:-:S03]  /*13030*/  IMAD.MOV.U32 R0, RZ, RZ, R13 ;  /* 0x000000ffff007224 */ /* 0x001fc600078e000d */
[----:B------:R-:W3:Y:S04]  /*13040*/  LDL.LU.64 R154, [R1+0x78] ;  /* 0x00007800019a7983 */ /* 0x000ee80000300a00 */
[----:B------:R0:W-:Y:S04]  /*13050*/  STL [R1+0xc0], R0 ;  /* 0x0000c00001007387 */ /* 0x0001e80000100800 */
[----:B----4-:R-:W-:Y:S04]  /*13060*/  STL [R1+0x2dc], R10 ;  /* 0x0002dc0a01007387 */ /* 0x010fe80000100800 */
[----:B------:R-:W4:Y:S01]  /*13070*/  LDL.LU.64 R152, [R1+0x70] ;  /* 0x0000700001987983 */ /* 0x000f220000300a00 */
[----:B0-----:R-:W-:-:S03]  /*13080*/  IMAD.MOV.U32 R0, RZ, RZ, R11 ;  /* 0x000000ffff007224 */ /* 0x001fc600078e000b */
[----:B------:R-:W4:Y:S04]  /*13090*/  LDL.LU.64 R22, [R1+0x68] ;  /* 0x0000680001167983 */ /* 0x000f280000300a00 */
[----:B------:R0:W-:Y:S04]  /*130a0*/  STL [R1+0xb8], R0 ;  /* 0x0000b80001007387 */ /* 0x0001e80000100800 */
[----:B------:R-:W-:Y:S04]  /*130b0*/  STL [R1+0x2e0], R8 ;  /* 0x0002e00801007387 */ /* 0x000fe80000100800 */
[----:B------:R-:W4:Y:S04]  /*130c0*/  LDL.LU.64 R20, [R1+0x60] ;  /* 0x0000600001147983 */ /* 0x000f280000300a00 */
[----:B------:R-:W4:Y:S01]  /*130d0*/  LDL.LU.64 R18, [R1+0x58] ;  /* 0x0000580001127983 */ /* 0x000f220000300a00 */
[----:B0-----:R-:W-:-:S03]  /*130e0*/  IMAD.MOV.U32 R0, RZ, RZ, R9 ;  /* 0x000000ffff007224 */ /* 0x001fc600078e0009 */
[----:B------:R-:W4:Y:S04]  /*130f0*/  LDL.LU.64 R16, [R1+0x50] ;  /* 0x0000500001107983 */ /* 0x000f280000300a00 */
[----:B------:R0:W-:Y:S04]  /*13100*/  STL [R1+0xb0], R0 ;  /* 0x0000b00001007387 */ /* 0x0001e80000100800 */
[----:B------:R-:W-:Y:S04]  /*13110*/  STL [R1+0x2e4], R6 ;  /* 0x0002e40601007387 */ /* 0x000fe80000100800 */
        /* <DEDUP_REMOVED lines=9> */
[----:B------:R1:W-:Y:S04]  /*131b0*/  STL [R1+0x2ec], R2 ;  /* 0x0002ec0201007387 */ /* 0x0003e80000100800 */
[----:B------:R-:W4:Y:S01]  /*131c0*/  LDL.LU.64 R6, [R1+0x28] ;  /* 0x0000280001067983 */ /* 0x000f220000300a00 */
[----:B0-----:R-:W-:-:S03]  /*131d0*/  IMAD.MOV.U32 R0, RZ, RZ, R3 ;  /* 0x000000ffff007224 */ /* 0x001fc600078e0003 */
[----:B------:R-:W4:Y:S04]  /*131e0*/  LDL.LU.64 R4, [R1+0x20] ;  /* 0x0000200001047983 */ /* 0x000f280000300a00 */
[----:B------:R0:W-:Y:S04]  /*131f0*/  STL [R1+0x98], R0 ;  /* 0x0000980001007387 */ /* 0x0001e80000100800 */
[----:B------:R0:W-:Y:S04]  /*13200*/  STL [R1+0x2f0], R250 ;  /* 0x0002f0fa01007387 */ /* 0x0001e80000100800 */
[----:B-1----:R-:W4:Y:S01]  /*13210*/  LDL.LU.64 R2, [R1+0x18] ;  /* 0x0000180001027983 */ /* 0x002f220000300a00 */
[----:B0-----:R-:W-:-:S03]  /*13220*/  IMAD.MOV.U32 R0, RZ, RZ, R251 ;  /* 0x000000ffff007224 */ /* 0x001fc600078e00fb */
[----:B------:R-:W4:Y:S04]  /*13230*/  LDL.LU.64 R250, [R1+0x10] ;  /* 0x0000100001fa7983 */ /* 0x000f280000300a00 */
[----:B------:R2:W-:Y:S02]  /*13240*/  STL [R1+0x90], R0 ;  /* 0x0000900001007387 */ /* 0x0005e40000100800 */
[----:B--2---:R-:W-:Y:S02]  /*13250*/  IMAD.MOV.U32 R0, RZ, RZ, R159 ;  /* 0x000000ffff007224 */ /* 0x004fe400078e009f */
[----:B------:R0:W-:Y:S04]  /*13260*/  STL [R1+0x2f4], R158 ;  /* 0x0002f49e01007387 */ /* 0x0001e80000100800 */
[----:B0-----:R-:W2:Y:S04]  /*13270*/  LDL.LU.64 R158, [R1+0x738] ;  /* 0x00073800019e7983 */ /* 0x001ea80000300a00 */
[----:B---3--:R-:W-:Y:S04]  /*13280*/  STL [R1+0x2f8], R156 ;  /* 0x0002f89c01007387 */ /* 0x008fe80000100800 */
[----:B------:R0:W-:Y:S02]  /*13290*/  STL [R1+0x88], R0 ;  /* 0x0000880001007387 */ /* 0x0001e40000100800 */
[----:B0-----:R-:W-:-:S02]  /*132a0*/  IMAD.MOV.U32 R0, RZ, RZ, R157 ;  /* 0x000000ffff007224 */ /* 0x001fc400078e009d */
[----:B------:R-:W3:Y:S04]  /*132b0*/  LDL.LU.64 R156, [R1+0x730] ;  /* 0x00073000019c7983 */ /* 0x000ee80000300a00 */
[----:B------:R-:W-:Y:S04]  /*132c0*/  STL [R1+0x2fc], R154 ;  /* 0x0002fc9a01007387 */ /* 0x000fe80000100800 */
[----:B------:R0:W-:Y:S02]  /*132d0*/  STL [R1+0x80], R0 ;  /* 0x0000800001007387 */ /* 0x0001e40000100800 */
[----:B0-----:R-:W-:-:S02]  /*132e0*/  IMAD.MOV.U32 R0, RZ, RZ, R155 ;  /* 0x000000ffff007224 */ /* 0x001fc400078e009b */
[----:B------:R-:W2:Y:S04]  /*132f0*/  LDL.LU.64 R154, [R1+0x728] ;  /* 0x00072800019a7983 */ /* 0x000ea80000300a00 */
[----:B----4-:R-:W-:Y:S04]  /*13300*/  STL [R1+0x300], R152 ;  /* 0x0003009801007387 */ /* 0x010fe80000100800 */
[----:B------:R0:W-:Y:S02]  /*13310*/  STL [R1+0x78], R0 ;  /* 0x0000780001007387 */ /* 0x0001e40000100800 */
[----:B0-----:R-:W-:-:S02]  /*13320*/  IMAD.MOV.U32 R0, RZ, RZ, R153 ;  /* 0x000000ffff007224 */ /* 0x001fc400078e0099 */
[----:B------:R-:W4:Y:S04]  /*13330*/  LDL.LU.64 R152, [R1+0x720] ;  /* 0x0007200001987983 */ /* 0x000f280000300a00 */
[----:B------:R-:W-:Y:S04]  /*13340*/  STL [R1+0x304], R22 ;  /* 0x0003041601007387 */ /* 0x000fe80000100800 */
[----:B------:R0:W-:Y:S02]  /*13350*/  STL [R1+0x70], R0 ;  /* 0x0000700001007387 */ /* 0x0001e40000100800 */
[----:B0-----:R-:W-:-:S02]  /*13360*/  IMAD.MOV.U32 R0, RZ, RZ, R23 ;  /* 0x000000ffff007224 */ /* 0x001fc400078e0017 */
[----:B------:R-:W3:Y:S04]  /*13370*/  LDL.LU.64 R22, [R1+0x718] ;  /* 0x0007180001167983 */ /* 0x000ee80000300a00 */
[----:B------:R-:W-:Y:S04]  /*13380*/  STL [R1+0x308], R20 ;  /* 0x0003081401007387 */ /* 0x000fe80000100800 */
[----:B------:R0:W-:Y:S02]  /*13390*/  STL [R1+0x68], R0 ;  /* 0x0000680001007387 */ /* 0x0001e40000100800 */
[----:B0-----:R-:W-:-:S02]  /*133a0*/  IMAD.MOV.U32 R0, RZ, RZ, R21 ;  /* 0x000000ffff007224 */ /* 0x001fc400078e0015 */
[----:B------:R-:W2:Y:S04]  /*133b0*/  LDL.LU.64 R20, [R1+0x710] ;  /* 0x0007100001147983 */ /* 0x000ea80000300a00 */
[----:B------:R-:W-:Y:S04]  /*133c0*/  STL [R1+0x30c], R18 ;  /* 0x00030c1201007387 */ /* 0x000fe80000100800 */
        /* <DEDUP_REMOVED lines=38> */
[----:B------:R-:W4:Y:S01]  /*13630*/  LDL.LU.64 R250, [R1+0x6c0] ;  /* 0x0006c00001fa7983 */ /* 0x000f220000300a00 */
[----:B------:R-:W-:Y:S01]  /*13640*/  WARPGROUP.ARRIVE ;  /* 0x00000000000079c5 */ /* 0x000fe20000000000 */
[----:B------:R-:W-:Y:S01]  /*13650*/  UMOV UR13, 0x40000040 ;  /* 0x40000040000d7882 */ /* 0x000fe20000000000 */
[----:B------:R-:W-:-:S04]  /*13660*/  UMOV UR15, 0x40000040 ;  /* 0x40000040000f7882 */ /* 0x000fc80000000000 */
[----:B------:R-:W-:-:S15]  /*13670*/  HGMMA.64x256x16.F32 R24, gdesc[UR12].tnspA, R24 ;  /* 0x23e000000c1879f0 */ /* 0x000fde0008700818 */
[----:B------:R-:W-:-:S13]  /*13680*/  NOP ;  /* 0x0000000000007918 */ /* 0x000fda0000000000 */
[----:B------:R-:W-:Y:S01]  /*13690*/  HGMMA.64x256x16.F32 R24, gdesc[UR4].tnspA, R24 ;  /* 0x23e00000041879f0 */ /* 0x000fe20008700818 */
[----:B----4-:R-:W-:Y:S04]  /*136a0*/  STL [R1+0x334], R250 ;  /* 0x000334fa01007387 */ /* 0x010fe80000100800 */
[----:B------:R0:W-:Y:S02]  /*136b0*/  STL [R1+0x44], R0 ;  /* 0x0000440001007387 */ /* 0x0001e40000100800 */
[----:B0-----:R-:W-:Y:S02]  /*136c0*/  IMAD.MOV.U32 R0, RZ, RZ, R251 ;  /* 0x000000ffff007224 */ /* 0x001fe400078e00fb */
[----:B------:R0:W5:Y:S04]  /*136d0*/  LDL.LU.64 R250, [R1+0x6b8] ;  /* 0x0006b80001fa7983 */ /* 0x0001680000300a00 */
[----:B--2---:R-:W-:Y:S04]  /*136e0*/  STL [R1+0x338], R2 ;  /* 0x0003380201007387 */ /* 0x004fe80000100800 */
[----:B------:R1:W-:Y:S02]  /*136f0*/  STL [R1+0x4c], R0 ;  /* 0x00004c0001007387 */ /* 0x0003e40000100800 */
[----:B-1----:R-:W-:-:S02]  /*13700*/  IMAD.MOV.U32 R0, RZ, RZ, R3 ;  /* 0x000000ffff007224 */ /* 0x002fc400078e0003 */
[----:B------:R-:W2:Y:S04]  /*13710*/  LDL.LU.64 R2, [R1+0x6b0] ;  /* 0x0006b00001027983 */ /* 0x000ea80000300a00 */
[----:B------:R-:W-:Y:S04]  /*13720*/  STL [R1+0x54], R0 ;  /* 0x0000540001007387 */ /* 0x000fe80000100800 */
[----:B---3--:R1:W-:Y:S04]  /*13730*/  STL [R1+0x33c], R4 ;  /* 0x00033c0401007387 */ /* 0x0083e80000100800 */
[----:B------:R3:W-:Y:S01]  /*13740*/  STL [R1+0x5c], R5 ;  /* 0x00005c0501007387 */ /* 0x0007e20000100800 */
[----:B------:R-:W-:Y:S03]  /*13750*/  HGMMA.64x256x16.F32 R24, gdesc[UR20].tnspA, R24 ;  /* 0x23e00000141879f0 */ /* 0x000fe60008700818 */
[----:B------:R0:W-:Y:S04]  /*13760*/  STL [R1+0x340], R6 ;  /* 0x0003400601007387 */ /* 0x0001e80000100800 */
[----:B------:R0:W-:Y:S01]  /*13770*/  STL [R1+0x64], R7 ;  /* 0x0000640701007387 */ /* 0x0001e20000100800 */
[----:B-1----:R-:W1:Y:S03]  /*13780*/  LDC R4, c[0x0][0x238] ;  /* 0x00008e00ff047b82 */ /* 0x002e660000000800 */
[----:B------:R0:W-:Y:S04]  /*13790*/  STL [R1+0x344], R8 ;  /* 0x0003440801007387 */ /* 0x0001e80000100800 */
        /* <DEDUP_REMOVED lines=39> */
[----:B------:R0:W-:Y:S01]  /*13a10*/  STL [R1+0x394], R176 ;  /* 0x000394b001007387 */ /* 0x0001e20000100800 */
[----:B------:R-:W-:Y:S03]  /*13a20*/  HGMMA.64x256x16.F32 R24, gdesc[UR16].tnspA, R24, gsb0 ;  /* 0x23e00000101879f0 */ /* 0x000fe60008000818 */
        /* <DEDUP_REMOVED lines=40> */
[----:B---3--:R-:W3:Y:S04]  /*13cb0*/  LDL.LU R5, [R1+0x428] ;  /* 0x0004280001057983 */ /* 0x008ee80000300800 */
        /* <DEDUP_REMOVED lines=16> */
[----:B------:R-:W4:Y:S03]  /*13dc0*/  S2R R0, SR_TID.X ;  /* 0x0000000000007919 */ /* 0x000f260000002100 */
        /* <DEDUP_REMOVED lines=13> */
[----:B----4-:R-:W-:Y:S01]  /*13ea0*/  SHF.R.U32.HI R0, RZ, 0x6, R0 ;  /* 0x00000006ff007819 */ /* 0x010fe20000011600 */
[----:B-1----:R-:W-:Y:S01]  /*13eb0*/  IMAD.SHL.U32 R4, R4, 0x40, RZ ;  /* 0x0000004004047824 */ /* 0x002fe200078e00ff */
[----:B------:R-:W-:Y:S01]  /*13ec0*/  UIADD3 UR24, UR24, -0x40, URZ ;  /* 0xffffffc018187890 */ /* 0x000fe2000fffe03f */
[----:B------:R-:W-:-:S02]  /*13ed0*/  WARPGROUP.DEPBAR.LE gsb0, 0x0 ;  /* 0x00008000000079c5 */ /* 0x000fc40000010000 */
[----:B------:R-:W-:Y:S01]  /*13ee0*/  SGXT.U32 R0, R0, 0x1 ;  /* 0x000000010000781a */ /* 0x000fe20000000000 */
[----:B--2---:R-:W-:-:S04]  /*13ef0*/  IMAD.WIDE R2, R4, 0x2, R2 ;  /* 0x0000000204027825 */ /* 0x004fc800078e0202 */
[----:B---3--:R-:W-:-:S05]  /*13f00*/  VIADD R5, R5, 0xffffffff ;  /* 0xffffffff05057836 */ /* 0x008fca0000000000 */
[----:B------:R0:W-:Y:S04]  /*13f10*/  STL [R1+0x428], R5 ;  /* 0x0004280501007387 */ /* 0x0001e80000100800 */
[----:B------:R0:W-:Y:S04]  /*13f20*/  STL [R1+0x420], R246 ;  /* 0x000420f601007387 */ /* 0x0001e80000100800 */
[----:B------:R0:W-:Y:S04]  /*13f30*/  STL [R1+0x224], R247 ;  /* 0x000224f701007387 */ /* 0x0001e80000100800 */
[----:B------:R0:W-:Y:S01]  /*13f40*/  STL [R1+0x424], R248 ;  /* 0x000424f801007387 */ /* 0x0001e20000100800 */
[----:B------:R-:W-:-:S13]  /*13f50*/  ISETP.NE.U32.AND P0, PT, R5, RZ, PT ;  /* 0x000000ff0500720c */ /* 0x000fda0003f05070 */
[----:B0-----:R-:W-:Y:S05]  /*13f60*/  @P0 BRA `(.L_x_1) ;  /* 0xffffff68005c0947 */ /* 0x001fea000383ffff */
[----:B------:R-:W-:Y:S02]  /*13f70*/  F2FP.F16.F32.PACK_AB R147, R151, R147 ;  /* 0x000000939793723e */ /* 0x000fe400000000ff */
[----:B------:R-:W-:Y:S02]  /*13f80*/  F2FP.F16.F32.PACK_AB R146, R150, R146 ;  /* 0x000000929692723e */ /* 0x000fe400000000ff */
[----:B------:R-:W-:Y:S02]  /*13f90*/  F2FP.F16.F32.PACK_AB R145, R149, R145 ;  /* 0x000000919591723e */ /* 0x000fe400000000ff */
[----:B------:R-:W-:Y:S02]  /*13fa0*/  F2FP.F16.F32.PACK_AB R144, R148, R144 ;  /* 0x000000909490723e */ /* 0x000fe400000000ff */
[----:B------:R-:W-:Y:S02]  /*13fb0*/  F2FP.F16.F32.PACK_AB R139, R143, R139 ;  /* 0x0000008b8f8b723e */ /* 0x000fe400000000ff */
[----:B------:R-:W-:-:S02]  /*13fc0*/  F2FP.F16.F32.PACK_AB R138, R142, R138 ;  /* 0x0000008a8e8a723e */ /* 0x000fc400000000ff */
        /* <DEDUP_REMOVED lines=57> */
[----:B------:R-:W-:-:S07]  /*14360*/  F2FP.F16.F32.PACK_AB R24, R28, R24 ;  /* 0x000000181c18723e */ /* 0x000fce00000000ff */
.L_x_0:
[----:B------:R-:W0:Y:S01]  /*14370*/  S2R R3, SR_TID.X ;  /* 0x0000000000037919 */ /* 0x000e220000002100 */
[----:B------:R-:W1:Y:S01]  /*14380*/  LDC R70, c[0x0][0x248] ;  /* 0x00009200ff467b82 */ /* 0x000e620000000800 */
[----:B------:R-:W-:Y:S01]  /*14390*/  ULDC UR4, c[0x0][0x244] ;  /* 0x0000910000047ab9 */ /* 0x000fe20000000800 */
[----:B------:R-:W-:Y:S01]  /*143a0*/  ULDC.64 UR12, c[0x0][0x228] ;  /* 0x00008a00000c7ab9 */ /* 0x000fe20000000a00 */
[----:B------:R-:W3:Y:S01]  /*143b0*/  LDL.LU R155, [R1+0x4e4] ;  /* 0x0004e400019b7983 */ /* 0x000ee20000300800 */
[----:B------:R-:W-:Y:S01]  /*143c0*/  ULDC.64 UR6, c[0x0][0x220] ;  /* 0x0000880000067ab9 */ /* 0x000fe20000000a00 */
[----:B------:R-:W-:Y:S02]  /*143d0*/  ULDC UR5, c[0x0][0x22c] ;  /* 0x00008b0000057ab9 */ /* 0x000fe40000000800 */
[----:B------:R-:W1:Y:S04]  /*143e0*/  LDL.LU R154, [R1+0x4e0] ;  /* 0x0004e000019a7983 */ /* 0x000e680000300800 */
[----:B------:R-:W4:Y:S04]  /*143f0*/  LDL.LU R153, [R1+0x4dc] ;  /* 0x0004dc0001997983 */ /* 0x000f280000300800 */
[----:B------:R-:W4:Y:S01]  /*14400*/  LDL.LU R152, [R1+0x4d8] ;  /* 0x0004d80001987983 */ /* 0x000f220000300800 */
[----:B0-----:R-:W-:-:S02]  /*14410*/  IMAD.SHL.U32 R2, R3, 0x80, RZ ;  /* 0x0000008003027824 */ /* 0x001fc400078e00ff */
[C---:B------:R-:W-:Y:S02]  /*14420*/  IMAD.SHL.U32 R0, R3.reuse, 0x10, RZ ;  /* 0x0000001003007824 */ /* 0x040fe400078e00ff */
[----:B------:R-:W-:Y:S01]  /*14430*/  IMAD.SHL.U32 R3, R3, 0x8, RZ ;  /* 0x0000000803037824 */ /* 0x000fe200078e00ff */
[----:B--2---:R-:W-:Y:S02]  /*14440*/  LOP3.LUT R5, R2, 0x400, RZ, 0xc0, !PT ;  /* 0x0000040002057812 */ /* 0x004fe400078ec0ff */
[----:B------:R-:W-:Y:S02]  /*14450*/  LOP3.LUT R2, R0, 0x70, RZ, 0xc0, !PT ;  /* 0x0000007000027812 */ /* 0x000fe400078ec0ff */
[----:B------:R-:W-:Y:S02]  /*14460*/  LOP3.LUT R3, R3, 0x380, RZ, 0xc0, !PT ;  /* 0x0000038003037812 */ /* 0x000fe400078ec0ff */
[----:B------:R-:W-:-:S05]  /*14470*/  IADD3 R2, R5, UR8, R2 ;  /* 0x0000000805027c10 */ /* 0x000fca000fffe002 */
[----:B------:R-:W-:Y:S01]  /*14480*/  IMAD.IADD R68, R3, 0x1, R2 ;  /* 0x0000000103447824 */ /* 0x000fe200078e0202 */
[----:B------:R-:W-:Y:S01]  /*14490*/  BAR.SYNC.DEFER_BLOCKING 0x0 ;  /* 0x0000000000007b1d */ /* 0x000fe20000010000 */
[----:B------:R-:W-:-:S05]  /*144a0*/  LOP3.LUT R0, R0, 0x7f0, RZ, 0xc0, !PT ;  /* 0x000007f000007812 */ /* 0x000fca00078ec0ff */
[----:B------:R-:W-:Y:S02]  /*144b0*/  STSM.16.M88.4 [R68], R24 ;  /* 0x0000001844007844 */ /* 0x000fe40000000200 */
[----:B------:R-:W-:Y:S06]  /*144c0*/  BAR.SYNC.DEFER_BLOCKING 0x0 ;  /* 0x0000000000007b1d */ /* 0x000fec0000010000 */
[----:B------:R-:W0:Y:S02]  /*144d0*/  LDS.128 R4, [R0+UR8] ;  /* 0x0000000800047984 */ /* 0x000e240008000c00 */
[----:B------:R-:W-:Y:S06]  /*144e0*/  BAR.SYNC.DEFER_BLOCKING 0x0 ;  /* 0x0000000000007b1d */ /* 0x000fec0000010000 */
[----:B------:R-:W-:Y:S02]  /*144f0*/  STSM.16.M88.4 [R68], R32 ;  /* 0x0000002044007844 */ /* 0x000fe40000000200 */
[----:B------:R-:W-:Y:S06]  /*14500*/  BAR.SYNC.DEFER_BLOCKING 0x0 ;  /* 0x0000000000007b1d */ /* 0x000fec0000010000 */
[----:B------:R-:W2:Y:S02]  /*14510*/  LDS.128 R8, [R0+UR8] ;  /* 0x0000000800087984 */ /* 0x000ea40008000c00 */
        /* <DEDUP_REMOVED lines=17> */
[----:B------:R3:W-:Y:S02]  /*14630*/  STSM.16.M88.4 [R68], R72 ;  /* 0x0000004844007844 */ /* 0x0007e40000000200 */
        /* <DEDUP_REMOVED lines=10> */
[----:B------:R-:W-:Y:S01]  /*146e0*/  BAR.SYNC.DEFER_BLOCKING 0x0 ;  /* 0x0000000000007b1d */ /* 0x000fe20000010000 */
[C---:B---3--:R-:W-:Y:S01]  /*146f0*/  IMAD R72, R155.reuse, UR4, RZ ;  /* 0x000000049b487c24 */ /* 0x048fe2000f8e02ff */
[----:B------:R-:W-:-:S04]  /*14700*/  ISETP.GE.AND P0, PT, R155, UR12, PT ;  /* 0x0000000c9b007c0c */ /* 0x000fc8000bf06270 */
[----:B------:R-:W-:Y:S01]  /*14710*/  STSM.16.M88.4 [R68], R96 ;  /* 0x0000006044007844 */ /* 0x000fe20000000200 */
[----:B------:R-:W-:Y:S01]  /*14720*/  ULDC UR4, c[0x0][0x22c] ;  /* 0x00008b0000047ab9 */ /* 0x000fe20000000800 */
[----:B------:R-:W-:Y:S01]  /*14730*/  BAR.SYNC.DEFER_BLOCKING 0x0 ;  /* 0x0000000000007b1d */ /* 0x000fe20000010000 */
[----:B------:R-:W-:Y:S01]  /*14740*/  LEA R71, P2, R72, UR6, 0x1 ;  /* 0x0000000648477c11 */ /* 0x000fe2000f8408ff */
[CC--:B-1----:R-:W-:Y:S01]  /*14750*/  IMAD R65, R154.reuse, R70.reuse, RZ ;  /* 0x000000469a417224 */ /* 0x0c2fe200078e02ff */
[----:B------:R-:W-:Y:S01]  /*14760*/  ISETP.LT.AND P3, PT, R154, UR4, !P0 ;  /* 0x000000049a007c0c */ /* 0x000fe2000c761270 */
[CC--:B----4-:R-:W-:Y:S01]  /*14770*/  IMAD R67, R153.reuse, R70.reuse, RZ ;  /* 0x0000004699437224 */ /* 0x0d0fe200078e02ff */
[----:B------:R-:W-:Y:S01]  /*14780*/  LEA.HI.X.SX32 R72, R72, UR7, 0x1, P2 ;  /* 0x0000000748487c11 */ /* 0x000fe200090f0eff */
[----:B------:R-:W-:Y:S01]  /*14790*/  ULDC UR6, c[0x0][0x22c] ;  /* 0x00008b0000067ab9 */ /* 0x000fe20000000800 */
[----:B------:R-:W-:Y:S01]  /*147a0*/  ISETP.LT.AND P2, PT, R153, UR5, !P0 ;  /* 0x0000000599007c0c */ /* 0x000fe2000c741270 */
[----:B------:R-:W3:Y:S01]  /*147b0*/  LDL.LU R154, [R1+0x4d4] ;  /* 0x0004d400019a7983 */ /* 0x000ee20000300800 */
[C---:B------:R-:W-:Y:S01]  /*147c0*/  ISETP.LT.AND P4, PT, R152.reuse, UR6, !P0 ;  /* 0x0000000698007c0c */ /* 0x040fe2000c781270 */
[----:B------:R-:W-:-:S02]  /*147d0*/  IMAD R69, R152, R70, RZ ;  /* 0x0000004698457224 */ /* 0x000fc400078e02ff */
[----:B------:R-:W1:Y:S01]  /*147e0*/  LDS.128 R40, [R0+UR8] ;  /* 0x0000000800287984 */ /* 0x000e620008000c00 */
[----:B-----5:R-:W-:Y:S01]  /*147f0*/  ISETP.LT.AND P1, PT, R250, UR13, !P0 ;  /* 0x0000000dfa007c0c */ /* 0x020fe2000c721270 */
[----:B------:R-:W-:Y:S01]  /*14800*/  ULDC UR4, c[0x0][0x22c] ;  /* 0x00008b0000047ab9 */ /* 0x000fe20000000800 */
[----:B------:R-:W-:Y:S01]  /*14810*/  LEA R64, P5, R65, R71, 0x1 ;  /* 0x0000004741407211 */ /* 0x000fe200078a08ff */
[----:B------:R-:W-:Y:S06]  /*14820*/  BAR.SYNC.DEFER_BLOCKING 0x0 ;  /* 0x0000000000007b1d */ /* 0x000fec0000010000 */
[----:B------:R-:W-:Y:S01]  /*14830*/  ULDC UR6, c[0x0][0x22c] ;  /* 0x00008b0000067ab9 */ /* 0x000fe20000000800 */
[----:B------:R-:W-:Y:S01]  /*14840*/  ULDC UR7, c[0x0][0x22c] ;  /* 0x00008b0000077ab9 */ /* 0x000fe20000000800 */
[----:B------:R-:W4:Y:S01]  /*14850*/  LDL.LU R155, [R1+0x4d0] ;  /* 0x0004d000019b7983 */ /* 0x000f220000300800 */
[----:B------:R-:W-:-:S03]  /*14860*/  ULDC UR5, c[0x0][0x22c] ;  /* 0x00008b0000057ab9 */ /* 0x000fc60000000800 */
[----:B------:R-:W2:Y:S04]  /*14870*/  LDL.LU R153, [R1+0x4cc] ;  /* 0x0004cc0001997983 */ /* 0x000ea80000300800 */
[----:B------:R-:W4:Y:S01]  /*14880*/  LDL.LU R152, [R1+0x4c8] ;  /* 0x0004c80001987983 */ /* 0x000f220000300800 */
[----:B------:R-:W-:-:S03]  /*14890*/  IMAD R250, R250, R70, RZ ;  /* 0x00000046fafa7224 */ /* 0x000fc600078e02ff */
[----:B------:R-:W4:Y:S04]  /*148a0*/  LDL.LU R157, [R1+0x4c4] ;  /* 0x0004c400019d7983 */ /* 0x000f280000300800 */
[----:B------:R-:W-:Y:S01]  /*148b0*/  STSM.16.M88.4 [R68], R104 ;  /* 0x0000006844007844 */ /* 0x000fe20000000200 */
[----:B------:R-:W-:Y:S01]  /*148c0*/  BAR.SYNC.DEFER_BLOCKING 0x0 ;  /* 0x0000000000007b1d */ /* 0x000fe20000010000 */
[----:B------:R-:W-:Y:S02]  /*148d0*/  LEA R2, P6, R250, R71, 0x1 ;  /* 0x00000047fa027211 */ /* 0x000fe400078c08ff */
[----:B------:R-:W-:-:S03]  /*148e0*/  LEA.HI.X.SX32 R65, R65, R72, 0x1, P5 ;  /* 0x0000004841417211 */ /* 0x000fc600028f0eff */
[----:B------:R-:W4:Y:S04]  /*148f0*/  LDL.LU R156, [R1+0x4c0] ;  /* 0x0004c000019c7983 */ /* 0x000f280000300800 */
[----:B------:R-:W1:Y:S01]  /*14900*/  LDS.128 R44, [R0+UR8] ;  /* 0x00000008002c7984 */ /* 0x000e620008000c00 */
[----:B------:R-:W-:Y:S06]  /*14910*/  BAR.SYNC.DEFER_BLOCKING 0x0 ;  /* 0x0000000000007b1d */ /* 0x000fec0000010000 */
[----:B------:R-:W-:Y:S02]  /*14920*/  STSM.16.M88.4 [R68], R112 ;  /* 0x0000007044007844 */ /* 0x000fe40000000200 */
[----:B------:R-:W-:Y:S06]  /*14930*/  BAR.SYNC.DEFER_BLOCKING 0x0 ;  /* 0x0000000000007b1d */ /* 0x000fec0000010000 */
[----:B------:R-:W1:Y:S02]  /*14940*/  LDS.128 R48, [R0+UR8] ;  /* 0x0000000800307984 */ /* 0x000e640008000c00 */
        /* <DEDUP_REMOVED lines=12> */
[----:B------:R-:W-:Y:S01]  /*14a10*/  BAR.SYNC.DEFER_BLOCKING 0x0 ;  /* 0x0000000000007b1d */ /* 0x000fe20000010000 */
[----:B------:R-:W-:-:S02]  /*14a20*/  LEA.HI.X.SX32 R3, R250, R72, 0x1, P6 ;  /* 0x00000048fa037211 */ /* 0x000fc400030f0eff */
[----:B------:R-:W-:-:S03]  /*14a30*/  LEA R66, P6, R67, R71, 0x1 ;  /* 0x0000004743427211 */ /* 0x000fc600078c08ff */
[----:B------:R0:W-:Y:S02]  /*14a40*/  STSM.16.M88.4 [R68], R144 ;  /* 0x0000009044007844 */ /* 0x0001e40000000200 */
[----:B------:R-:W-:Y:S01]  /*14a50*/  BAR.SYNC.DEFER_BLOCKING 0x0 ;  /* 0x0000000000007b1d */ /* 0x000fe20000010000 */
[----:B------:R-:W-:Y:S02]  /*14a60*/  LEA.HI.X.SX32 R67, R67, R72, 0x1, P6 ;  /* 0x0000004843437211 */ /* 0x000fe400030f0eff */
[----:B0-----:R-:W-:-:S04]  /*14a70*/  LEA R68, P5, R69, R71, 0x1 ;  /* 0x0000004745447211 */ /* 0x001fc800078a08ff */
[----:B------:R-:W-:Y:S01]  /*14a80*/  LEA.HI.X.SX32 R69, R69, R72, 0x1, P5 ;  /* 0x0000004845457211 */ /* 0x000fe200028f0eff */
[----:B------:R0:W-:Y:S01]  /*14a90*/  @P1 STG.E.U16 desc[UR10][R2.64], R4 ;  /* 0x0000000402001986 */ /* 0x0001e2000c10150a */
[C---:B---3--:R-:W-:Y:S01]  /*14aa0*/  ISETP.LT.AND P1, PT, R154.reuse, UR4, !P0 ;  /* 0x000000049a007c0c */ /* 0x048fe2000c721270 */
[----:B------:R-:W-:Y:S02]  /*14ab0*/  ULDC UR4, c[0x0][0x22c] ;  /* 0x00008b0000047ab9 */ /* 0x000fe40000000800 */
[----:B------:R3:W-:Y:S04]  /*14ac0*/  @P3 STG.E.U16 desc[UR10][R64.64], R5 ;  /* 0x0000000540003986 */ /* 0x0007e8000c10150a */
[----:B------:R4:W-:Y:S01]  /*14ad0*/  @P2 STG.E.U16 desc[UR10][R66.64], R6 ;  /* 0x0000000642002986 */ /* 0x0009e2000c10150a */
[----:B--2---:R-:W-:Y:S01]  /*14ae0*/  ISETP.LT.AND P2, PT, R153, UR6, !P0 ;  /* 0x0000000699007c0c */ /* 0x004fe2000c741270 */
[----:B------:R-:W-:Y:S01]  /*14af0*/  ULDC UR6, c[0x0][0x22c] ;  /* 0x00008b0000067ab9 */ /* 0x000fe20000000800 */
[----:B0-----:R-:W-:-:S02]  /*14b00*/  IMAD R3, R154, R70, RZ ;  /* 0x000000469a037224 */ /* 0x001fc400078e02ff */
[----:B------:R-:W2:Y:S01]  /*14b10*/  LDL.LU R154, [R1+0x4bc] ;  /* 0x0004bc00019a7983 */ /* 0x000ea20000300800 */
[----:B---3--:R-:W-:-:S03]  /*14b20*/  IMAD R65, R153, R70, RZ ;  /* 0x0000004699417224 */ /* 0x008fc600078e02ff */
[----:B------:R-:W3:Y:S01]  /*14b30*/  LDL.LU R153, [R1+0x4b8] ;  /* 0x0004b80001997983 */ /* 0x000ee20000300800 */
[----:B----4-:R-:W-:-:S03]  /*14b40*/  IMAD R66, R152, R70, RZ ;  /* 0x0000004698427224 */ /* 0x010fc600078e02ff */
[----:B------:R0:W-:Y:S01]  /*14b50*/  @P4 STG.E.U16 desc[UR10][R68.64], R7 ;  /* 0x0000000744004986 */ /* 0x0001e2000c10150a */
[----:B------:R-:W-:Y:S01]  /*14b60*/  ISETP.LT.AND P4, PT, R152, UR7, !P0 ;  /* 0x0000000798007c0c */ /* 0x000fe2000c781270 */
[----:B------:R-:W-:Y:S02]  /*14b70*/  ULDC UR7, c[0x0][0x22c] ;  /* 0x00008b0000077ab9 */ /* 0x000fe40000000800 */
[----:B------:R-:W4:Y:S01]  /*14b80*/  LDL.LU R152, [R1+0x4b4] ;  /* 0x0004b40001987983 */ /* 0x000f220000300800 */
[----:B------:R-:W-:Y:S01]  /*14b90*/  PRMT R73, R5, 0x7632, R73 ;  /* 0x0000763205497816 */ /* 0x000fe20000000049 */
[C---:B------:R-:W-:Y:S01]  /*14ba0*/  IMAD R5, R155.reuse, R70, RZ ;  /* 0x000000469b057224 */ /* 0x040fe200078e02ff */
[----:B------:R-:W-:Y:S01]  /*14bb0*/  ISETP.LT.AND P3, PT, R155, UR5, !P0 ;  /* 0x000000059b007c0c */ /* 0x000fe2000c761270 */
[----:B------:R-:W-:Y:S01]  /*14bc0*/  ULDC UR5, c[0x0][0x22c] ;  /* 0x00008b0000057ab9 */ /* 0x000fe20000000800 */
[----:B------:R-:W4:Y:S01]  /*14bd0*/  LDL.LU R155, [R1+0x4b0] ;  /* 0x0004b000019b7983 */ /* 0x000f220000300800 */
[----:B------:R-:W-:-:S02]  /*14be0*/  LEA R2, P6, R3, R71, 0x1 ;  /* 0x0000004703027211 */ /* 0x000fc400078c08ff */
[----:B0-----:R-:W-:Y:S02]  /*14bf0*/  PRMT R69, R6, 0x7632, R69 ;  /* 0x0000763206457816 */ /* 0x001fe40000000045 */
[-C--:B------:R-:W-:Y:S02]  /*14c00*/  LEA R6, P5, R5, R71.reuse, 0x1 ;  /* 0x0000004705067211 */ /* 0x080fe400078a08ff */
[----:B------:R-:W-:Y:S02]  /*14c10*/  PRMT R67, R4, 0x7632, R67 ;  /* 0x0000763204437816 */ /* 0x000fe40000000043 */
[----:B------:R-:W-:Y:S02]  /*14c20*/  LEA.HI.X.SX32 R3, R3, R72, 0x1, P6 ;  /* 0x0000004803037211 */ /* 0x000fe400030f0eff */
[----:B------:R-:W-:Y:S02]  /*14c30*/  PRMT R74, R7, 0x7632, R74 ;  /* 0x00007632074a7816 */ /* 0x000fe4000000004a */
[----:B------:R-:W-:-:S02]  /*14c40*/  LEA R4, P6, R65, R71, 0x1 ;  /* 0x0000004741047211 */ /* 0x000fc400078c08ff */
[-C--:B------:R-:W-:Y:S02]  /*14c50*/  LEA.HI.X.SX32 R7, R5, R72.reuse, 0x1, P5 ;  /* 0x0000004805077211 */ /* 0x080fe400028f0eff */
[C---:B------:R-:W-:Y:S02]  /*14c60*/  LEA R64, P5, R66.reuse, R71, 0x1 ;  /* 0x0000004742407211 */ /* 0x040fe400078a08ff */
[-C--:B------:R-:W-:Y:S02]  /*14c70*/  LEA.HI.X.SX32 R5, R65, R72.reuse, 0x1, P6 ;  /* 0x0000004841057211 */ /* 0x080fe400030f0eff */
[----:B------:R-:W-:Y:S01]  /*14c80*/  LEA.HI.X.SX32 R65, R66, R72, 0x1, P5 ;  /* 0x0000004842417211 */ /* 0x000fe200028f0eff */
[----:B------:R0:W-:Y:S04]  /*14c90*/  @P1 STG.E.U16 desc[UR10][R2.64], R67 ;  /* 0x0000004302001986 */ /* 0x0001e8000c10150a */
[----:B------:R1:W-:Y:S01]  /*14ca0*/  @P3 STG.E.U16 desc[UR10][R6.64], R73 ;  /* 0x0000004906003986 */ /* 0x0003e2000c10150a */
[----:B------:R-:W-:-:S03]  /*14cb0*/  IMAD R66, R157, R70, RZ ;  /* 0x000000469d427224 */ /* 0x000fc600078e02ff */
[----:B------:R1:W-:Y:S01]  /*14cc0*/  @P2 STG.E.U16 desc[UR10][R4.64], R69 ;  /* 0x0000004504002986 */ /* 0x0003e2000c10150a */
[----:B------:R-:W-:Y:S01]  /*14cd0*/  ISETP.LT.AND P2, PT, R157, UR4, !P0 ;  /* 0x000000049d007c0c */ /* 0x000fe2000c741270 */
[----:B------:R-:W-:Y:S02]  /*14ce0*/  ULDC UR4, c[0x0][0x22c] ;  /* 0x00008b0000047ab9 */ /* 0x000fe40000000800 */
[----:B------:R-:W-:Y:S01]  /*14cf0*/  @P4 STG.E.U16 desc[UR10][R64.64], R74 ;  /* 0x0000004a40004986 */ /* 0x000fe2000c10150a */
[C---:B------:R-:W-:Y:S01]  /*14d00*/  ISETP.LT.AND P4, PT, R156.reuse, UR5, !P0 ;  /* 0x000000059c007c0c */ /* 0x040fe2000c781270 */
[----:B0-----:R-:W-:Y:S01]  /*14d10*/  IMAD R3, R156, R70, RZ ;  /* 0x000000469c037224 */ /* 0x001fe200078e02ff */
[----:B------:R-:W-:Y:S01]  /*14d20*/  ULDC UR5, c[0x0][0x22c] ;  /* 0x00008b0000057ab9 */ /* 0x000fe20000000800 */
[----:B------:R-:W4:Y:S01]  /*14d30*/  LDL.LU R156, [R1+0x4ac] ;  /* 0x0004ac00019c7983 */ /* 0x000f220000300800 */
[----:B-1----:R-:W-:-:S04]  /*14d40*/  LEA R6, P1, R66, R71, 0x1 ;  /* 0x0000004742067211 */ /* 0x002fc800078208ff */
[----:B------:R-:W-:-:S05]  /*14d50*/  LEA.HI.X.SX32 R7, R66, R72, 0x1, P1 ;  /* 0x0000004842077211 */ /* 0x000fca00008f0eff */
[----:B------:R-:W-:Y:S01]  /*14d60*/  @P2 STG.E.U16 desc[UR10][R6.64], R8 ;  /* 0x0000000806002986 */ /* 0x000fe2000c10150a */
[----:B------:R-:W-:-:S04]  /*14d70*/  LEA R4, P5, R3, R71, 0x1 ;  /* 0x0000004703047211 */ /* 0x000fc800078a08ff */
[----:B------:R-:W-:-:S05]  /*14d80*/  LEA.HI.X.SX32 R5, R3, R72, 0x1, P5 ;  /* 0x0000004803057211 */ /* 0x000fca00028f0eff */
[----:B------:R0:W-:Y:S01]  /*14d90*/  @P4 STG.E.U16 desc[UR10][R4.64], R9 ;  /* 0x0000000904004986 */ /* 0x0001e2000c10150a */
[C---:B--2---:R-:W-:Y:S01]  /*14da0*/  ISETP.LT.AND P3, PT, R154.reuse, UR6, !P0 ;  /* 0x000000069a007c0c */ /* 0x044fe2000c761270 */
[-C--:B------:R-:W-:Y:S02]  /*14db0*/  IMAD R67, R154, R70.reuse, RZ ;  /* 0x000000469a437224 */ /* 0x080fe400078e02ff */
[CC--:B---3--:R-:W-:Y:S01]  /*14dc0*/  IMAD R68, R153.reuse, R70.reuse, RZ ;  /* 0x0000004699447224 */ /* 0x0c8fe200078e02ff */
[----:B------:R-:W-:Y:S01]  /*14dd0*/  ISETP.LT.AND P1, PT, R153, UR4, !P0 ;  /* 0x0000000499007c0c */ /* 0x000fe2000c721270 */
[----:B------:R-:W2:Y:S01]  /*14de0*/  LDL.LU R154, [R1+0x4a8] ;  /* 0x0004a800019a7983 */ /* 0x000ea20000300800 */
[----:B------:R-:W-:Y:S01]  /*14df0*/  ULDC UR4, c[0x0][0x22c] ;  /* 0x00008b0000047ab9 */ /* 0x000fe20000000800 */
[C---:B----4-:R-:W-:Y:S02]  /*14e00*/  IMAD R66, R152.reuse, R70, RZ ;  /* 0x0000004698427224 */ /* 0x050fe400078e02ff */
[----:B------:R-:W3:Y:S01]  /*14e10*/  LDL.LU R153, [R1+0x4a4] ;  /* 0x0004a40001997983 */ /* 0x000ee20000300800 */
[----:B------:R-:W-:Y:S01]  /*14e20*/  ISETP.LT.AND P2, PT, R152, UR4, !P0 ;  /* 0x0000000498007c0c */ /* 0x000fe2000c741270 */
[----:B------:R-:W-:Y:S01]  /*14e30*/  ULDC UR4, c[0x0][0x22c] ;  /* 0x00008b0000047ab9 */ /* 0x000fe20000000800 */
[----:B0-----:R-:W-:Y:S01]  /*14e40*/  PRMT R9, R8, 0x7632, R9 ;  /* 0x0000763208097816 */ /* 0x001fe20000000009 */
[----:B------:R-:W4:Y:S01]  /*14e50*/  LDL.LU R152, [R1+0x4a0] ;  /* 0x0004a00001987983 */ /* 0x000f220000300800 */
[----:B------:R-:W-:Y:S01]  /*14e60*/  LEA R2, P6, R67, R71, 0x1 ;  /* 0x0000004743027211 */ /* 0x000fe200078c08ff */
[----:B------:R-:W-:Y:S01]  /*14e70*/  ULDC UR6, c[0x0][0x22c] ;  /* 0x00008b0000067ab9 */ /* 0x000fe20000000800 */
[----:B------:R-:W-:Y:S01]  /*14e80*/  ISETP.LT.AND P4, PT, R155, UR5, !P0 ;  /* 0x000000059b007c0c */ /* 0x000fe2000c781270 */
[----:B------:R-:W-:Y:S01]  /*14e90*/  ULDC UR5, c[0x0][0x22c] ;  /* 0x00008b0000057ab9 */ /* 0x000fe20000000800 */
[----:B------:R-:W-:Y:S01]  /*14ea0*/  LEA.HI.X.SX32 R3, R67, R72, 0x1, P6 ;  /* 0x0000004843037211 */ /* 0x000fe200030f0eff */
[----:B------:R-:W-:-:S02]  /*14eb0*/  IMAD R67, R155, R70, RZ ;  /* 0x000000469b437224 */ /* 0x000fc400078e02ff */
[----:B------:R-:W4:Y:S01]  /*14ec0*/  LDL.LU R155, [R1+0x49c] ;  /* 0x00049c00019b7983 */ /* 0x000f220000300800 */
[----:B------:R-:W-:-:S04]  /*14ed0*/  LEA R64, P5, R68, R71, 0x1 ;  /* 0x0000004744407211 */ /* 0x000fc800078a08ff */
[----:B------:R-:W-:Y:S01]  /*14ee0*/  LEA.HI.X.SX32 R65, R68, R72, 0x1, P5 ;  /* 0x0000004844417211 */ /* 0x000fe200028f0eff */
[----:B------:R0:W-:Y:S04]  /*14ef0*/  @P3 STG.E.U16 desc[UR10][R2.64], R10 ;  /* 0x0000000a02003986 */ /* 0x0001e8000c10150a */
[----:B------:R-:W-:Y:S01]  /*14f00*/  @P1 STG.E.U16 desc[UR10][R64.64], R11 ;  /* 0x0000000b40001986 */ /* 0x000fe2000c10150a */
[-C--:B------:R-:W-:Y:S02]  /*14f10*/  LEA R4, P3, R67, R71.reuse, 0x1 ;  /* 0x0000004743047211 */ /* 0x080fe400078608ff */
[----:B0-----:R-:W-:-:S04]  /*14f20*/  LEA R2, P1, R66, R71, 0x1 ;  /* 0x0000004742027211 */ /* 0x001fc800078208ff */
[----:B------:R-:W-:Y:S01]  /*14f30*/  LEA.HI.X.SX32 R3, R66, R72, 0x1, P1 ;  /* 0x0000004842037211 */ /* 0x000fe200008f0eff */
[C---:B------:R-:W-:Y:S01]  /*14f40*/  IMAD R7, R156.reuse, R70, RZ ;  /* 0x000000469c077224 */ /* 0x040fe200078e02ff */
[----:B------:R-:W-:Y:S01]  /*14f50*/  ISETP.LT.AND P5, PT, R156, UR4, !P0 ;  /* 0x000000049c007c0c */ /* 0x000fe2000c7a1270 */
[----:B------:R-:W-:Y:S01]  /*14f60*/  ULDC UR4, c[0x0][0x22c] ;  /* 0x00008b0000047ab9 */ /* 0x000fe20000000800 */
[----:B------:R-:W-:Y:S01]  /*14f70*/  PRMT R10, R9, 0x7632, R10 ;  /* 0x00007632090a7816 */ /* 0x000fe2000000000a */
[----:B------:R0:W-:Y:S01]  /*14f80*/  @P2 STG.E.U16 desc[UR10][R2.64], R9 ;  /* 0x0000000902002986 */ /* 0x0001e2000c10150a */
[----:B------:R-:W-:Y:S02]  /*14f90*/  LEA R6, P1, R7, R71, 0x1 ;  /* 0x0000004707067211 */ /* 0x000fe400078208ff */
[-C--:B------:R-:W-:Y:S01]  /*14fa0*/  LEA.HI.X.SX32 R5, R67, R72.reuse, 0x1, P3 ;  /* 0x0000004843057211 */ /* 0x080fe200018f0eff */
[----:B------:R-:W4:Y:S01]  /*14fb0*/  LDL.LU R156, [R1+0x498] ;  /* 0x00049800019c7983 */ /* 0x000f220000300800 */
[----:B------:R-:W-:-:S03]  /*14fc0*/  LEA.HI.X.SX32 R7, R7, R72, 0x1, P1 ;  /* 0x0000004807077211 */ /* 0x000fc600008f0eff */
[----:B------:R1:W-:Y:S01]  /*14fd0*/  @P4 STG.E.U16 desc[UR10][R4.64], R10 ;  /* 0x0000000a04004986 */ /* 0x0003e2000c10150a */
[----:B0-----:R-:W-:Y:S02]  /*14fe0*/  PRMT R3, R10, 0x7632, R3 ;  /* 0x000076320a037816 */ /* 0x001fe40000000003 */
[C---:B--2---:R-:W-:Y:S01]  /*14ff0*/  ISETP.LT.AND P1, PT, R154.reuse, UR4, !P0 ;  /* 0x000000049a007c0c */ /* 0x044fe2000c721270 */
[-C--:B------:R-:W-:Y:S01]  /*15000*/  IMAD R8, R154, R70.reuse, RZ ;  /* 0x000000469a087224 */ /* 0x080fe200078e02ff */
[C---:B---3--:R-:W-:Y:S01]  /*15010*/  ISETP.LT.AND P3, PT, R153.reuse, UR5, !P0 ;  /* 0x0000000599007c0c */ /* 0x048fe2000c761270 */
[-C--:B------:R-:W-:Y:S01]  /*15020*/  IMAD R9, R153, R70.reuse, RZ ;  /* 0x0000004699097224 */ /* 0x080fe200078e02ff */
[----:B------:R-:W2:Y:S01]  /*15030*/  LDL.LU R154, [R1+0x494] ;  /* 0x00049400019a7983 */ /* 0x000ea20000300800 */
[C---:B----4-:R-:W-:Y:S01]  /*15040*/  ISETP.LT.AND P2, PT, R152.reuse, UR6, !P0 ;  /* 0x0000000698007c0c */ /* 0x050fe2000c741270 */
[----:B-1----:R-:W-:Y:S02]  /*15050*/  IMAD R5, R152, R70, RZ ;  /* 0x0000004698057224 */ /* 0x002fe400078e02ff */
[----:B------:R-:W3:Y:S01]  /*15060*/  LDL.LU R153, [R1+0x490] ;  /* 0x0004900001997983 */ /* 0x000ee20000300800 */
[----:B------:R-:W-:-:S03]  /*15070*/  ISETP.LT.AND P4, PT, R155, UR7, !P0 ;  /* 0x000000079b007c0c */ /* 0x000fc6000c781270 */
[----:B------:R-:W4:Y:S01]  /*15080*/  LDL.LU R152, [R1+0x48c] ;  /* 0x00048c0001987983 */ /* 0x000f220000300800 */
[----:B------:R-:W-:Y:S01]  /*15090*/  IMAD R10, R155, R70, RZ ;  /* 0x000000469b0a7224 */ /* 0x000fe200078e02ff */
[-C--:B------:R-:W-:Y:S01]  /*150a0*/  LEA R2, P6, R8, R71.reuse, 0x1 ;  /* 0x0000004708027211 */ /* 0x080fe200078c08ff */
[----:B------:R-:W-:Y:S01]  /*150b0*/  ULDC UR5, c[0x0][0x22c] ;  /* 0x00008b0000057ab9 */ /* 0x000fe20000000800 */
[----:B------:R-:W4:Y:S01]  /*150c0*/  LDL.LU R155, [R1+0x488] ;  /* 0x00048800019b7983 */ /* 0x000f220000300800 */
[----:B------:R-:W-:Y:S01]  /*150d0*/  PRMT R11, R11, 0x7632, R11 ;  /* 0x000076320b0b7816 */ /* 0x000fe2000000000b */
[----:B------:R-:W-:Y:S01]  /*150e0*/  ULDC UR6, c[0x0][0x22c] ;  /* 0x00008b0000067ab9 */ /* 0x000fe20000000800 */
[----:B------:R-:W-:Y:S01]  /*150f0*/  ULDC UR4, c[0x0][0x22c] ;  /* 0x00008b0000047ab9 */ /* 0x000fe20000000800 */
[----:B------:R0:W-:Y:S01]  /*15100*/  @P5 STG.E.U16 desc[UR10][R6.64], R3 ;  /* 0x0000000306005986 */ /* 0x0001e2000c10150a */
[----:B------:R-:W-:Y:S01]  /*15110*/  ULDC UR7, c[0x0][0x22c] ;  /* 0x00008b0000077ab9 */ /* 0x000fe20000000800 */
[----:B0-----:R-:W-:-:S02]  /*15120*/  LEA R6, P5, R9, R71, 0x1 ;  /* 0x0000004709067211 */ /* 0x001fc400078a08ff */
[-C--:B------:R-:W-:Y:S02]  /*15130*/  LEA.HI.X.SX32 R3, R8, R72.reuse, 0x1, P6 ;  /* 0x0000004808037211 */ /* 0x080fe400030f0eff */
[-C--:B------:R-:W-:Y:S02]  /*15140*/  LEA R4, P6, R5, R71.reuse, 0x1 ;  /* 0x0000004705047211 */ /* 0x080fe400078c08ff */
[-C--:B------:R-:W-:Y:S01]  /*15150*/  LEA.HI.X.SX32 R7, R9, R72.reuse, 0x1, P5 ;  /* 0x0000004809077211 */ /* 0x080fe200028f0eff */
[----:B------:R0:W-:Y:S01]  /*15160*/  @P1 STG.E.U16 desc[UR10][R2.64], R11 ;  /* 0x0000000b02001986 */ /* 0x0001e2000c10150a */
[-C--:B------:R-:W-:Y:S02]  /*15170*/  LEA.HI.X.SX32 R5, R5, R72.reuse, 0x1, P6 ;  /* 0x0000004805057211 */ /* 0x080fe400030f0eff */
[CC--:B------:R-:W-:Y:S01]  /*15180*/  LEA R8, P5, R10.reuse, R71.reuse, 0x1 ;  /* 0x000000470a087211 */ /* 0x0c0fe200078a08ff */
[----:B------:R-:W-:Y:S03]  /*15190*/  @P3 STG.E.U16 desc[UR10][R6.64], R12 ;  /* 0x0000000c06003986 */ /* 0x000fe6000c10150a */
[----:B------:R-:W-:Y:S01]  /*151a0*/  LEA.HI.X.SX32 R9, R10, R72, 0x1, P5 ;  /* 0x000000480a097211 */ /* 0x000fe200028f0eff */
[----:B------:R-:W-:Y:S04]  /*151b0*/  @P2 STG.E.U16 desc[UR10][R4.64], R13 ;  /* 0x0000000d04002986 */ /* 0x000fe8000c10150a */
[----:B0-----:R-:W4:Y:S01]  /*151c0*/  LDL.LU R11, [R1+0x484] ;  /* 0x00048400010b7983 */ /* 0x001f220000300800 */
[C---:B------:R-:W-:Y:S01]  /*151d0*/  IMAD R3, R156.reuse, R70, RZ ;  /* 0x000000469c037224 */ /* 0x040fe200078e02ff */
[----:B------:R-:W-:Y:S01]  /*151e0*/  ISETP.LT.AND P1, PT, R156, UR4, !P0 ;  /* 0x000000049c007c0c */ /* 0x000fe2000c721270 */
[----:B------:R-:W-:Y:S01]  /*151f0*/  ULDC UR4, c[0x0][0x22c] ;  /* 0x00008b0000047ab9 */ /* 0x000fe20000000800 */
[----:B------:R0:W-:Y:S02]  /*15200*/  @P4 STG.E.U16 desc[UR10][R8.64], R14 ;  /* 0x0000000e08004986 */ /* 0x0001e4000c10150a */
[----:B------:R-:W-:-:S02]  /*15210*/  LEA R2, P6, R3, R71, 0x1 ;  /* 0x0000004703027211 */ /* 0x000fc400078c08ff */
[----:B------:R-:W-:Y:S02]  /*15220*/  PRMT R65, R13, 0x7632, R65 ;  /* 0x000076320d417816 */ /* 0x000fe40000000041 */
[----:B------:R-:W-:Y:S02]  /*15230*/  LEA.HI.X.SX32 R3, R3, R72, 0x1, P6 ;  /* 0x0000004803037211 */ /* 0x000fe400030f0eff */
[----:B------:R-:W-:Y:S02]  /*15240*/  PRMT R64, R12, 0x7632, R64 ;  /* 0x000076320c407816 */ /* 0x000fe40000000040 */
[----:B0-----:R-:W-:Y:S01]  /*15250*/  PRMT R14, R14, 0x7632, R14 ;  /* 0x000076320e0e7816 */ /* 0x001fe2000000000e */
[----:B------:R-:W-:Y:S01]  /*15260*/  @P1 STG.E.U16 desc[UR10][R2.64], R15 ;  /* 0x0000000f02001986 */ /* 0x000fe2000c10150a */
[----:B------:R-:W-:Y:S02]  /*15270*/  PRMT R12, R15, 0x7632, R12 ;  /* 0x000076320f0c7816 */ /* 0x000fe4000000000c */
[C---:B--2---:R-:W-:Y:S01]  /*15280*/  ISETP.LT.AND P3, PT, R154.reuse, UR5, !P0 ;  /* 0x000000059a007c0c */ /* 0x044fe2000c761270 */
[-C--:B------:R-:W-:Y:S01]  /*15290*/  IMAD R5, R154, R70.reuse, RZ ;  /* 0x000000469a057224 */ /* 0x080fe200078e02ff */
[----:B------:R-:W-:Y:S01]  /*152a0*/  ULDC UR5, c[0x0][0x22c] ;  /* 0x00008b0000057ab9 */ /* 0x000fe20000000800 */
[----:B------:R-:W2:Y:S01]  /*152b0*/  LDL.LU R154, [R1+0x480] ;  /* 0x00048000019a7983 */ /* 0x000ea20000300800 */
[C---:B---3--:R-:W-:Y:S01]  /*152c0*/  ISETP.LT.AND P2, PT, R153.reuse, UR6, !P0 ;  /* 0x0000000699007c0c */ /* 0x048fe2000c741270 */
[-C--:B------:R-:W-:Y:S01]  /*152d0*/  IMAD R7, R153, R70.reuse, RZ ;  /* 0x0000004699077224 */ /* 0x080fe200078e02ff */
[----:B------:R-:W-:Y:S01]  /*152e0*/  LEA R4, P5, R5, R71, 0x1 ;  /* 0x0000004705047211 */ /* 0x000fe200078a08ff */
[----:B------:R-:W3:Y:S01]  /*152f0*/  LDL.LU R153, [R1+0x47c] ;  /* 0x00047c0001997983 */ /* 0x000ee20000300800 */
[----:B------:R-:W-:Y:S01]  /*15300*/  ULDC UR6, c[0x0][0x22c] ;  /* 0x00008b0000067ab9 */ /* 0x000fe20000000800 */
[C---:B----4-:R-:W-:Y:S01]  /*15310*/  IMAD R9, R152.reuse, R70, RZ ;  /* 0x0000004698097224 */ /* 0x050fe200078e02ff */
[----:B------:R-:W-:-:S02]  /*15320*/  ISETP.LT.AND P4, PT, R152, UR7, !P0 ;  /* 0x0000000798007c0c */ /* 0x000fc4000c781270 */
[-C--:B------:R-:W-:Y:S01]  /*15330*/  LEA R6, P6, R7, R71.reuse, 0x1 ;  /* 0x0000004707067211 */ /* 0x080fe200078c08ff */
[----:B------:R-:W4:Y:S01]  /*15340*/  LDL.LU R152, [R1+0x674] ;  /* 0x0006740001987983 */ /* 0x000f220000300800 */
[-C--:B------:R-:W-:Y:S02]  /*15350*/  LEA.HI.X.SX32 R5, R5, R72.reuse, 0x1, P5 ;  /* 0x0000004805057211 */ /* 0x080fe400028f0eff */
[----:B------:R-:W-:Y:S01]  /*15360*/  LEA R8, P5, R9, R71, 0x1 ;  /* 0x0000004709087211 */ /* 0x000fe200078a08ff */
[----:B------:R-:W4:Y:S01]  /*15370*/  LDL.LU R13, [R1+0x478] ;  /* 0x00047800010d7983 */ /* 0x000f220000300800 */
[-C--:B------:R-:W-:Y:S02]  /*15380*/  LEA.HI.X.SX32 R7, R7, R72.reuse, 0x1, P6 ;  /* 0x0000004807077211 */ /* 0x080fe400030f0eff */
[----:B------:R-:W-:Y:S01]  /*15390*/  LEA.HI.X.SX32 R9, R9, R72, 0x1, P5 ;  /* 0x0000004809097211 */ /* 0x000fe200028f0eff */
[----:B------:R-:W-:Y:S04]  /*153a0*/  @P3 STG.E.U16 desc[UR10][R4.64], R64 ;  /* 0x0000004004003986 */ /* 0x000fe8000c10150a */
[----:B------:R-:W-:Y:S04]  /*153b0*/  @P2 STG.E.U16 desc[UR10][R6.64], R65 ;  /* 0x0000004106002986 */ /* 0x000fe8000c10150a */
[----:B------:R0:W-:Y:S01]  /*153c0*/  @P4 STG.E.U16 desc[UR10][R8.64], R14 ;  /* 0x0000000e08004986 */ /* 0x0001e2000c10150a */
[----:B------:R-:W-:-:S03]  /*153d0*/  IMAD R10, R155, R70, RZ ;  /* 0x000000469b0a7224 */ /* 0x000fc600078e02ff */
[----:B0-----:R-:W4:Y:S02]  /*153e0*/  LDL.LU R9, [R1+0x474] ;  /* 0x0004740001097983 */ /* 0x001f240000300800 */
[C---:B------:R-:W-:Y:S02]  /*153f0*/  LEA R2, P1, R10.reuse, R71, 0x1 ;  /* 0x000000470a027211 */ /* 0x040fe400078208ff */
[----:B------:R-:W4:Y:S02]  /*15400*/  LDL.LU R15, [R1+0x470] ;  /* 0x00047000010f7983 */ /* 0x000f240000300800 */
[----:B------:R-:W-:Y:S02]  /*15410*/  LEA.HI.X.SX32 R3, R10, R72, 0x1, P1 ;  /* 0x000000480a037211 */ /* 0x000fe400008f0eff */
[----:B------:R-:W4:Y:S04]  /*15420*/  LDL.LU R14, [R1+0x680] ;  /* 0x00068000010e7983 */ /* 0x000f280000300800 */
[----:B------:R-:W4:Y:S01]  /*15430*/  LDL.LU R10, [R1+0x46c] ;  /* 0x00046c00010a7983 */ /* 0x000f220000300800 */
[----:B------:R-:W-:Y:S01]  /*15440*/  ISETP.LT.AND P5, PT, R155, UR4, !P0 ;  /* 0x000000049b007c0c */ /* 0x000fe2000c7a1270 */
[----:B------:R-:W-:Y:S01]  /*15450*/  ULDC UR4, c[0x0][0x22c] ;  /* 0x00008b0000047ab9 */ /* 0x000fe20000000800 */
[C---:B------:R-:W-:Y:S01]  /*15460*/  ISETP.LT.AND P2, PT, R11.reuse, UR5, !P0 ;  /* 0x000000050b007c0c */ /* 0x040fe2000c741270 */
[----:B------:R-:W-:Y:S01]  /*15470*/  IMAD R11, R11, R70, RZ ;  /* 0x000000460b0b7224 */ /* 0x000fe200078e02ff */
[----:B------:R-:W-:-:S04]  /*15480*/  ULDC UR5, c[0x0][0x22c] ;  /* 0x00008b0000057ab9 */ /* 0x000fc80000000800 */
[----:B------:R-:W-:-:S04]  /*15490*/  LEA R4, P6, R11, R71, 0x1 ;  /* 0x000000470b047211 */ /* 0x000fc800078c08ff */
[----:B------:R-:W-:Y:S01]  /*154a0*/  LEA.HI.X.SX32 R5, R11, R72, 0x1, P6 ;  /* 0x000000480b057211 */ /* 0x000fe200030f0eff */
[----:B------:R-:W-:Y:S04]  /*154b0*/  @P5 STG.E.U16 desc[UR10][R2.64], R12 ;  /* 0x0000000c02005986 */ /* 0x000fe8000c10150a */
[----:B------:R0:W-:Y:S02]  /*154c0*/  @P2 STG.E.U16 desc[UR10][R4.64], R16 ;  /* 0x0000001004002986 */ /* 0x0001e4000c10150a */
[----:B0-----:R-:W-:Y:S01]  /*154d0*/  PRMT R16, R16, 0x7632, R16 ;  /* 0x0000763210107816 */ /* 0x001fe20000000010 */
[CC--:B--2---:R-:W-:Y:S02]  /*154e0*/  IMAD R7, R154.reuse, R70.reuse, RZ ;  /* 0x000000469a077224 */ /* 0x0c4fe400078e02ff */
[----:B---3--:R-:W-:Y:S01]  /*154f0*/  IMAD R8, R153, R70, RZ ;  /* 0x0000004699087224 */ /* 0x008fe200078e02ff */
[----:B------:R-:W-:Y:S01]  /*15500*/  ISETP.LT.AND P3, PT, R154, UR6, !P0 ;  /* 0x000000069a007c0c */ /* 0x000fe2000c761270 */
[----:B------:R-:W-:Y:S01]  /*15510*/  ULDC UR6, c[0x0][0x22c] ;  /* 0x00008b0000067ab9 */ /* 0x000fe20000000800 */
[----:B------:R-:W-:-:S02]  /*15520*/  LEA R6, P4, R7, R71, 0x1 ;  /* 0x0000004707067211 */ /* 0x000fc400078808ff */
[C---:B------:R-:W-:Y:S02]  /*15530*/  LEA R2, P6, R8.reuse, R71, 0x1 ;  /* 0x0000004708027211 */ /* 0x040fe400078c08ff */
[----:B------:R-:W-:Y:S01]  /*15540*/  ISETP.LT.AND P1, PT, R153, UR4, !P0 ;  /* 0x0000000499007c0c */ /* 0x000fe2000c721270 */
[----:B------:R-:W-:Y:S01]  /*15550*/  ULDC UR4, c[0x0][0x22c] ;  /* 0x00008b0000047ab9 */ /* 0x000fe20000000800 */
[-C--:B------:R-:W-:Y:S02]  /*15560*/  LEA.HI.X.SX32 R7, R7, R72.reuse, 0x1, P4 ;  /* 0x0000004807077211 */ /* 0x080fe400020f0eff */
[----:B------:R-:W-:Y:S01]  /*15570*/  LEA.HI.X.SX32 R3, R8, R72, 0x1, P6 ;  /* 0x0000004808037211 */ /* 0x000fe200030f0eff */
[C---:B----4-:R-:W-:Y:S01]  /*15580*/  IMAD R8, R13.reuse, R70, RZ ;  /* 0x000000460d087224 */ /* 0x050fe200078e02ff */
[----:B------:R-:W-:Y:S01]  /*15590*/  ISETP.LT.AND P4, PT, R13, UR4, !P0 ;  /* 0x000000040d007c0c */ /* 0x000fe2000c781270 */
[----:B------:R-:W-:Y:S01]  /*155a0*/  @P3 STG.E.U16 desc[UR10][R6.64], R17 ;  /* 0x0000001106003986 */ /* 0x000fe2000c10150a */
[----:B------:R-:W-:-:S03]  /*155b0*/  ULDC UR4, c[0x0][0x22c] ;  /* 0x00008b0000047ab9 */ /* 0x000fc60000000800 */
[----:B------:R-:W2:Y:S04]  /*155c0*/  LDL.LU R13, [R1+0x468] ;  /* 0x00046800010d7983 */ /* 0x000ea80000300800 */
[----:B------:R-:W3:Y:S04]  /*155d0*/  LDL.LU R12, [R1+0x464] ;  /* 0x00046400010c7983 */ /* 0x000ee80000300800 */
[----:B------:R0:W-:Y:S01]  /*155e0*/  @P1 STG.E.U16 desc[UR10][R2.64], R18 ;  /* 0x0000001202001986 */ /* 0x0001e2000c10150a */
[C---:B------:R-:W-:Y:S01]  /*155f0*/  IMAD R5, R9.reuse, R70, RZ ;  /* 0x0000004609057224 */ /* 0x040fe200078e02ff */
[----:B------:R-:W-:Y:S01]  /*15600*/  ISETP.LT.AND P1, PT, R9, UR4, !P0 ;  /* 0x0000000409007c0c */ /* 0x000fe2000c721270 */
[----:B------:R-:W-:Y:S01]  /*15610*/  ULDC UR4, c[0x0][0x22c] ;  /* 0x00008b0000047ab9 */ /* 0x000fe20000000800 */
[----:B------:R-:W4:Y:S01]  /*15620*/  LDL.LU R9, [R1+0x684] ;  /* 0x0006840001097983 */ /* 0x000f220000300800 */
[----:B0-----:R-:W-:-:S02]  /*15630*/  LEA R2, P2, R8, R71, 0x1 ;  /* 0x0000004708027211 */ /* 0x001fc400078408ff */
[C---:B------:R-:W-:Y:S01]  /*15640*/  LEA R4, P6, R5.reuse, R71, 0x1 ;  /* 0x0000004705047211 */ /* 0x040fe200078c08ff */
[----:B------:R-:W4:Y:S01]  /*15650*/  LDL.LU R11, [R1+0x67c] ;  /* 0x00067c00010b7983 */ /* 0x000f220000300800 */
[-C--:B------:R-:W-:Y:S02]  /*15660*/  LEA.HI.X.SX32 R3, R8, R72.reuse, 0x1, P2 ;  /* 0x0000004808037211 */ /* 0x080fe400010f0eff */
[----:B------:R-:W-:-:S03]  /*15670*/  LEA.HI.X.SX32 R5, R5, R72, 0x1, P6 ;  /* 0x0000004805057211 */ /* 0x000fc600030f0eff */
[----:B------:R-:W-:Y:S01]  /*15680*/  @P4 STG.E.U16 desc[UR10][R2.64], R19 ;  /* 0x0000001302004986 */ /* 0x000fe2000c10150a */
[----:B------:R-:W-:-:S03]  /*15690*/  IMAD R7, R10, R70, RZ ;  /* 0x000000460a077224 */ /* 0x000fc600078e02ff */
[----:B------:R0:W-:Y:S01]  /*156a0*/  @P1 STG.E.U16 desc[UR10][R4.64], R16 ;  /* 0x0000001004001986 */ /* 0x0001e2000c10150a */
[----:B------:R-:W-:Y:S02]  /*156b0*/  ISETP.LT.AND P1, PT, R10, UR4, !P0 ;  /* 0x000000040a007c0c */ /* 0x000fe4000c721270 */
[----:B------:R-:W-:Y:S01]  /*156c0*/  ISETP.LT.AND P5, PT, R152, UR5, !P0 ;  /* 0x0000000598007c0c */ /* 0x000fe2000c7a1270 */
[----:B------:R-:W4:Y:S01]  /*156d0*/  LDL.LU R10, [R1+0x678] ;  /* 0x00067800010a7983 */ /* 0x000f220000300800 */
[----:B------:R-:W-:Y:S01]  /*156e0*/  ULDC UR5, c[0x0][0x22c] ;  /* 0x00008b0000057ab9 */ /* 0x000fe20000000800 */
[C---:B------:R-:W-:Y:S01]  /*156f0*/  IMAD R6, R15.reuse, R70, RZ ;  /* 0x000000460f067224 */ /* 0x040fe200078e02ff */
[----:B------:R-:W-:Y:S01]  /*15700*/  ISETP.LT.AND P2, PT, R15, UR5, !P0 ;  /* 0x000000050f007c0c */ /* 0x000fe2000c741270 */
[----:B------:R-:W-:Y:S01]  /*15710*/  ULDC UR4, c[0x0][0x22c] ;  /* 0x00008b0000047ab9 */ /* 0x000fe20000000800 */
[----:B------:R-:W-:Y:S01]  /*15720*/  ISETP.LT.AND P3, PT, R14, UR6, !P0 ;  /* 0x000000060e007c0c */ /* 0x000fe2000c761270 */
[----:B------:R-:W-:Y:S01]  /*15730*/  ULDC UR5, c[0x0][0x22c] ;  /* 0x00008b0000057ab9 */ /* 0x000fe20000000800 */
[----:B0-----:R-:W4:Y:S04]  /*15740*/  LDL.LU R16, [R1+0x670] ;  /* 0x0006700001107983 */ /* 0x001f280000300800 */
[----:B------:R-:W4:Y:S04]  /*15750*/  LDL.LU R15, [R1+0x66c] ;  /* 0x00066c00010f7983 */ /* 0x000f280000300800 */
[----:B------:R-:W4:Y:S01]  /*15760*/  LDL.LU R14, [R1+0x668] ;  /* 0x00066800010e7983 */ /* 0x000f220000300800 */
[----:B------:R-:W-:-:S02]  /*15770*/  LEA R2, P4, R6, R71, 0x1 ;  /* 0x0000004706027211 */ /* 0x000fc400078808ff */
[----:B------:R-:W-:Y:S02]  /*15780*/  PRMT R17, R17, 0x7632, R17 ;  /* 0x0000763211117816 */ /* 0x000fe40000000011 */
[----:B------:R-:W-:Y:S02]  /*15790*/  LEA.HI.X.SX32 R3, R6, R72, 0x1, P4 ;  /* 0x0000004806037211 */ /* 0x000fe400020f0eff */
[----:B------:R-:W-:-:S03]  /*157a0*/  LEA R6, P4, R7, R71, 0x1 ;  /* 0x0000004707067211 */ /* 0x000fc600078808ff */
[----:B------:R0:W-:Y:S01]  /*157b0*/  @P2 STG.E.U16 desc[UR10][R2.64], R17 ;  /* 0x0000001102002986 */ /* 0x0001e2000c10150a */
[----:B------:R-:W-:Y:S02]  /*157c0*/  LEA.HI.X.SX32 R7, R7, R72, 0x1, P4 ;  /* 0x0000004807077211 */ /* 0x000fe400020f0eff */
[----:B------:R-:W-:Y:S02]  /*157d0*/  PRMT R19, R19, 0x7632, R19 ;  /* 0x0000763213137816 */ /* 0x000fe40000000013 */
[----:B0-----:R-:W-:-:S05]  /*157e0*/  PRMT R3, R18, 0x7632, R3 ;  /* 0x0000763212037816 */ /* 0x001fca0000000003 */
[----:B------:R0:W-:Y:S01]  /*157f0*/  @P1 STG.E.U16 desc[UR10][R6.64], R3 ;  /* 0x0000000306001986 */ /* 0x0001e2000c10150a */
[CC--:B--2---:R-:W-:Y:S01]  /*15800*/  IMAD R8, R13.reuse, R70.reuse, RZ ;  /* 0x000000460d087224 */ /* 0x0c4fe200078e02ff */
[----:B------:R-:W-:Y:S01]  /*15810*/  ISETP.LT.AND P2, PT, R13, UR4, !P0 ;  /* 0x000000040d007c0c */ /* 0x000fe2000c741270 */
[----:B------:R-:W-:Y:S01]  /*15820*/  ULDC UR4, c[0x0][0x22c] ;  /* 0x00008b0000047ab9 */ /* 0x000fe20000000800 */
[----:B---3--:R-:W-:Y:S02]  /*15830*/  IMAD R5, R12, R70, RZ ;  /* 0x000000460c057224 */ /* 0x008fe400078e02ff */
[-C--:B------:R-:W-:Y:S02]  /*15840*/  LEA R2, P6, R8, R71.reuse, 0x1 ;  /* 0x0000004708027211 */ /* 0x080fe400078c08ff */
[----:B------:R-:W-:Y:S01]  /*15850*/  ISETP.LT.AND P4, PT, R12, UR5, !P0 ;  /* 0x000000050c007c0c */ /* 0x000fe2000c781270 */
[----:B------:R-:W-:Y:S01]  /*15860*/  ULDC UR5, c[0x0][0x22c] ;  /* 0x00008b0000057ab9 */ /* 0x000fe20000000800 */
[----:B0-----:R-:W-:Y:S01]  /*15870*/  LEA.HI.X.SX32 R3, R8, R72, 0x1, P6 ;  /* 0x0000004808037211 */ /* 0x001fe200030f0eff */
[----:B------:R-:W2:Y:S01]  /*15880*/  LDL.LU R12, [R1+0x664] ;  /* 0x00066400010c7983 */ /* 0x000ea20000300800 */
[----:B------:R-:W-:-:S03]  /*15890*/  LEA R4, P6, R5, R71, 0x1 ;  /* 0x0000004705047211 */ /* 0x000fc600078c08ff */
[----:B------:R0:W-:Y:S01]  /*158a0*/  @P2 STG.E.U16 desc[UR10][R2.64], R19 ;  /* 0x0000001302002986 */ /* 0x0001e2000c10150a */
[----:B----4-:R-:W-:Y:S01]  /*158b0*/  ISETP.LT.AND P1, PT, R9, UR4, !P0 ;  /* 0x0000000409007c0c */ /* 0x010fe2000c721270 */
[C---:B------:R-:W-:Y:S01]  /*158c0*/  IMAD R9, R70.reuse, 0x2, R5 ;  /* 0x0000000246097824 */ /* 0x040fe200078e0205 */
[----:B------:R-:W-:Y:S01]  /*158d0*/  ULDC UR4, c[0x0][0x22c] ;  /* 0x00008b0000047ab9 */ /* 0x000fe20000000800 */
[-C--:B------:R-:W-:Y:S02]  /*158e0*/  LEA.HI.X.SX32 R5, R5, R72.reuse, 0x1, P6 ;  /* 0x0000004805057211 */ /* 0x080fe400030f0eff */
[----:B------:R-:W-:Y:S01]  /*158f0*/  ISETP.LT.AND P2, PT, R11, UR4, !P0 ;  /* 0x000000040b007c0c */ /* 0x000fe2000c741270 */
[C---:B------:R-:W-:Y:S01]  /*15900*/  IMAD R11, R70.reuse, 0x2, R9 ;  /* 0x00000002460b7824 */ /* 0x040fe200078e0209 */
[C---:B------:R-:W-:Y:S01]  /*15910*/  LEA R6, P6, R9.reuse, R71, 0x1 ;  /* 0x0000004709067211 */ /* 0x040fe200078c08ff */
[----:B------:R-:W-:Y:S02]  /*15920*/  ULDC UR4, c[0x0][0x22c] ;  /* 0x00008b0000047ab9 */ /* 0x000fe40000000800 */
[----:B------:R-:W-:Y:S01]  /*15930*/  IMAD R13, R70, 0x2, R11 ;  /* 0x00000002460d7824 */ /* 0x000fe200078e020b */
[----:B------:R-:W-:-:S02]  /*15940*/  LEA.HI.X.SX32 R7, R9, R72, 0x1, P6 ;  /* 0x0000004809077211 */ /* 0x000fc400030f0eff */
[CC--:B------:R-:W-:Y:S01]  /*15950*/  LEA R8, P6, R11.reuse, R71.reuse, 0x1 ;  /* 0x000000470b087211 */ /* 0x0c0fe200078c08ff */
[----:B------:R1:W-:Y:S03]  /*15960*/  @P4 STG.E.U16 desc[UR10][R4.64], R20 ;  /* 0x0000001404004986 */ /* 0x0003e6000c10150a */
[----:B------:R-:W-:Y:S02]  /*15970*/  LEA.HI.X.SX32 R9, R11, R72, 0x1, P6 ;  /* 0x000000480b097211 */ /* 0x000fe400030f0eff */
[----:B------:R-:W-:Y:S01]  /*15980*/  ISETP.LT.AND P4, PT, R10, UR4, !P0 ;  /* 0x000000040a007c0c */ /* 0x000fe2000c781270 */
[----:B------:R-:W-:Y:S01]  /*15990*/  ULDC UR4, c[0x0][0x22c] ;  /* 0x00008b0000047ab9 */ /* 0x000fe20000000800 */
[----:B------:R-:W3:Y:S01]  /*159a0*/  LDL.LU R10, [R1+0x660] ;  /* 0x00066000010a7983 */ /* 0x000ee20000300800 */
[----:B0-----:R-:W-:-:S03]  /*159b0*/  LEA R2, P6, R13, R71, 0x1 ;  /* 0x000000470d027211 */ /* 0x001fc600078c08ff */
[----:B------:R-:W-:Y:S01]  /*159c0*/  @P5 STG.E.U16 desc[UR10][R6.64], R21 ;  /* 0x0000001506005986 */ /* 0x000fe2000c10150a */
[----:B------:R-:W-:Y:S01]  /*159d0*/  ISETP.LT.AND P5, PT, R16, UR4, !P0 ;  /* 0x0000000410007c0c */ /* 0x000fe2000c7a1270 */
[----:B------:R-:W-:Y:S01]  /*159e0*/  ULDC UR4, c[0x0][0x22c] ;  /* 0x00008b0000047ab9 */ /* 0x000fe20000000800 */
[----:B------:R-:W-:Y:S01]  /*159f0*/  LEA.HI.X.SX32 R3, R13, R72, 0x1, P6 ;  /* 0x000000480d037211 */ /* 0x000fe200030f0eff */
[----:B------:R0:W-:Y:S01]  /*15a00*/  @P3 STG.E.U16 desc[UR10][R8.64], R22 ;  /* 0x0000001608003986 */ /* 0x0001e2000c10150a */
[----:B------:R-:W-:Y:S01]  /*15a10*/  ISETP.LT.AND P3, PT, R15, UR4, !P0 ;  /* 0x000000040f007c0c */ /* 0x000fe2000c761270 */
[----:B------:R-:W-:Y:S02]  /*15a20*/  ULDC UR4, c[0x0][0x22c] ;  /* 0x00008b0000047ab9 */ /* 0x000fe40000000800 */
[----:B------:R4:W-:Y:S01]  /*15a30*/  @P1 STG.E.U16 desc[UR10][R2.64], R23 ;  /* 0x0000001702001986 */ /* 0x0009e2000c10150a */
[----:B------:R-:W-:Y:S01]  /*15a40*/  ISETP.LT.AND P1, PT, R14, UR4, !P0 ;  /* 0x000000040e007c0c */ /* 0x000fe2000c721270 */
[----:B-1----:R-:W-:Y:S01]  /*15a50*/  IMAD R5, R70, 0x2, R13 ;  /* 0x0000000246057824 */ /* 0x002fe200078e020d */
[----:B------:R-:W-:Y:S01]  /*15a60*/  PRMT R20, R20, 0x7632, R20 ;  /* 0x0000763214147816 */ /* 0x000fe20000000014 */
[----:B------:R-:W-:Y:S01]  /*15a70*/  ULDC UR4, c[0x0][0x22c] ;  /* 0x00008b0000047ab9 */ /* 0x000fe20000000800 */
[----:B0-----:R-:W3:Y:S04]  /*15a80*/  LDL.LU R8, [R1+0x65c] ;  /* 0x00065c0001087983 */ /* 0x001ee80000300800 */
[----:B------:R-:W3:Y:S04]  /*15a90*/  LDL.LU R15, [R1+0x658] ;  /* 0x00065800010f7983 */ /* 0x000ee80000300800 */
[----:B------:R-:W3:Y:S01]  /*15aa0*/  LDL.LU R14, [R1+0x654] ;  /* 0x00065400010e7983 */ /* 0x000ee20000300800 */
[----:B------:R-:W-:Y:S01]  /*15ab0*/  IMAD R11, R70, 0x2, R5 ;  /* 0x00000002460b7824 */ /* 0x000fe200078e0205 */
[----:B------:R-:W-:-:S02]  /*15ac0*/  LEA R4, P6, R5, R71, 0x1 ;  /* 0x0000004705047211 */ /* 0x000fc400078c08ff */
[----:B----4-:R-:W-:Y:S01]  /*15ad0*/  PRMT R3, R21, 0x7632, R3 ;  /* 0x0000763215037816 */ /* 0x010fe20000000003 */
[----:B------:R-:W4:Y:S01]  /*15ae0*/  LDL.LU R13, [R1+0x650] ;  /* 0x00065000010d7983 */ /* 0x000f220000300800 */
[----:B------:R-:W-:Y:S02]  /*15af0*/  LEA.HI.X.SX32 R5, R5, R72, 0x1, P6 ;  /* 0x0000004805057211 */ /* 0x000fe400030f0eff */
[----:B------:R-:W-:-:S04]  /*15b00*/  LEA R6, P6, R11, R71, 0x1 ;  /* 0x000000470b067211 */ /* 0x000fc800078c08ff */
[----:B------:R-:W-:Y:S01]  /*15b10*/  LEA.HI.X.SX32 R7, R11, R72, 0x1, P6 ;  /* 0x000000480b077211 */ /* 0x000fe200030f0eff */
[C---:B------:R-:W-:Y:S01]  /*15b20*/  IMAD R11, R70.reuse, 0x2, R11 ;  /* 0x00000002460b7824 */ /* 0x040fe200078e020b */
[----:B------:R-:W-:Y:S03]  /*15b30*/  @P2 STG.E.U16 desc[UR10][R4.64], R20 ;  /* 0x0000001404002986 */ /* 0x000fe6000c10150a */
[----:B------:R-:W-:Y:S01]  /*15b40*/  IMAD R9, R70, 0x2, R11 ;  /* 0x0000000246097824 */ /* 0x000fe200078e020b */
[----:B------:R-:W-:Y:S01]  /*15b50*/  LEA R2, P6, R11, R71, 0x1 ;  /* 0x000000470b027211 */ /* 0x000fe200078c08ff */
[----:B------:R0:W-:Y:S01]  /*15b60*/  @P4 STG.E.U16 desc[UR10][R6.64], R3 ;  /* 0x0000000306004986 */ /* 0x0001e2000c10150a */
[----:B------:R-:W-:Y:S02]  /*15b70*/  PRMT R22, R22, 0x7632, R22 ;  /* 0x0000763216167816 */ /* 0x000fe40000000016 */
[----:B------:R-:W-:-:S02]  /*15b80*/  PRMT R23, R23, 0x7632, R23 ;  /* 0x0000763217177816 */ /* 0x000fc40000000017 */
[----:B0-----:R-:W-:Y:S01]  /*15b90*/  LEA.HI.X.SX32 R3, R11, R72, 0x1, P6 ;  /* 0x000000480b037211 */ /* 0x001fe200030f0eff */
[----:B------:R-:W-:Y:S01]  /*15ba0*/  IMAD R11, R70, 0x2, R9 ;  /* 0x00000002460b7824 */ /* 0x000fe200078e0209 */
[----:B------:R-:W-:-:S04]  /*15bb0*/  LEA R4, P6, R9, R71, 0x1 ;  /* 0x0000004709047211 */ /* 0x000fc800078c08ff */
[-C--:B------:R-:W-:Y:S02]  /*15bc0*/  LEA.HI.X.SX32 R5, R9, R72.reuse, 0x1, P6 ;  /* 0x0000004809057211 */ /* 0x080fe400030f0eff */
[C---:B------:R-:W-:Y:S01]  /*15bd0*/  LEA R6, P6, R11.reuse, R71, 0x1 ;  /* 0x000000470b067211 */ /* 0x040fe200078c08ff */
[----:B------:R-:W-:Y:S03]  /*15be0*/  @P5 STG.E.U16 desc[UR10][R2.64], R22 ;  /* 0x0000001602005986 */ /* 0x000fe6000c10150a */
[----:B------:R-:W-:Y:S01]  /*15bf0*/  LEA.HI.X.SX32 R7, R11, R72, 0x1, P6 ;  /* 0x000000480b077211 */ /* 0x000fe200030f0eff */
[----:B------:R0:W-:Y:S04]  /*15c00*/  @P3 STG.E.U16 desc[UR10][R4.64], R23 ;  /* 0x0000001704003986 */ /* 0x0001e8000c10150a */
[----:B------:R1:W-:Y:S01]  /*15c10*/  @P1 STG.E.U16 desc[UR10][R6.64], R24 ;  /* 0x0000001806001986 */ /* 0x0003e2000c10150a */
[----:B--2---:R-:W-:Y:S01]  /*15c20*/  ISETP.LT.AND P2, PT, R12, UR4, !P0 ;  /* 0x000000040c007c0c */ /* 0x004fe2000c741270 */
[----:B------:R-:W-:-:S02]  /*15c30*/  ULDC UR4, c[0x0][0x22c] ;  /* 0x00008b0000047ab9 */ /* 0x000fc40000000800 */
[----:B------:R-:W2:Y:S01]  /*15c40*/  LDL.LU R12, [R1+0x64c] ;  /* 0x00064c00010c7983 */ /* 0x000ea20000300800 */
[----:B------:R-:W-:-:S03]  /*15c50*/  IMAD R9, R70, 0x2, R11 ;  /* 0x0000000246097824 */ /* 0x000fc600078e020b */
[----:B------:R-:W2:Y:S01]  /*15c60*/  LDS.128 R20, [R0+UR8] ;  /* 0x0000000800147984 */ /* 0x000ea20008000c00 */
[----:B---3--:R-:W-:Y:S01]  /*15c70*/  ISETP.LT.AND P4, PT, R10, UR4, !P0 ;  /* 0x000000040a007c0c */ /* 0x008fe2000c781270 */
[----:B------:R-:W-:Y:S02]  /*15c80*/  ULDC UR4, c[0x0][0x22c] ;  /* 0x00008b0000047ab9 */ /* 0x000fe40000000800 */
[----:B------:R-:W3:Y:S01]  /*15c90*/  LDL.LU R10, [R1+0x648] ;  /* 0x00064800010a7983 */ /* 0x000ee20000300800 */
[----:B------:R-:W-:Y:S01]  /*15ca0*/  ISETP.LT.AND P5, PT, R8, UR4, !P0 ;  /* 0x0000000408007c0c */ /* 0x000fe2000c7a1270 */
[----:B------:R-:W-:Y:S02]  /*15cb0*/  ULDC UR4, c[0x0][0x22c] ;  /* 0x00008b0000047ab9 */ /* 0x000fe40000000800 */
[----:B------:R-:W-:Y:S01]  /*15cc0*/  ISETP.LT.AND P3, PT, R15, UR4, !P0 ;  /* 0x000000040f007c0c */ /* 0x000fe2000c761270 */
[----:B------:R-:W-:Y:S01]  /*15cd0*/  ULDC UR4, c[0x0][0x22c] ;  /* 0x00008b0000047ab9 */ /* 0x000fe20000000800 */
[----:B------:R-:W3:Y:S01]  /*15ce0*/  LDL.LU R15, [R1+0x644] ;  /* 0x00064400010f7983 */ /* 0x000ee20000300800 */
[----:B------:R-:W-:Y:S01]  /*15cf0*/  ISETP.LT.AND P1, PT, R14, UR4, !P0 ;  /* 0x000000040e007c0c */ /* 0x000fe2000c721270 */
[----:B------:R-:W-:-:S02]  /*15d00*/  IMAD R11, R70, 0x2, R9 ;  /* 0x00000002460b7824 */ /* 0x000fc400078e0209 */
[----:B------:R-:W3:Y:S01]  /*15d10*/  LDL.LU R14, [R1+0x640] ;  /* 0x00064000010e7983 */ /* 0x000ee20000300800 */
[CC--:B------:R-:W-:Y:S01]  /*15d20*/  LEA R8, P6, R9.reuse, R71.reuse, 0x1 ;  /* 0x0000004709087211 */ /* 0x0c0fe200078c08ff */
[----:B------:R-:W-:Y:S01]  /*15d30*/  ULDC UR4, c[0x0][0x22c] ;  /* 0x00008b0000047ab9 */ /* 0x000fe20000000800 */
[----:B0-----:R-:W-:Y:S02]  /*15d40*/  IMAD R5, R70, 0x2, R11 ;  /* 0x0000000246057824 */ /* 0x001fe400078e020b */
[----:B------:R-:W-:Y:S02]  /*15d50*/  LEA.HI.X.SX32 R9, R9, R72, 0x1, P6 ;  /* 0x0000004809097211 */ /* 0x000fe400030f0eff */
[----:B------:R-:W-:-:S04]  /*15d60*/  LEA R2, P6, R11, R71, 0x1 ;  /* 0x000000470b027211 */ /* 0x000fc800078c08ff */
[-C--:B------:R-:W-:Y:S01]  /*15d70*/  LEA.HI.X.SX32 R3, R11, R72.reuse, 0x1, P6 ;  /* 0x000000480b037211 */ /* 0x080fe200030f0eff */
[----:B------:R0:W-:Y:S01]  /*15d80*/  @P2 STG.E.U16 desc[UR10][R8.64], R25 ;  /* 0x0000001908002986 */ /* 0x0001e2000c10150a */
[----:B------:R-:W-:Y:S01]  /*15d90*/  LEA R4, P6, R5, R71, 0x1 ;  /* 0x0000004705047211 */ /* 0x000fe200078c08ff */
[----:B------:R-:W-:Y:S01]  /*15da0*/  IMAD R11, R70, 0x2, R5 ;  /* 0x00000002460b7824 */ /* 0x000fe200078e0205 */
[----:B----4-:R-:W-:Y:S01]  /*15db0*/  ISETP.LT.AND P2, PT, R13, UR4, !P0 ;  /* 0x000000040d007c0c */ /* 0x010fe2000c741270 */
[----:B------:R-:W-:Y:S01]  /*15dc0*/  ULDC UR4, c[0x0][0x22c] ;  /* 0x00008b0000047ab9 */ /* 0x000fe20000000800 */
[----:B------:R-:W4:Y:S01]  /*15dd0*/  LDL.LU R13, [R1+0x63c] ;  /* 0x00063c00010d7983 */ /* 0x000f220000300800 */
[----:B------:R-:W-:-:S03]  /*15de0*/  LEA.HI.X.SX32 R5, R5, R72, 0x1, P6 ;  /* 0x0000004805057211 */ /* 0x000fc600030f0eff */
[----:B------:R0:W-:Y:S01]  /*15df0*/  @P4 STG.E.U16 desc[UR10][R2.64], R26 ;  /* 0x0000001a02004986 */ /* 0x0001e2000c10150a */
[CC--:B-1----:R-:W-:Y:S01]  /*15e00*/  LEA R6, P6, R11.reuse, R71.reuse, 0x1 ;  /* 0x000000470b067211 */ /* 0x0c2fe200078c08ff */
[C---:B0-----:R-:W-:Y:S02]  /*15e10*/  IMAD R9, R70.reuse, 0x2, R11 ;  /* 0x0000000246097824 */ /* 0x041fe400078e020b */
[----:B------:R-:W-:Y:S01]  /*15e20*/  @P5 STG.E.U16 desc[UR10][R4.64], R27 ;  /* 0x0000001b04005986 */ /* 0x000fe2000c10150a */
[-C--:B------:R-:W-:Y:S02]  /*15e30*/  LEA.HI.X.SX32 R7, R11, R72.reuse, 0x1, P6 ;  /* 0x000000480b077211 */ /* 0x080fe400030f0eff */
[C---:B------:R-:W-:Y:S01]  /*15e40*/  LEA R8, P6, R9.reuse, R71, 0x1 ;  /* 0x0000004709087211 */ /* 0x040fe200078c08ff */
[----:B------:R-:W-:Y:S01]  /*15e50*/  IMAD R11, R70, 0x2, R9 ;  /* 0x00000002460b7824 */ /* 0x000fe200078e0209 */
[----:B------:R-:W-:Y:S02]  /*15e60*/  PRMT R3, R24, 0x7632, R3 ;  /* 0x0000763218037816 */ /* 0x000fe40000000003 */
[----:B------:R-:W-:-:S02]  /*15e70*/  LEA.HI.X.SX32 R9, R9, R72, 0x1, P6 ;  /* 0x0000004809097211 */ /* 0x000fc400030f0eff */
[----:B------:R-:W-:Y:S01]  /*15e80*/  PRMT R25, R25, 0x7632, R25 ;  /* 0x0000763219197816 */ /* 0x000fe20000000019 */
[----:B------:R0:W-:Y:S04]  /*15e90*/  @P3 STG.E.U16 desc[UR10][R6.64], R3 ;  /* 0x0000000306003986 */ /* 0x0001e8000c10150a */
[----:B------:R1:W-:Y:S01]  /*15ea0*/  @P1 STG.E.U16 desc[UR10][R8.64], R25 ;  /* 0x0000001908001986 */ /* 0x0003e2000c10150a */
[----:B--2---:R-:W-:Y:S01]  /*15eb0*/  ISETP.LT.AND P4, PT, R12, UR4, !P0 ;  /* 0x000000040c007c0c */ /* 0x004fe2000c781270 */
[----:B------:R-:W-:Y:S02]  /*15ec0*/  ULDC UR4, c[0x0][0x22c] ;  /* 0x00008b0000047ab9 */ /* 0x000fe40000000800 */
[----:B------:R-:W2:Y:S01]  /*15ed0*/  LDL.LU R12, [R1+0x638] ;  /* 0x00063800010c7983 */ /* 0x000ea20000300800 */
[----:B---3--:R-:W-:Y:S01]  /*15ee0*/  ISETP.LT.AND P5, PT, R10, UR4, !P0 ;  /* 0x000000040a007c0c */ /* 0x008fe2000c7a1270 */
[----:B------:R-:W-:-:S02]  /*15ef0*/  ULDC UR4, c[0x0][0x22c] ;  /* 0x00008b0000047ab9 */ /* 0x000fc40000000800 */
[----:B------:R-:W3:Y:S04]  /*15f00*/  LDL.LU R10, [R1+0x634] ;  /* 0x00063400010a7983 */ /* 0x000ee80000300800 */
[----:B------:R-:W3:Y:S01]  /*15f10*/  LDL.LU R16, [R1+0x630] ;  /* 0x0006300001107983 */ /* 0x000ee20000300800 */
[----:B------:R-:W-:Y:S01]  /*15f20*/  ISETP.LT.AND P3, PT, R15, UR4, !P0 ;  /* 0x000000040f007c0c */ /* 0x000fe2000c761270 */
[----:B------:R-:W-:Y:S02]  /*15f30*/  ULDC UR4, c[0x0][0x22c] ;  /* 0x00008b0000047ab9 */ /* 0x000fe40000000800 */
[----:B------:R-:W3:Y:S01]  /*15f40*/  LDL.LU R15, [R1+0x62c] ;  /* 0x00062c00010f7983 */ /* 0x000ee20000300800 */
[----:B------:R-:W-:Y:S01]  /*15f50*/  ISETP.LT.AND P1, PT, R14, UR4, !P0 ;  /* 0x000000040e007c0c */ /* 0x000fe2000c721270 */
[----:B------:R-:W-:-:S02]  /*15f60*/  ULDC UR4, c[0x0][0x22c] ;  /* 0x00008b0000047ab9 */ /* 0x000fc40000000800 */
[----:B------:R-:W3:Y:S01]  /*15f70*/  LDL.LU R14, [R1+0x628] ;  /* 0x00062800010e7983 */ /* 0x000ee20000300800 */
[----:B------:R-:W-:-:S04]  /*15f80*/  LEA R2, P6, R11, R71, 0x1 ;  /* 0x000000470b027211 */ /* 0x000fc800078c08ff */
[----:B0-----:R-:W-:Y:S01]  /*15f90*/  LEA.HI.X.SX32 R3, R11, R72, 0x1, P6 ;  /* 0x000000480b037211 */ /* 0x001fe200030f0eff */
[----:B------:R-:W-:Y:S01]  /*15fa0*/  IMAD R11, R70, 0x2, R11 ;  /* 0x00000002460b7824 */ /* 0x000fe200078e020b */
[----:B------:R-:W-:-:S03]  /*15fb0*/  PRMT R26, R26, 0x7632, R26 ;  /* 0x000076321a1a7816 */ /* 0x000fc6000000001a */
[C---:B------:R-:W-:Y:S01]  /*15fc0*/  IMAD R7, R70.reuse, 0x2, R11 ;  /* 0x0000000246077824 */ /* 0x040fe200078e020b */
[-C--:B------:R-:W-:Y:S02]  /*15fd0*/  LEA R4, P6, R11, R71.reuse, 0x1 ;  /* 0x000000470b047211 */ /* 0x080fe400078c08ff */
[----:B------:R-:W-:Y:S01]  /*15fe0*/  PRMT R27, R27, 0x7632, R27 ;  /* 0x000076321b1b7816 */ /* 0x000fe2000000001b */
[C---:B-1----:R-:W-:Y:S01]  /*15ff0*/  IMAD R9, R70.reuse, 0x2, R7 ;  /* 0x0000000246097824 */ /* 0x042fe200078e0207 */
[-C--:B------:R-:W-:Y:S02]  /*16000*/  LEA.HI.X.SX32 R5, R11, R72.reuse, 0x1, P6 ;  /* 0x000000480b057211 */ /* 0x080fe400030f0eff */
[-C--:B------:R-:W-:Y:S01]  /*16010*/  LEA R6, P6, R7, R71.reuse, 0x1 ;  /* 0x0000004707067211 */ /* 0x080fe200078c08ff */
[----:B------:R0:W-:Y:S01]  /*16020*/  @P2 STG.E.U16 desc[UR10][R2.64], R26 ;  /* 0x0000001a02002986 */ /* 0x0001e2000c10150a */
[----:B----4-:R-:W-:Y:S01]  /*16030*/  ISETP.LT.AND P2, PT, R13, UR4, !P0 ;  /* 0x000000040d007c0c */ /* 0x010fe2000c741270 */
[----:B------:R-:W-:Y:S01]  /*16040*/  ULDC UR4, c[0x0][0x22c] ;  /* 0x00008b0000047ab9 */ /* 0x000fe20000000800 */
[----:B------:R-:W-:Y:S01]  /*16050*/  LEA.HI.X.SX32 R7, R7, R72, 0x1, P6 ;  /* 0x0000004807077211 */ /* 0x000fe200030f0eff */
[----:B------:R-:W-:Y:S01]  /*16060*/  IMAD R11, R70, 0x2, R9 ;  /* 0x00000002460b7824 */ /* 0x000fe200078e0209 */
[----:B------:R1:W-:Y:S01]  /*16070*/  @P4 STG.E.U16 desc[UR10][R4.64], R27 ;  /* 0x0000001b04004986 */ /* 0x0003e2000c10150a */
[----:B0-----:R-:W-:-:S02]  /*16080*/  LEA R2, P6, R9, R71, 0x1 ;  /* 0x0000004709027211 */ /* 0x001fc400078c08ff */
[----:B------:R-:W-:Y:S02]  /*16090*/  IMAD R13, R70, 0x2, R11 ;  /* 0x00000002460d7824 */ /* 0x000fe400078e020b */
[-C--:B------:R-:W-:Y:S02]  /*160a0*/  LEA.HI.X.SX32 R3, R9, R72.reuse, 0x1, P6 ;  /* 0x0000004809037211 */ /* 0x080fe400030f0eff */
[CC--:B------:R-:W-:Y:S01]  /*160b0*/  LEA R8, P6, R11.reuse, R71.reuse, 0x1 ;  /* 0x000000470b087211 */ /* 0x0c0fe200078c08ff */
[----:B------:R-:W-:Y:S03]  /*160c0*/  @P5 STG.E.U16 desc[UR10][R6.64], R28 ;  /* 0x0000001c06005986 */ /* 0x000fe6000c10150a */
[-C--:B------:R-:W-:Y:S02]  /*160d0*/  LEA.HI.X.SX32 R9, R11, R72.reuse, 0x1, P6 ;  /* 0x000000480b097211 */ /* 0x080fe400030f0eff */
[C---:B-1----:R-:W-:Y:S01]  /*160e0*/  LEA R4, P6, R13.reuse, R71, 0x1 ;  /* 0x000000470d047211 */ /* 0x042fe200078c08ff */
[----:B------:R-:W-:Y:S03]  /*160f0*/  @P3 STG.E.U16 desc[UR10][R2.64], R29 ;  /* 0x0000001d02003986 */ /* 0x000fe6000c10150a */
[----:B------:R-:W-:Y:S01]  /*16100*/  LEA.HI.X.SX32 R5, R13, R72, 0x1, P6 ;  /* 0x000000480d057211 */ /* 0x000fe200030f0eff */
[----:B------:R0:W-:Y:S04]  /*16110*/  @P1 STG.E.U16 desc[UR10][R8.64], R30 ;  /* 0x0000001e08001986 */ /* 0x0001e8000c10150a */
[----:B------:R1:W-:Y:S01]  /*16120*/  @P2 STG.E.U16 desc[UR10][R4.64], R31 ;  /* 0x0000001f04002986 */ /* 0x0003e2000c10150a */
[----:B--2---:R-:W-:Y:S01]  /*16130*/  ISETP.LT.AND P4, PT, R12, UR4, !P0 ;  /* 0x000000040c007c0c */ /* 0x004fe2000c781270 */
[----:B------:R-:W-:-:S02]  /*16140*/  ULDC UR4, c[0x0][0x22c] ;  /* 0x00008b0000047ab9 */ /* 0x000fc40000000800 */
[----:B------:R-:W2:Y:S01]  /*16150*/  LDL.LU R12, [R1+0x624] ;  /* 0x00062400010c7983 */ /* 0x000ea20000300800 */
[----:B---3--:R-:W-:Y:S01]  /*16160*/  ISETP.LT.AND P5, PT, R10, UR4, !P0 ;  /* 0x000000040a007c0c */ /* 0x008fe2000c7a1270 */
[----:B------:R-:W-:Y:S02]  /*16170*/  ULDC UR4, c[0x0][0x22c] ;  /* 0x00008b0000047ab9 */ /* 0x000fe40000000800 */
[----:B------:R-:W3:Y:S01]  /*16180*/  LDL.LU R10, [R1+0x620] ;  /* 0x00062000010a7983 */ /* 0x000ee20000300800 */
[----:B------:R-:W-:Y:S01]  /*16190*/  ISETP.LT.AND P3, PT, R16, UR4, !P0 ;  /* 0x0000000410007c0c */ /* 0x000fe2000c761270 */
[----:B------:R-:W-:Y:S02]  /*161a0*/  ULDC UR4, c[0x0][0x22c] ;  /* 0x00008b0000047ab9 */ /* 0x000fe40000000800 */
[----:B0-----:R-:W4:Y:S01]  /*161b0*/  LDL.LU R8, [R1+0x61c] ;  /* 0x00061c0001087983 */ /* 0x001f220000300800 */
[----:B------:R-:W-:Y:S01]  /*161c0*/  ISETP.LT.AND P1, PT, R15, UR4, !P0 ;  /* 0x000000040f007c0c */ /* 0x000fe2000c721270 */
[----:B------:R-:W-:-:S02]  /*161d0*/  ULDC UR4, c[0x0][0x22c] ;  /* 0x00008b0000047ab9 */ /* 0x000fc40000000800 */
[----:B------:R-:W4:Y:S01]  /*161e0*/  LDL.LU R15, [R1+0x618] ;  /* 0x00061800010f7983 */ /* 0x000f220000300800 */
[----:B------:R-:W-:Y:S01]  /*161f0*/  ISETP.LT.AND P2, PT, R14, UR4, !P0 ;  /* 0x000000040e007c0c */ /* 0x000fe2000c741270 */
[----:B------:R-:W-:Y:S02]  /*16200*/  IMAD R7, R70, 0x2, R13 ;  /* 0x0000000246077824 */ /* 0x000fe400078e020d */
[----:B------:R-:W4:Y:S01]  /*16210*/  LDL.LU R14, [R1+0x614] ;  /* 0x00061400010e7983 */ /* 0x000f220000300800 */
[----:B------:R-:W-:Y:S01]  /*16220*/  PRMT R28, R28, 0x7632, R28 ;  /* 0x000076321c1c7816 */ /* 0x000fe2000000001c */
[----:B------:R-:W-:Y:S01]  /*16230*/  ULDC UR4, c[0x0][0x22c] ;  /* 0x00008b0000047ab9 */ /* 0x000fe20000000800 */
[----:B------:R-:W-:Y:S01]  /*16240*/  IMAD R11, R70, 0x2, R7 ;  /* 0x00000002460b7824 */ /* 0x000fe200078e0207 */
[C---:B------:R-:W-:Y:S01]  /*16250*/  LEA R6, P6, R7.reuse, R71, 0x1 ;  /* 0x0000004707067211 */ /* 0x040fe200078c08ff */
[----:B------:R-:W4:Y:S03]  /*16260*/  LDL.LU R13, [R1+0x610] ;  /* 0x00061000010d7983 */ /* 0x000f260000300800 */
[----:B------:R-:W-:-:S02]  /*16270*/  LEA.HI.X.SX32 R7, R7, R72, 0x1, P6 ;  /* 0x0000004807077211 */ /* 0x000fc400030f0eff */
[----:B------:R-:W-:-:S04]  /*16280*/  LEA R2, P6, R11, R71, 0x1 ;  /* 0x000000470b027211 */ /* 0x000fc800078c08ff */
[-C--:B------:R-:W-:Y:S01]  /*16290*/  LEA.HI.X.SX32 R3, R11, R72.reuse, 0x1, P6 ;  /* 0x000000480b037211 */ /* 0x080fe200030f0eff */
[C---:B------:R-:W-:Y:S01]  /*162a0*/  IMAD R11, R70.reuse, 0x2, R11 ;  /* 0x00000002460b7824 */ /* 0x040fe200078e020b */
[----:B------:R0:W-:Y:S03]  /*162b0*/  @P4 STG.E.U16 desc[UR10][R6.64], R28 ;  /* 0x0000001c06004986 */ /* 0x0001e6000c10150a */
[C---:B------:R-:W-:Y:S01]  /*162c0*/  IMAD R9, R70.reuse, 0x2, R11 ;  /* 0x0000000246097824 */ /* 0x040fe200078e020b */
[-C--:B-1----:R-:W-:Y:S02]  /*162d0*/  LEA R4, P6, R11, R71.reuse, 0x1 ;  /* 0x000000470b047211 */ /* 0x082fe400078c08ff */
[----:B------:R-:W-:Y:S02]  /*162e0*/  PRMT R29, R29, 0x7632, R29 ;  /* 0x000076321d1d7816 */ /* 0x000fe4000000001d */
[----:B------:R-:W-:Y:S01]  /*162f0*/  LEA.HI.X.SX32 R5, R11, R72, 0x1, P6 ;  /* 0x000000480b057211 */ /* 0x000fe200030f0eff */
[----:B------:R-:W-:Y:S01]  /*16300*/  IMAD R11, R70, 0x2, R9 ;  /* 0x00000002460b7824 */ /* 0x000fe200078e0209 */
[----:B0-----:R-:W-:Y:S01]  /*16310*/  LEA R6, P6, R9, R71, 0x1 ;  /* 0x0000004709067211 */ /* 0x001fe200078c08ff */
[----:B------:R0:W-:Y:S01]  /*16320*/  @P5 STG.E.U16 desc[UR10][R2.64], R29 ;  /* 0x0000001d02005986 */ /* 0x0001e2000c10150a */
[----:B------:R-:W-:-:S02]  /*16330*/  PRMT R30, R30, 0x7632, R30 ;  /* 0x000076321e1e7816 */ /* 0x000fc4000000001e */
[----:B------:R-:W-:-:S03]  /*16340*/  LEA.HI.X.SX32 R7, R9, R72, 0x1, P6 ;  /* 0x0000004809077211 */ /* 0x000fc600030f0eff */
[----:B------:R-:W-:Y:S01]  /*16350*/  @P3 STG.E.U16 desc[UR10][R4.64], R30 ;  /* 0x0000001e04003986 */ /* 0x000fe2000c10150a */
[----:B0-----:R-:W-:Y:S02]  /*16360*/  PRMT R3, R31, 0x7632, R3 ;  /* 0x000076321f037816 */ /* 0x001fe40000000003 */
[----:B------:R-:W-:-:S03]  /*16370*/  LEA R2, P6, R11, R71, 0x1 ;  /* 0x000000470b027211 */ /* 0x000fc600078c08ff */
[----:B------:R0:W-:Y:S02]  /*16380*/  @P1 STG.E.U16 desc[UR10][R6.64], R3 ;  /* 0x0000000306001986 */ /* 0x0001e4000c10150a */
[----:B0-----:R-:W-:-:S05]  /*16390*/  LEA.HI.X.SX32 R3, R11, R72, 0x1, P6 ;  /* 0x000000480b037211 */ /* 0x001fca00030f0eff */
[----:B------:R0:W-:Y:S01]  /*163a0*/  @P2 STG.E.U16 desc[UR10][R2.64], R32 ;  /* 0x0000002002002986 */ /* 0x0001e2000c10150a */
[----:B--2---:R-:W-:Y:S01]  /*163b0*/  ISETP.LT.AND P4, PT, R12, UR4, !P0 ;  /* 0x000000040c007c0c */ /* 0x004fe2000c781270 */
[----:B------:R-:W-:Y:S02]  /*163c0*/  ULDC UR4, c[0x0][0x22c] ;  /* 0x00008b0000047ab9 */ /* 0x000fe40000000800 */
[----:B------:R-:W2:Y:S01]  /*163d0*/  LDL.LU R12, [R1+0x60c] ;  /* 0x00060c00010c7983 */ /* 0x000ea20000300800 */
[----:B---3--:R-:W-:Y:S01]  /*163e0*/  ISETP.LT.AND P5, PT, R10, UR4, !P0 ;  /* 0x000000040a007c0c */ /* 0x008fe2000c7a1270 */
[----:B------:R-:W-:Y:S02]  /*163f0*/  ULDC UR4, c[0x0][0x22c] ;  /* 0x00008b0000047ab9 */ /* 0x000fe40000000800 */
[----:B------:R-:W3:Y:S01]  /*16400*/  LDL.LU R10, [R1+0x608] ;  /* 0x00060800010a7983 */ /* 0x000ee20000300800 */
[----:B----4-:R-:W-:Y:S01]  /*16410*/  ISETP.LT.AND P3, PT, R8, UR4, !P0 ;  /* 0x0000000408007c0c */ /* 0x010fe2000c761270 */
[----:B------:R-:W-:-:S02]  /*16420*/  ULDC UR4, c[0x0][0x22c] ;  /* 0x00008b0000047ab9 */ /* 0x000fc40000000800 */
[----:B------:R-:W-:Y:S01]  /*16430*/  ISETP.LT.AND P1, PT, R15, UR4, !P0 ;  /* 0x000000040f007c0c */ /* 0x000fe2000c721270 */
[----:B------:R-:W-:Y:S01]  /*16440*/  ULDC UR4, c[0x0][0x22c] ;  /* 0x00008b0000047ab9 */ /* 0x000fe20000000800 */
[----:B------:R-:W4:Y:S01]  /*16450*/  LDL.LU R15, [R1+0x604] ;  /* 0x00060400010f7983 */ /* 0x000f220000300800 */
[----:B------:R-:W-:Y:S01]  /*16460*/  ISETP.LT.AND P2, PT, R14, UR4, !P0 ;  /* 0x000000040e007c0c */ /* 0x000fe2000c741270 */
[C---:B------:R-:W-:Y:S02]  /*16470*/  IMAD R9, R70.reuse, 0x2, R11 ;  /* 0x0000000246097824 */ /* 0x040fe400078e020b */
[----:B------:R-:W4:Y:S01]  /*16480*/  LDL.LU R14, [R1+0x600] ;  /* 0x00060000010e7983 */ /* 0x000f220000300800 */
[----:B------:R-:W-:Y:S01]  /*16490*/  ULDC UR4, c[0x0][0x22c] ;  /* 0x00008b0000047ab9 */ /* 0x000fe20000000800 */
[----:B------:R-:W-:Y:S01]  /*164a0*/  IMAD R11, R70, 0x2, R9 ;  /* 0x00000002460b7824 */ /* 0x000fe200078e0209 */
[----:B------:R-:W-:-:S04]  /*164b0*/  LEA R8, P6, R9, R71, 0x1 ;  /* 0x0000004709087211 */ /* 0x000fc800078c08ff */
[----:B------:R-:W-:Y:S01]  /*164c0*/  LEA.HI.X.SX32 R9, R9, R72, 0x1, P6 ;  /* 0x0000004809097211 */ /* 0x000fe200030f0eff */
[----:B------:R-:W-:Y:S01]  /*164d0*/  IMAD R7, R70, 0x2, R11 ;  /* 0x0000000246077824 */ /* 0x000fe200078e020b */
[----:B------:R-:W-:-:S04]  /*164e0*/  LEA R4, P6, R11, R71, 0x1 ;  /* 0x000000470b047211 */ /* 0x000fc800078c08ff */
[-C--:B------:R-:W-:Y:S01]  /*164f0*/  LEA.HI.X.SX32 R5, R11, R72.reuse, 0x1, P6 ;  /* 0x000000480b057211 */ /* 0x080fe200030f0eff */
[----:B------:R1:W-:Y:S01]  /*16500*/  @P4 STG.E.U16 desc[UR10][R8.64], R33 ;  /* 0x0000002108004986 */ /* 0x0003e2000c10150a */
[----:B------:R-:W-:Y:S01]  /*16510*/  LEA R6, P6, R7, R71, 0x1 ;  /* 0x0000004707067211 */ /* 0x000fe200078c08ff */
[----:B------:R-:W-:Y:S01]  /*16520*/  IMAD R11, R70, 0x2, R7 ;  /* 0x00000002460b7824 */ /* 0x000fe200078e0207 */
[----:B------:R-:W-:Y:S01]  /*16530*/  ISETP.LT.AND P4, PT, R13, UR4, !P0 ;  /* 0x000000040d007c0c */ /* 0x000fe2000c781270 */
[----:B------:R-:W-:Y:S01]  /*16540*/  ULDC UR4, c[0x0][0x22c] ;  /* 0x00008b0000047ab9 */ /* 0x000fe20000000800 */
[----:B------:R-:W4:Y:S01]  /*16550*/  LDL.LU R13, [R1+0x5fc] ;  /* 0x0005fc00010d7983 */ /* 0x000f220000300800 */
[----:B------:R-:W-:-:S03]  /*16560*/  LEA.HI.X.SX32 R7, R7, R72, 0x1, P6 ;  /* 0x0000004807077211 */ /* 0x000fc600030f0eff */
[----:B------:R4:W-:Y:S01]  /*16570*/  @P5 STG.E.U16 desc[UR10][R4.64], R34 ;  /* 0x0000002204005986 */ /* 0x0009e2000c10150a */
[CC--:B0-----:R-:W-:Y:S01]  /*16580*/  LEA R2, P6, R11.reuse, R71.reuse, 0x1 ;  /* 0x000000470b027211 */ /* 0x0c1fe200078c08ff */
[----:B-1----:R-:W-:Y:S02]  /*16590*/  IMAD R9, R70, 0x2, R11 ;  /* 0x0000000246097824 */ /* 0x002fe400078e020b */
[----:B------:R0:W-:Y:S01]  /*165a0*/  @P3 STG.E.U16 desc[UR10][R6.64], R35 ;  /* 0x0000002306003986 */ /* 0x0001e2000c10150a */
[----:B------:R-:W-:Y:S02]  /*165b0*/  LEA.HI.X.SX32 R3, R11, R72, 0x1, P6 ;  /* 0x000000480b037211 */ /* 0x000fe400030f0eff */
[----:B------:R-:W-:Y:S02]  /*165c0*/  PRMT R32, R32, 0x7632, R32 ;  /* 0x0000763220207816 */ /* 0x000fe40000000020 */
[----:B------:R-:W-:Y:S01]  /*165d0*/  LEA R8, P6, R9, R71, 0x1 ;  /* 0x0000004709087211 */ /* 0x000fe200078c08ff */
[----:B------:R-:W-:Y:S01]  /*165e0*/  IMAD R11, R70, 0x2, R9 ;  /* 0x00000002460b7824 */ /* 0x000fe200078e0209 */
[----:B------:R-:W-:-:S02]  /*165f0*/  PRMT R33, R33, 0x7632, R33 ;  /* 0x0000763221217816 */ /* 0x000fc40000000021 */
[----:B------:R-:W-:Y:S01]  /*16600*/  LEA.HI.X.SX32 R9, R9, R72, 0x1, P6 ;  /* 0x0000004809097211 */ /* 0x000fe200030f0eff */
        /* <DEDUP_REMOVED lines=9> */
[----:B----4-:R-:W-:Y:S01]  /*166a0*/  ISETP.LT.AND P1, PT, R15, UR4, !P0 ;  /* 0x000000040f007c0c */ /* 0x010fe2000c721270 */
[----:B------:R-:W-:Y:S02]  /*166b0*/  ULDC UR4, c[0x0][0x22c] ;  /* 0x00008b0000047ab9 */ /* 0x000fe40000000800 */
[----:B------:R-:W4:Y:S01]  /*166c0*/  LDL.LU R15, [R1+0x5ec] ;  /* 0x0005ec00010f7983 */ /* 0x000f220000300800 */
[----:B------:R-:W-:Y:S01]  /*166d0*/  ISETP.LT.AND P2, PT, R14, UR4, !P0 ;  /* 0x000000040e007c0c */ /* 0x000fe2000c741270 */
[----:B------:R-:W-:-:S02]  /*166e0*/  ULDC UR4, c[0x0][0x22c] ;  /* 0x00008b0000047ab9 */ /* 0x000fc40000000800 */
[----:B------:R-:W4:Y:S01]  /*166f0*/  LDL.LU R14, [R1+0x5e8] ;  /* 0x0005e800010e7983 */ /* 0x000f220000300800 */
[----:B------:R-:W-:-:S04]  /*16700*/  LEA R4, P6, R11, R71, 0x1 ;  /* 0x000000470b047211 */ /* 0x000fc800078c08ff */
[----:B------:R-:W-:Y:S01]  /*16710*/  LEA.HI.X.SX32 R5, R11, R72, 0x1, P6 ;  /* 0x000000480b057211 */ /* 0x000fe200030f0eff */
[----:B------:R-:W-:Y:S01]  /*16720*/  IMAD R11, R70, 0x2, R11 ;  /* 0x00000002460b7824 */ /* 0x000fe200078e020b */
[----:B------:R-:W-:-:S03]  /*16730*/  PRMT R34, R34, 0x7632, R34 ;  /* 0x0000763222227816 */ /* 0x000fc60000000022 */
[C---:B0-----:R-:W-:Y:S01]  /*16740*/  IMAD R7, R70.reuse, 0x2, R11 ;  /* 0x0000000246077824 */ /* 0x041fe200078e020b */
[-C--:B-1----:R-:W-:Y:S02]  /*16750*/  LEA R2, P6, R11, R71.reuse, 0x1 ;  /* 0x000000470b027211 */ /* 0x082fe400078c08ff */
[----:B------:R-:W-:Y:S01]  /*16760*/  PRMT R35, R35, 0x7632, R35 ;  /* 0x0000763223237816 */ /* 0x000fe20000000023 */
[C---:B------:R-:W-:Y:S01]  /*16770*/  IMAD R9, R70.reuse, 0x2, R7 ;  /* 0x0000000246097824 */ /* 0x040fe200078e0207 */
[-C--:B------:R-:W-:Y:S02]  /*16780*/  LEA.HI.X.SX32 R3, R11, R72.reuse, 0x1, P6 ;  /* 0x000000480b037211 */ /* 0x080fe400030f0eff */
[-C--:B------:R-:W-:Y:S01]  /*16790*/  LEA R6, P6, R7, R71.reuse, 0x1 ;  /* 0x0000004707067211 */ /* 0x080fe200078c08ff */
[----:B------:R0:W-:Y:S01]  /*167a0*/  @P4 STG.E.U16 desc[UR10][R4.64], R34 ;  /* 0x0000002204004986 */ /* 0x0001e2000c10150a */
[----:B------:R-:W-:Y:S01]  /*167b0*/  ISETP.LT.AND P4, PT, R13, UR4, !P0 ;  /* 0x000000040d007c0c */ /* 0x000fe2000c781270 */
        /* <DEDUP_REMOVED lines=23> */
[----:B0-----:R-:W3:Y:S01]  /*16930*/  LDL.LU R8, [R1+0x5dc] ;  /* 0x0005dc0001087983 */ /* 0x001ee20000300800 */
[----:B----4-:R-:W-:Y:S01]  /*16940*/  ISETP.LT.AND P2, PT, R15, UR4, !P0 ;  /* 0x000000040f007c0c */ /* 0x010fe2000c741270 */
[----:B------:R-:W-:-:S02]  /*16950*/  ULDC UR4, c[0x0][0x22c] ;  /* 0x00008b0000047ab9 */ /* 0x000fc40000000800 */
[----:B------:R-:W4:Y:S01]  /*16960*/  LDL.LU R15, [R1+0x5d8] ;  /* 0x0005d800010f7983 */ /* 0x000f220000300800 */
[----:B------:R-:W-:Y:S01]  /*16970*/  ISETP.LT.AND P4, PT, R14, UR4, !P0 ;  /* 0x000000040e007c0c */ /* 0x000fe2000c781270 */
[----:B------:R-:W-:Y:S02]  /*16980*/  IMAD R7, R70, 0x2, R13 ;  /* 0x0000000246077824 */ /* 0x000fe400078e020d */
[----:B------:R-:W4:Y:S01]  /*16990*/  LDL.LU R14, [R1+0x5d4] ;  /* 0x0005d400010e7983 */ /* 0x000f220000300800 */
[----:B-1----:R-:W-:Y:S01]  /*169a0*/  PRMT R3, R36, 0x7632, R3 ;  /* 0x0000763224037816 */ /* 0x002fe20000000003 */
        /* <DEDUP_REMOVED lines=8> */
[----:B------:R0:W-:Y:S01]  /*16a30*/  @P5 STG.E.U16 desc[UR10][R6.64], R3 ;  /* 0x0000000306005986 */ /* 0x0001e2000c10150a */
[----:B------:R-:W-:Y:S02]  /*16a40*/  PRMT R37, R37, 0x7632, R37 ;  /* 0x0000763225257816 */ /* 0x000fe40000000025 */
[----:B------:R-:W-:Y:S01]  /*16a50*/  IMAD R9, R70, 0x2, R11 ;  /* 0x0000000246097824 */ /* 0x000fe200078e020b */
[CC--:B------:R-:W-:Y:S02]  /*16a60*/  LEA R2, P6, R11.reuse, R71.reuse, 0x1 ;  /* 0x000000470b027211 */ /* 0x0c0fe400078c08ff */
[----:B------:R1:W-:Y:S01]  /*16a70*/  @P3 STG.E.U16 desc[UR10][R4.64], R37 ;  /* 0x0000002504003986 */ /* 0x0003e2000c10150a */
[----:B------:R-:W-:Y:S02]  /*16a80*/  PRMT R38, R38, 0x7632, R38 ;  /* 0x0000763226267816 */ /* 0x000fe40000000026 */
[----:B0-----:R-:W-:Y:S01]  /*16a90*/  LEA.HI.X.SX32 R3, R11, R72, 0x1, P6 ;  /* 0x000000480b037211 */ /* 0x001fe200030f0eff */
[----:B------:R-:W-:Y:S01]  /*16aa0*/  IMAD R11, R70, 0x2, R9 ;  /* 0x00000002460b7824 */ /* 0x000fe200078e0209 */
[----:B------:R-:W-:-:S02]  /*16ab0*/  LEA R6, P6, R9, R71, 0x1 ;  /* 0x0000004709067211 */ /* 0x000fc400078c08ff */
[----:B------:R-:W-:Y:S02]  /*16ac0*/  PRMT R39, R39, 0x7632, R39 ;  /* 0x0000763227277816 */ /* 0x000fe40000000027 */
        /* <DEDUP_REMOVED lines=14> */
[----:B----4-:R-:W-:Y:S01]  /*16bb0*/  ISETP.LT.AND P2, PT, R15, UR4, !P0 ;  /* 0x000000040f007c0c */ /* 0x010fe2000c741270 */
[----:B------:R-:W-:Y:S01]  /*16bc0*/  ULDC UR4, c[0x0][0x22c] ;  /* 0x00008b0000047ab9 */ /* 0x000fe20000000800 */
[----:B------:R-:W4:Y:S01]  /*16bd0*/  LDL.LU R15, [R1+0x5c4] ;  /* 0x0005c400010f7983 */ /* 0x000f220000300800 */
[----:B------:R-:W-:Y:S01]  /*16be0*/  ISETP.LT.AND P4, PT, R14, UR4, !P0 ;  /* 0x000000040e007c0c */ /* 0x000fe2000c781270 */
[----:B------:R-:W-:-:S02]  /*16bf0*/  IMAD R9, R70, 0x2, R11 ;  /* 0x0000000246097824 */ /* 0x000fc400078e020b */
[----:B------:R-:W4:Y:S01]  /*16c00*/  LDL.LU R14, [R1+0x5c0] ;  /* 0x0005c000010e7983 */ /* 0x000f220000300800 */
[----:B------:R-:W-:Y:S01]  /*16c10*/  ULDC UR4, c[0x0][0x22c] ;  /* 0x00008b0000047ab9 */ /* 0x000fe20000000800 */
[----:B------:R-:W-:Y:S01]  /*16c20*/  IMAD R11, R70, 0x2, R9 ;  /* 0x00000002460b7824 */ /* 0x000fe200078e0209 */
[----:B------:R-:W-:-:S04]  /*16c30*/  LEA R8, P6, R9, R71, 0x1 ;  /* 0x0000004709087211 */ /* 0x000fc800078c08ff */
[----:B------:R-:W-:Y:S01]  /*16c40*/  LEA.HI.X.SX32 R9, R9, R72, 0x1, P6 ;  /* 0x0000004809097211 */ /* 0x000fe200030f0eff */
[----:B0-----:R-:W-:Y:S01]  /*16c50*/  IMAD R7, R70, 0x2, R11 ;  /* 0x0000000246077824 */ /* 0x001fe200078e020b */
        /* <DEDUP_REMOVED lines=10> */
[CC--:B-1----:R-:W-:Y:S01]  /*16d00*/  LEA R4, P6, R11.reuse, R71.reuse, 0x1 ;  /* 0x000000470b047211 */ /* 0x0c2fe200078c08ff */
[----:B0-----:R-:W-:Y:S02]  /*16d10*/  IMAD R9, R70, 0x2, R11 ;  /* 0x0000000246097824 */ /* 0x001fe400078e020b */
        /* <DEDUP_REMOVED lines=95> */
[----:B------:R-:W-:Y:S01]  /*17310*/  ISETP.LT.AND P2, PT, R8, UR4, !P0 ;  /* 0x0000000408007c0c */ /* 0x000fe2000c741270 */
[----:B------:R-:W-:-:S02]  /*17320*/  ULDC UR4, c[0x0][0x22c] ;  /* 0x00008b0000047ab9 */ /* 0x000fc40000000800 */
[----:B----4-:R-:W-:Y:S01]  /*17330*/  ISETP.LT.AND P4, PT, R15, UR4, !P0 ;  /* 0x000000040f007c0c */ /* 0x010fe2000c781270 */
        /* <DEDUP_REMOVED lines=82> */
[----:B------:R-:W-:Y:S01]  /*17860*/  ISETP.LT.AND P3, PT, R14, UR4, !P0 ;  /* 0x000000040e007c0c */ /* 0x000fe2000c761270 */
[----:B------:R-:W-:Y:S01]  /*17870*/  IMAD R7, R70, 0x2, R13 ;  /* 0x0000000246077824 */ /* 0x000fe200078e020d */
        /* <DEDUP_REMOVED lines=13> */
[C---:B------:R-:W-:Y:S02]  /*17950*/  LEA R2, P6, R11.reuse, R71, 0x1 ;  /* 0x000000470b027211 */ /* 0x040fe400078c08ff */
[----:B------:R1:W-:Y:S01]  /*17960*/  @P2 STG.E.U16 desc[UR10][R4.64], R53 ;  /* 0x0000003504002986 */ /* 0x0003e2000c10150a */
[----:B------:R-:W-:Y:S02]  /*17970*/  PRMT R54, R54, 0x7632, R54 ;  /* 0x0000763236367816 */ /* 0x000fe40000000036 */
[----:B0-----:R-:W-:-:S02]  /*17980*/  LEA.HI.X.SX32 R3, R11, R72, 0x1, P6 ;  /* 0x000000480b037211 */ /* 0x001fc400030f0eff */
[----:B------:R-:W-:Y:S02]  /*17990*/  LEA R6, P6, R9, R71, 0x1 ;  /* 0x0000004709067211 */ /* 0x000fe400078c08ff */
[----:B------:R-:W-:Y:S02]  /*179a0*/  PRMT R55, R55, 0x7632, R55 ;  /* 0x0000763237377816 */ /* 0x000fe40000000037 */
[----:B------:R-:W-:Y:S01]  /*179b0*/  LEA.HI.X.SX32 R7, R9, R72, 0x1, P6 ;  /* 0x0000004809077211 */ /* 0x000fe200030f0eff */
[----:B------:R-:W-:Y:S04]  /*179c0*/  @P4 STG.E.U16 desc[UR10][R2.64], R54 ;  /* 0x0000003602004986 */ /* 0x000fe8000c10150a */
[----:B------:R0:W-:Y:S01]  /*179d0*/  @P5 STG.E.U16 desc[UR10][R6.64], R55 ;  /* 0x0000003706005986 */ /* 0x0001e2000c10150a */
[----:B--2---:R-:W-:Y:S01]  /*179e0*/  ISETP.LT.AND P1, PT, R12, UR4, !P0 ;  /* 0x000000040c007c0c */ /* 0x004fe2000c721270 */
[----:B------:R-:W-:-:S02]  /*179f0*/  ULDC UR4, c[0x0][0x22c] ;  /* 0x00008b0000047ab9 */ /* 0x000fc40000000800 */
[----:B------:R-:W2:Y:S04]  /*17a00*/  LDL.LU R12, [R1+0x550] ;  /* 0x00055000010c7983 */ /* 0x000ea80000300800 */
[----:B------:R-:W2:Y:S01]  /*17a10*/  LDL.LU R13, [R1+0x54c] ;  /* 0x00054c00010d7983 */ /* 0x000ea20000300800 */
[----:B---3--:R-:W-:Y:S01]  /*17a20*/  ISETP.LT.AND P2, PT, R10, UR4, !P0 ;  /* 0x000000040a007c0c */ /* 0x008fe2000c741270 */
[----:B------:R-:W-:Y:S02]  /*17a30*/  ULDC UR4, c[0x0][0x22c] ;  /* 0x00008b0000047ab9 */ /* 0x000fe40000000800 */
[----:B------:R-:W3:Y:S01]  /*17a40*/  LDL.LU R10, [R1+0x548] ;  /* 0x00054800010a7983 */ /* 0x000ee20000300800 */
[----:B------:R-:W-:Y:S01]  /*17a50*/  ISETP.LT.AND P4, PT, R8, UR4, !P0 ;  /* 0x0000000408007c0c */ /* 0x000fe2000c781270 */
[----:B------:R-:W-:-:S02]  /*17a60*/  ULDC UR4, c[0x0][0x22c] ;  /* 0x00008b0000047ab9 */ /* 0x000fc40000000800 */
[----:B----4-:R-:W-:Y:S01]  /*17a70*/  ISETP.LT.AND P5, PT, R14, UR4, !P0 ;  /* 0x000000040e007c0c */ /* 0x010fe2000c7a1270 */
[C---:B------:R-:W-:Y:S01]  /*17a80*/  IMAD R11, R70.reuse, 0x2, R9 ;  /* 0x00000002460b7824 */ /* 0x040fe200078e0209 */
[----:B------:R-:W4:Y:S01]  /*17a90*/  LDL.LU R14, [R1+0x544] ;  /* 0x00054400010e7983 */ /* 0x000f220000300800 */
[----:B------:R-:W-:Y:S02]  /*17aa0*/  ULDC UR4, c[0x0][0x22c] ;  /* 0x00008b0000047ab9 */ /* 0x000fe40000000800 */
[----:B------:R-:W-:Y:S01]  /*17ab0*/  IMAD R9, R70, 0x2, R11 ;  /* 0x0000000246097824 */ /* 0x000fe200078e020b */
[----:B-1----:R-:W-:-:S04]  /*17ac0*/  LEA R4, P6, R11, R71, 0x1 ;  /* 0x000000470b047211 */ /* 0x002fc800078c08ff */
[----:B------:R-:W-:Y:S01]  /*17ad0*/  LEA.HI.X.SX32 R5, R11, R72, 0x1, P6 ;  /* 0x000000480b057211 */ /* 0x000fe200030f0eff */
[----:B------:R-:W-:Y:S01]  /*17ae0*/  IMAD R11, R70, 0x2, R9 ;  /* 0x00000002460b7824 */ /* 0x000fe200078e0209 */
[----:B------:R-:W-:-:S03]  /*17af0*/  LEA R8, P6, R9, R71, 0x1 ;  /* 0x0000004709087211 */ /* 0x000fc600078c08ff */
[C---:B0-----:R-:W-:Y:S01]  /*17b00*/  IMAD R7, R70.reuse, 0x2, R11 ;  /* 0x0000000246077824 */ /* 0x041fe200078e020b */
[-C--:B------:R-:W-:Y:S02]  /*17b10*/  LEA.HI.X.SX32 R9, R9, R72.reuse, 0x1, P6 ;  /* 0x0000004809097211 */ /* 0x080fe400030f0eff */
[-C--:B------:R-:W-:Y:S01]  /*17b20*/  LEA R2, P6, R11, R71.reuse, 0x1 ;  /* 0x000000470b027211 */ /* 0x080fe200078c08ff */
[----:B------:R0:W-:Y:S01]  /*17b30*/  @P3 STG.E.U16 desc[UR10][R4.64], R56 ;  /* 0x0000003804003986 */ /* 0x0001e2000c10150a */
[----:B------:R-:W-:Y:S01]  /*17b40*/  ISETP.LT.AND P3, PT, R15, UR4, !P0 ;  /* 0x000000040f007c0c */ /* 0x000fe2000c761270 */
[----:B------:R-:W-:Y:S01]  /*17b50*/  ULDC UR4, c[0x0][0x22c] ;  /* 0x00008b0000047ab9 */ /* 0x000fe20000000800 */
[----:B------:R-:W-:Y:S02]  /*17b60*/  LEA.HI.X.SX32 R3, R11, R72, 0x1, P6 ;  /* 0x000000480b037211 */ /* 0x000fe400030f0eff */
[----:B------:R-:W-:Y:S01]  /*17b70*/  LEA R6, P6, R7, R71, 0x1 ;  /* 0x0000004707067211 */ /* 0x000fe200078c08ff */
[----:B------:R1:W-:Y:S01]  /*17b80*/  @P1 STG.E.U16 desc[UR10][R8.64], R57 ;  /* 0x0000003908001986 */ /* 0x0003e2000c10150a */
[----:B------:R-:W-:-:S02]  /*17b90*/  IMAD R11, R70, 0x2, R7 ;  /* 0x00000002460b7824 */ /* 0x000fc400078e0207 */
[-C--:B------:R-:W-:Y:S01]  /*17ba0*/  LEA.HI.X.SX32 R7, R7, R72.reuse, 0x1, P6 ;  /* 0x0000004807077211 */ /* 0x080fe200030f0eff */
[----:B------:R1:W-:Y:S04]  /*17bb0*/  @P2 STG.E.U16 desc[UR10][R2.64], R58 ;  /* 0x0000003a02002986 */ /* 0x0003e8000c10150a */
[----:B------:R1:W-:Y:S01]  /*17bc0*/  @P4 STG.E.U16 desc[UR10][R6.64], R59 ;  /* 0x0000003b06004986 */ /* 0x0003e2000c10150a */
[C---:B0-----:R-:W-:Y:S02]  /*17bd0*/  LEA R4, P6, R11.reuse, R71, 0x1 ;  /* 0x000000470b047211 */ /* 0x041fe400078c08ff */
[----:B------:R-:W-:Y:S02]  /*17be0*/  PRMT R56, R56, 0x7632, R56 ;  /* 0x0000763238387816 */ /* 0x000fe40000000038 */
[----:B------:R-:W-:-:S05]  /*17bf0*/  LEA.HI.X.SX32 R5, R11, R72, 0x1, P6 ;  /* 0x000000480b057211 */ /* 0x000fca00030f0eff */
[----:B------:R0:W-:Y:S01]  /*17c00*/  @P5 STG.E.U16 desc[UR10][R4.64], R56 ;  /* 0x0000003804005986 */ /* 0x0001e2000c10150a */
[----:B--2---:R-:W-:Y:S01]  /*17c10*/  ISETP.LT.AND P1, PT, R12, UR4, !P0 ;  /* 0x000000040c007c0c */ /* 0x004fe2000c721270 */
[----:B------:R-:W-:Y:S02]  /*17c20*/  ULDC UR4, c[0x0][0x22c] ;  /* 0x00008b0000047ab9 */ /* 0x000fe40000000800 */
[----:B------:R-:W2:Y:S01]  /*17c30*/  LDL.LU R12, [R1+0x540] ;  /* 0x00054000010c7983 */ /* 0x000ea20000300800 */
[----:B------:R-:W-:Y:S01]  /*17c40*/  ISETP.LT.AND P2, PT, R13, UR4, !P0 ;  /* 0x000000040d007c0c */ /* 0x000fe2000c741270 */
[----:B------:R-:W-:Y:S02]  /*17c50*/  ULDC UR4, c[0x0][0x22c] ;  /* 0x00008b0000047ab9 */ /* 0x000fe40000000800 */
[----:B------:R-:W2:Y:S01]  /*17c60*/  LDL.LU R13, [R1+0x53c] ;  /* 0x00053c00010d7983 */ /* 0x000ea20000300800 */
[----:B---3--:R-:W-:Y:S01]  /*17c70*/  ISETP.LT.AND P4, PT, R10, UR4, !P0 ;  /* 0x000000040a007c0c */ /* 0x008fe2000c781270 */
[----:B------:R-:W-:-:S02]  /*17c80*/  ULDC UR4, c[0x0][0x22c] ;  /* 0x00008b0000047ab9 */ /* 0x000fc40000000800 */
[----:B------:R-:W3:Y:S04]  /*17c90*/  LDL.LU R10, [R1+0x538] ;  /* 0x00053800010a7983 */ /* 0x000ee80000300800 */
[----:B------:R-:W3:Y:S04]  /*17ca0*/  LDL.LU R17, [R1+0x534] ;  /* 0x0005340001117983 */ /* 0x000ee80000300800 */
[----:B------:R-:W3:Y:S01]  /*17cb0*/  LDL.LU R16, [R1+0x530] ;  /* 0x0005300001107983 */ /* 0x000ee20000300800 */
[----:B----4-:R-:W-:Y:S01]  /*17cc0*/  ISETP.LT.AND P5, PT, R14, UR4, !P0 ;  /* 0x000000040e007c0c */ /* 0x010fe2000c7a1270 */
[----:B-1----:R-:W-:-:S02]  /*17cd0*/  IMAD R9, R70, 0x2, R11 ;  /* 0x0000000246097824 */ /* 0x002fc400078e020b */
[----:B------:R-:W4:Y:S01]  /*17ce0*/  LDL.LU R14, [R1+0x52c] ;  /* 0x00052c00010e7983 */ /* 0x000f220000300800 */
[----:B------:R-:W-:Y:S01]  /*17cf0*/  PRMT R57, R57, 0x7632, R57 ;  /* 0x0000763239397816 */ /* 0x000fe20000000039 */
[----:B------:R-:W-:Y:S01]  /*17d00*/  ULDC UR4, c[0x0][0x22c] ;  /* 0x00008b0000047ab9 */ /* 0x000fe20000000800 */
[----:B------:R-:W-:Y:S01]  /*17d10*/  IMAD R3, R70, 0x2, R9 ;  /* 0x0000000246037824 */ /* 0x000fe200078e0209 */
[----:B------:R-:W-:-:S03]  /*17d20*/  LEA R8, P6, R9, R71, 0x1 ;  /* 0x0000004709087211 */ /* 0x000fc600078c08ff */
[C---:B------:R-:W-:Y:S01]  /*17d30*/  IMAD R11, R70.reuse, 0x2, R3 ;  /* 0x00000002460b7824 */ /* 0x040fe200078e0203 */
[----:B------:R-:W-:Y:S02]  /*17d40*/  LEA.HI.X.SX32 R9, R9, R72, 0x1, P6 ;  /* 0x0000004809097211 */ /* 0x000fe400030f0eff */
[----:B------:R-:W-:Y:S01]  /*17d50*/  LEA R2, P6, R3, R71, 0x1 ;  /* 0x0000004703027211 */ /* 0x000fe200078c08ff */
[----:B------:R-:W-:-:S03]  /*17d60*/  IMAD R7, R70, 0x2, R11 ;  /* 0x0000000246077824 */ /* 0x000fc600078e020b */
[-C--:B------:R-:W-:Y:S02]  /*17d70*/  LEA.HI.X.SX32 R3, R3, R72.reuse, 0x1, P6 ;  /* 0x0000004803037211 */ /* 0x080fe400030f0eff */
[C---:B0-----:R-:W-:Y:S02]  /*17d80*/  LEA R4, P6, R11.reuse, R71, 0x1 ;  /* 0x000000470b047211 */ /* 0x041fe400078c08ff */
[----:B------:R-:W-:Y:S02]  /*17d90*/  PRMT R58, R58, 0x7632, R58 ;  /* 0x000076323a3a7816 */ /* 0x000fe4000000003a */
[----:B------:R-:W-:Y:S01]  /*17da0*/  LEA.HI.X.SX32 R5, R11, R72, 0x1, P6 ;  /* 0x000000480b057211 */ /* 0x000fe200030f0eff */
[----:B------:R-:W-:Y:S01]  /*17db0*/  IMAD R11, R70, 0x2, R7 ;  /* 0x00000002460b7824 */ /* 0x000fe200078e0207 */
[----:B------:R0:W-:Y:S01]  /*17dc0*/  @P3 STG.E.U16 desc[UR10][R8.64], R57 ;  /* 0x0000003908003986 */ /* 0x0001e2000c10150a */
[----:B------:R-:W-:-:S03]  /*17dd0*/  PRMT R59, R59, 0x7632, R59 ;  /* 0x000076323b3b7816 */ /* 0x000fc6000000003b */
[----:B------:R1:W-:Y:S01]  /*17de0*/  @P1 STG.E.U16 desc[UR10][R2.64], R58 ;  /* 0x0000003a02001986 */ /* 0x0003e2000c10150a */
[----:B------:R-:W-:-:S03]  /*17df0*/  LEA R6, P1, R7, R71, 0x1 ;  /* 0x0000004707067211 */ /* 0x000fc600078208ff */
[----:B------:R-:W-:Y:S01]  /*17e00*/  @P2 STG.E.U16 desc[UR10][R4.64], R59 ;  /* 0x0000003b04002986 */ /* 0x000fe2000c10150a */
[-C--:B0-----:R-:W-:Y:S02]  /*17e10*/  LEA R8, P6, R11, R71.reuse, 0x1 ;  /* 0x000000470b087211 */ /* 0x081fe400078c08ff */
[-C--:B------:R-:W-:Y:S02]  /*17e20*/  LEA.HI.X.SX32 R7, R7, R72.reuse, 0x1, P1 ;  /* 0x0000004807077211 */ /* 0x080fe400008f0eff */
[-C--:B------:R-:W-:Y:S01]  /*17e30*/  LEA.HI.X.SX32 R9, R11, R72.reuse, 0x1, P6 ;  /* 0x000000480b097211 */ /* 0x080fe200030f0eff */
[----:B------:R-:W-:Y:S02]  /*17e40*/  IMAD R11, R70, 0x2, R11 ;  /* 0x00000002460b7824 */ /* 0x000fe400078e020b */
[----:B------:R-:W-:Y:S03]  /*17e50*/  @P4 STG.E.U16 desc[UR10][R6.64], R60 ;  /* 0x0000003c06004986 */ /* 0x000fe6000c10150a */
[C---:B-1----:R-:W-:Y:S01]  /*17e60*/  LEA R2, P4, R11.reuse, R71, 0x1 ;  /* 0x000000470b027211 */ /* 0x042fe200078808ff */
[----:B------:R-:W-:Y:S03]  /*17e70*/  @P5 STG.E.U16 desc[UR10][R8.64], R61 ;  /* 0x0000003d08005986 */ /* 0x000fe6000c10150a */
[----:B------:R-:W-:-:S02]  /*17e80*/  LEA.HI.X.SX32 R3, R11, R72, 0x1, P4 ;  /* 0x000000480b037211 */ /* 0x000fc400020f0eff */
[----:B--2---:R-:W-:Y:S01]  /*17e90*/  ISETP.LT.AND P3, PT, R12, UR4, !P0 ;  /* 0x000000040c007c0c */ /* 0x004fe2000c761270 */
[----:B------:R-:W-:Y:S01]  /*17ea0*/  ULDC UR4, c[0x0][0x22c] ;  /* 0x00008b0000047ab9 */ /* 0x000fe20000000800 */
[----:B------:R-:W2:Y:S01]  /*17eb0*/  LDL.LU R12, [R1+0x528] ;  /* 0x00052800010c7983 */ /* 0x000ea20000300800 */
[----:B------:R-:W-:Y:S01]  /*17ec0*/  ISETP.LT.AND P2, PT, R13, UR4, !P0 ;  /* 0x000000040d007c0c */ /* 0x000fe2000c741270 */
[----:B------:R-:W-:-:S09]  /*17ed0*/  ULDC UR4, c[0x0][0x22c] ;  /* 0x00008b0000047ab9 */ /* 0x000fd20000000800 */
[----:B------:R0:W-:Y:S01]  /*17ee0*/  @P3 STG.E.U16 desc[UR10][R2.64], R62 ;  /* 0x0000003e02003986 */ /* 0x0001e2000c10150a */
[----:B---3--:R-:W-:Y:S01]  /*17ef0*/  ISETP.LT.AND P1, PT, R10, UR4, !P0 ;  /* 0x000000040a007c0c */ /* 0x008fe2000c721270 */
[----:B------:R-:W-:Y:S02]  /*17f00*/  ULDC UR4, c[0x0][0x22c] ;  /* 0x00008b0000047ab9 */ /* 0x000fe40000000800 */
[----:B------:R-:W3:Y:S01]  /*17f10*/  LDL.LU R10, [R1+0x524] ;  /* 0x00052400010a7983 */ /* 0x000ee20000300800 */
[----:B------:R-:W-:Y:S01]  /*17f20*/  ISETP.LT.AND P5, PT, R17, UR4, !P0 ;  /* 0x0000000411007c0c */ /* 0x000fe2000c7a1270 */
[----:B------:R-:W-:Y:S02]  /*17f30*/  ULDC UR4, c[0x0][0x22c] ;  /* 0x00008b0000047ab9 */ /* 0x000fe40000000800 */
[----:B------:R-:W3:Y:S01]  /*17f40*/  LDL.LU R15, [R1+0x520] ;  /* 0x00052000010f7983 */ /* 0x000ee20000300800 */
[----:B----4-:R-:W-:Y:S01]  /*17f50*/  ISETP.LT.AND P3, PT, R14, UR4, !P0 ;  /* 0x000000040e007c0c */ /* 0x010fe2000c761270 */
[----:B------:R-:W-:-:S02]  /*17f60*/  IMAD R13, R70, 0x2, R11 ;  /* 0x00000002460d7824 */ /* 0x000fc400078e020b */
[----:B------:R-:W4:Y:S01]  /*17f70*/  LDL.LU R14, [R1+0x51c] ;  /* 0x00051c00010e7983 */ /* 0x000f220000300800 */
[----:B0-----:R-:W-:Y:S01]  /*17f80*/  PRMT R3, R60, 0x7632, R3 ;  /* 0x000076323c037816 */ /* 0x001fe20000000003 */
[----:B------:R-:W-:Y:S01]  /*17f90*/  ULDC UR4, c[0x0][0x22c] ;  /* 0x00008b0000047ab9 */ /* 0x000fe20000000800 */
[----:B------:R-:W-:-:S04]  /*17fa0*/  LEA R4, P6, R13, R71, 0x1 ;  /* 0x000000470d047211 */ /* 0x000fc800078c08ff */
[----:B------:R-:W-:Y:S01]  /*17fb0*/  LEA.HI.X.SX32 R5, R13, R72, 0x1, P6 ;  /* 0x000000480d057211 */ /* 0x000fe200030f0eff */
[----:B------:R-:W-:-:S04]  /*17fc0*/  IMAD R13, R70, 0x2, R13 ;  /* 0x00000002460d7824 */ /* 0x000fc800078e020d */
[----:B------:R-:W-:Y:S01]  /*17fd0*/  IMAD R11, R70, 0x2, R13 ;  /* 0x00000002460b7824 */ /* 0x000fe200078e020d */
[----:B------:R-:W-:-:S04]  /*17fe0*/  LEA R6, P6, R13, R71, 0x1 ;  /* 0x000000470d067211 */ /* 0x000fc800078c08ff */
[-C--:B------:R-:W-:Y:S02]  /*17ff0*/  LEA.HI.X.SX32 R7, R13, R72.reuse, 0x1, P6 ;  /* 0x000000480d077211 */ /* 0x080fe400030f0eff */
[C---:B------:R-:W-:Y:S01]  /*18000*/  LEA R8, P6, R11.reuse, R71, 0x1 ;  /* 0x000000470b087211 */ /* 0x040fe200078c08ff */
[----:B------:R-:W-:Y:S01]  /*18010*/  @P2 STG.E.U16 desc[UR10][R4.64], R63 ;  /* 0x0000003f04002986 */ /* 0x000fe2000c10150a */
[----:B------:R-:W-:Y:S01]  /*18020*/  ISETP.LT.AND P4, PT, R16, UR5, !P0 ;  /* 0x0000000510007c0c */ /* 0x000fe2000c781270 */
[----:B------:R-:W-:Y:S01]  /*18030*/  ULDC UR5, c[0x0][0x22c] ;  /* 0x00008b0000057ab9 */ /* 0x000fe20000000800 */
[----:B------:R-:W-:Y:S01]  /*18040*/  LEA.HI.X.SX32 R9, R11, R72, 0x1, P6 ;  /* 0x000000480b097211 */ /* 0x000fe200030f0eff */
[----:B------:R-:W-:Y:S01]  /*18050*/  IMAD R11, R70, 0x2, R11 ;  /* 0x00000002460b7824 */ /* 0x000fe200078e020b */
[----:B------:R0:W-:Y:S01]  /*18060*/  @P1 STG.E.U16 desc[UR10][R6.64], R3 ;  /* 0x0000000306001986 */ /* 0x0001e2000c10150a */
[----:B------:R-:W-:-:S03]  /*18070*/  PRMT R61, R61, 0x7632, R61 ;  /* 0x000076323d3d7816 */ /* 0x000fc6000000003d */
[C---:B------:R-:W-:Y:S02]  /*18080*/  LEA R2, P6, R11.reuse, R71, 0x1 ;  /* 0x000000470b027211 */ /* 0x040fe400078c08ff */
[----:B------:R-:W-:Y:S01]  /*18090*/  PRMT R62, R62, 0x7632, R62 ;  /* 0x000076323e3e7816 */ /* 0x000fe2000000003e */
[----:B------:R1:W-:Y:S01]  /*180a0*/  @P5 STG.E.U16 desc[UR10][R8.64], R61 ;  /* 0x0000003d08005986 */ /* 0x0003e2000c10150a */
        /* <DEDUP_REMOVED lines=10> */
[----:B------:R-:W3:Y:S01]  /*18150*/  LDL.LU R16, [R1+0x50c] ;  /* 0x00050c0001107983 */ /* 0x000ee20000300800 */
[----:B----4-:R-:W-:Y:S01]  /*18160*/  ISETP.LT.AND P4, PT, R14, UR4, !P0 ;  /* 0x000000040e007c0c */ /* 0x010fe2000c781270 */
[C---:B------:R-:W-:Y:S02]  /*18170*/  IMAD R5, R70.reuse, 0x2, R11 ;  /* 0x0000000246057824 */ /* 0x040fe400078e020b */
[----:B------:R-:W4:Y:S01]  /*18180*/  LDL.LU R14, [R1+0x510] ;  /* 0x00051000010e7983 */ /* 0x000f220000300800 */
[----:B------:R-:W-:Y:S01]  /*18190*/  PRMT R63, R63, 0x7632, R63 ;  /* 0x000076323f3f7816 */ /* 0x000fe2000000003f */
[----:B------:R-:W-:Y:S01]  /*181a0*/  ULDC UR4, c[0x0][0x22c] ;  /* 0x00008b0000047ab9 */ /* 0x000fe20000000800 */
[----:B------:R-:W-:Y:S01]  /*181b0*/  IMAD R7, R70, 0x2, R5 ;  /* 0x0000000246077824 */ /* 0x000fe200078e0205 */
[----:B------:R-:W-:-:S03]  /*181c0*/  LEA R4, P6, R5, R71, 0x1 ;  /* 0x0000004705047211 */ /* 0x000fc600078c08ff */
[C---:B-1----:R-:W-:Y:S01]  /*181d0*/  IMAD R9, R70.reuse, 0x2, R7 ;  /* 0x0000000246097824 */ /* 0x042fe200078e0207 */
[----:B------:R-:W-:Y:S02]  /*181e0*/  LEA.HI.X.SX32 R5, R5, R72, 0x1, P6 ;  /* 0x0000004805057211 */ /* 0x000fe400030f0eff */
[----:B------:R-:W-:Y:S01]  /*181f0*/  LEA R6, P6, R7, R71, 0x1 ;  /* 0x0000004707067211 */ /* 0x000fe200078c08ff */
[----:B------:R-:W-:-:S03]  /*18200*/  IMAD R11, R70, 0x2, R9 ;  /* 0x00000002460b7824 */ /* 0x000fc600078e0209 */
[----:B------:R-:W-:Y:S01]  /*18210*/  LEA.HI.X.SX32 R7, R7, R72, 0x1, P6 ;  /* 0x0000004807077211 */ /* 0x000fe200030f0eff */
[----:B------:R-:W-:Y:S01]  /*18220*/  IMAD R13, R70, 0x2, R11 ;  /* 0x00000002460d7824 */ /* 0x000fe200078e020b */
[----:B------:R-:W-:-:S03]  /*18230*/  LEA R8, P6, R9, R71, 0x1 ;  /* 0x0000004709087211 */ /* 0x000fc600078c08ff */
[C---:B------:R-:W-:Y:S01]  /*18240*/  IMAD R15, R70.reuse, 0x2, R13 ;  /* 0x00000002460f7824 */ /* 0x040fe200078e020d */
[----:B------:R-:W-:Y:S01]  /*18250*/  LEA.HI.X.SX32 R9, R9, R72, 0x1, P6 ;  /* 0x0000004809097211 */ /* 0x000fe200030f0eff */
[----:B------:R1:W-:Y:S02]  /*18260*/  @P3 STG.E.U16 desc[UR10][R4.64], R63 ;  /* 0x0000003f04003986 */ /* 0x0003e4000c10150a */
[C---:B------:R-:W-:Y:S02]  /*18270*/  IMAD R17, R70.reuse, 0x2, R15 ;  /* 0x0000000246117824 */ /* 0x040fe400078e020f */
[----:B------:R1:W-:Y:S02]  /*18280*/  @P2 STG.E.U16 desc[UR10][R6.64], R20 ;  /* 0x0000001406002986 */ /* 0x0003e4000c10150a */
[C---:B------:R-:W-:Y:S02]  /*18290*/  IMAD R19, R70.reuse, 0x2, R17 ;  /* 0x0000000246137824 */ /* 0x040fe400078e0211 */
[----:B------:R1:W-:Y:S01]  /*182a0*/  @P1 STG.E.U16 desc[UR10][R8.64], R21 ;  /* 0x0000001508001986 */ /* 0x0003e2000c10150a */
[----:B0-----:R-:W-:Y:S01]  /*182b0*/  LEA R2, P1, R11, R71, 0x1 ;  /* 0x000000470b027211 */ /* 0x001fe200078208ff */
[----:B------:R-:W-:-:S03]  /*182c0*/  IMAD R70, R70, 0x2, R19 ;  /* 0x0000000246467824 */ /* 0x000fc600078e0213 */
[----:B------:R-:W-:Y:S02]  /*182d0*/  LEA.HI.X.SX32 R3, R11, R72, 0x1, P1 ;  /* 0x000000480b037211 */ /* 0x000fe400008f0eff */
[----:B-1----:R-:W-:-:S04]  /*182e0*/  LEA R4, P6, R13, R71, 0x1 ;  /* 0x000000470d047211 */ /* 0x002fc800078c08ff */
[-C--:B------:R-:W-:Y:S02]  /*182f0*/  LEA.HI.X.SX32 R5, R13, R72.reuse, 0x1, P6 ;  /* 0x000000480d057211 */ /* 0x080fe400030f0eff */
[CC--:B------:R-:W-:Y:S01]  /*18300*/  LEA R6, P6, R17.reuse, R71.reuse, 0x1 ;  /* 0x0000004711067211 */ /* 0x0c0fe200078c08ff */
[----:B------:R0:W-:Y:S03]  /*18310*/  @P5 STG.E.U16 desc[UR10][R2.64], R22 ;  /* 0x0000001602005986 */ /* 0x0001e6000c10150a */
[----:B------:R-:W-:Y:S02]  /*18320*/  LEA.HI.X.SX32 R7, R17, R72, 0x1, P6 ;  /* 0x0000004811077211 */ /* 0x000fe400030f0eff */
[----:B------:R-:W-:Y:S02]  /*18330*/  LEA R8, P6, R19, R71, 0x1 ;  /* 0x0000004713087211 */ /* 0x000fe400078c08ff */
[----:B------:R-:W-:-:S02]  /*18340*/  PRMT R20, R20, 0x7632, R20 ;  /* 0x0000763214147816 */ /* 0x000fc40000000014 */
[----:B------:R-:W-:Y:S02]  /*18350*/  LEA.HI.X.SX32 R9, R19, R72, 0x1, P6 ;  /* 0x0000004813097211 */ /* 0x000fe400030f0eff */
[----:B------:R-:W-:Y:S02]  /*18360*/  PRMT R0, R22, 0x7632, R0 ;  /* 0x0000763216007816 */ /* 0x000fe40000000000 */
[----:B0-----:R-:W-:Y:S01]  /*18370*/  PRMT R3, R21, 0x7632, R3 ;  /* 0x0000763215037816 */ /* 0x001fe20000000003 */
[----:B------:R0:W-:Y:S01]  /*18380*/  @P4 STG.E.U16 desc[UR10][R4.64], R23 ;  /* 0x0000001704004986 */ /* 0x0001e2000c10150a */
[----:B--2---:R-:W-:Y:S01]  /*18390*/  ISETP.LT.AND P3, PT, R12, UR4, !P0 ;  /* 0x000000040c007c0c */ /* 0x004fe2000c761270 */
[----:B------:R-:W-:Y:S02]  /*183a0*/  ULDC UR4, c[0x0][0x22c] ;  /* 0x00008b0000047ab9 */ /* 0x000fe40000000800 */
[----:B---3--:R-:W-:Y:S01]  /*183b0*/  ISETP.LT.AND P2, PT, R10, UR4, !P0 ;  /* 0x000000040a007c0c */ /* 0x008fe2000c741270 */
[----:B------:R-:W-:Y:S01]  /*183c0*/  ULDC UR4, c[0x0][0x22c] ;  /* 0x00008b0000047ab9 */ /* 0x000fe20000000800 */
[----:B------:R-:W-:-:S04]  /*183d0*/  LEA R10, P1, R15, R71, 0x1 ;  /* 0x000000470f0a7211 */ /* 0x000fc800078208ff */
[----:B------:R-:W-:Y:S02]  /*183e0*/  LEA.HI.X.SX32 R11, R15, R72, 0x1, P1 ;  /* 0x000000480f0b7211 */ /* 0x000fe400008f0eff */
[----:B------:R-:W-:-:S04]  /*183f0*/  LEA R12, P1, R70, R71, 0x1 ;  /* 0x00000047460c7211 */ /* 0x000fc800078208ff */
[----:B------:R-:W-:Y:S02]  /*18400*/  LEA.HI.X.SX32 R13, R70, R72, 0x1, P1 ;  /* 0x00000048460d7211 */ /* 0x000fe400008f0eff */
[----:B------:R-:W-:Y:S01]  /*18410*/  ISETP.LT.AND P1, PT, R16, UR5, !P0 ;  /* 0x0000000510007c0c */ /* 0x000fe2000c721270 */
[----:B------:R0:W-:Y:S01]  /*18420*/  @P3 STG.E.U16 desc[UR10][R10.64], R20 ;  /* 0x000000140a003986 */ /* 0x0001e2000c10150a */
[----:B----4-:R-:W-:-:S03]  /*18430*/  ISETP.LT.AND P0, PT, R14, UR4, !P0 ;  /* 0x000000040e007c0c */ /* 0x010fc6000c701270 */
[----:B------:R0:W-:Y:S10]  /*18440*/  @P2 STG.E.U16 desc[UR10][R6.64], R3 ;  /* 0x0000000306002986 */ /* 0x0001f4000c10150a */
[----:B------:R0:W-:Y:S01]  /*18450*/  @P0 STG.E.U16 desc[UR10][R8.64], R0 ;  /* 0x0000000008000986 */ /* 0x0001e2000c10150a */
[----:B------:R-:W-:Y:S05]  /*18460*/  @!P1 EXIT ;  /* 0x000000000000994d */ /* 0x000fea0003800000 */
[----:B0-----:R-:W-:-:S05]  /*18470*/  PRMT R6, R23, 0x7632, R6 ;  /* 0x0000763217067816 */ /* 0x001fca0000000006 */
[----:B------:R-:W-:Y:S01]  /*18480*/  STG.E.U16 desc[UR10][R12.64], R6 ;  /* 0x000000060c007986 */ /* 0x000fe2000c10150a */
[----:B------:R-:W-:Y:S05]  /*18490*/  EXIT ;  /* 0x000000000000794d */ /* 0x000fea0003800000 */
.L_x_2:
[----:B------:R-:W-:-:S00]  /*184a0*/  BRA `(.L_x_2) ;  /* 0xfffffffc00fc7947 */ /* 0x000fc0000383ffff */
[----:B------:R-:W-:-:S00]  /*184b0*/  NOP ;  /* 0x0000000000007918 */ /* 0x000fc00000000000 */
        /* <DEDUP_REMOVED lines=12> */
.L_x_3:


//--------------------- .nv.shared.matmul_kernel  --------------------------
	.section	.nv.shared.matmul_kernel,"aw",@nobits
	.sectionflags	@""
	.align	16
	.zero		1024


//--------------------- .nv.shared.reserved.0     --------------------------
	.section	.nv.shared.reserved.0,"aw",@nobits
	.weak		__nv_reservedSMEM_offset_0_alias
	.size		__nv_reservedSMEM_offset_0_alias, 0, 0
	.other		__nv_reservedSMEM_offset_0_alias,@"STO_CUDA_RESERVED_SHARED STV_DEFAULT"
__nv_reservedSMEM_offset_0_alias:
	.zero		0


//--------------------- .nv.constant0.matmul_kernel --------------------------
	.section	.nv.constant0.matmul_kernel,"a",@progbits
	.sectionflags	@""
	.align	4
.nv.constant0.matmul_kernel:
	.zero		608


//--------------------- SYMBOLS --------------------------

	.type		.nv.reservedSmem.offset0,@object
	.size		.nv.reservedSmem.offset0,0x4
